//
// Generated by NVIDIA NVVM Compiler
//
// Compiler Build ID: CL-36424714
// Cuda compilation tools, release 13.0, V13.0.88
// Based on NVVM 20.0.0
//

.version 9.0
.target sm_100
.address_size 64

	// .globl	_Z27_blockSoftmaxKernel_stride1ILi1024EEvPfS0_ii
// _ZZ27_blockSoftmaxKernel_stride1ILi1024EEvPfS0_iiE12temp_storage has been demoted
// _ZZ27_blockSoftmaxKernel_stride1ILi1024EEvPfS0_iiE9dms_total has been demoted
// _ZZ26_warpSoftmaxKernel_stride1ILi32ELi32EEvPfS0_iiE9max_total has been demoted
// _ZZ26_warpSoftmaxKernel_stride1ILi32ELi32EEvPfS0_iiE9sum_total has been demoted
// _ZZ19_blockSoftmaxKernelIfLi1024EEvPKT_PS0_iiE12temp_storage has been demoted
// _ZZ19_blockSoftmaxKernelIfLi1024EEvPKT_PS0_iiE9dms_total has been demoted
// _ZZ19_blockSoftmaxKernelIfLi1024ELi128EEvPKT_PS0_iiE12temp_storage has been demoted
// _ZZ19_blockSoftmaxKernelIfLi1024ELi128EEvPKT_PS0_iiE9dms_total has been demoted
// _ZZ19_blockSoftmaxKernelIfLi1024ELi64EEvPKT_PS0_iiE12temp_storage has been demoted
// _ZZ19_blockSoftmaxKernelIfLi1024ELi64EEvPKT_PS0_iiE9dms_total has been demoted
// _ZZ19_blockSoftmaxKernelIfLi1024ELi32EEvPKT_PS0_iiE12temp_storage has been demoted
// _ZZ19_blockSoftmaxKernelIfLi1024ELi32EEvPKT_PS0_iiE9dms_total has been demoted
// _ZZ19_blockSoftmaxKernelIfLi1024ELi16EEvPKT_PS0_iiE12temp_storage has been demoted
// _ZZ19_blockSoftmaxKernelIfLi1024ELi16EEvPKT_PS0_iiE9dms_total has been demoted
// _ZZ19_blockSoftmaxKernelIfLi1024ELi4EEvPKT_PS0_iiE12temp_storage has been demoted
// _ZZ19_blockSoftmaxKernelIfLi1024ELi4EEvPKT_PS0_iiE9dms_total has been demoted
// _ZZ18_warpSoftmaxKernelIfLi32ELi32ELi32EEvPKT_PS0_iiiE9max_total has been demoted
// _ZZ18_warpSoftmaxKernelIfLi32ELi32ELi32EEvPKT_PS0_iiiE9sum_total has been demoted
// _ZZ18_warpSoftmaxKernelIfLi16ELi64ELi2EEvPKT_PS0_iiiE9max_total has been demoted
// _ZZ18_warpSoftmaxKernelIfLi16ELi64ELi2EEvPKT_PS0_iiiE9sum_total has been demoted
// _ZZ18_warpSoftmaxKernelIfLi8ELi128ELi2EEvPKT_PS0_iiiE9max_total has been demoted
// _ZZ18_warpSoftmaxKernelIfLi8ELi128ELi2EEvPKT_PS0_iiiE9sum_total has been demoted
// _ZZ18_warpSoftmaxKernelIfLi4ELi256ELi2EEvPKT_PS0_iiiE9max_total has been demoted
// _ZZ18_warpSoftmaxKernelIfLi4ELi256ELi2EEvPKT_PS0_iiiE9sum_total has been demoted
// _ZZ19_blockSoftmaxKernelI6__halfLi1024EEvPKT_PS1_iiE12temp_storage has been demoted
// _ZZ19_blockSoftmaxKernelI6__halfLi1024EEvPKT_PS1_iiE9dms_total has been demoted
// _ZZ19_blockSoftmaxKernelI6__halfLi1024ELi128EEvPKT_PS1_iiE12temp_storage has been demoted
// _ZZ19_blockSoftmaxKernelI6__halfLi1024ELi128EEvPKT_PS1_iiE9dms_total has been demoted
// _ZZ19_blockSoftmaxKernelI6__halfLi1024ELi64EEvPKT_PS1_iiE12temp_storage has been demoted
// _ZZ19_blockSoftmaxKernelI6__halfLi1024ELi64EEvPKT_PS1_iiE9dms_total has been demoted
// _ZZ19_blockSoftmaxKernelI6__halfLi1024ELi32EEvPKT_PS1_iiE12temp_storage has been demoted
// _ZZ19_blockSoftmaxKernelI6__halfLi1024ELi32EEvPKT_PS1_iiE9dms_total has been demoted
// _ZZ19_blockSoftmaxKernelI6__halfLi1024ELi16EEvPKT_PS1_iiE12temp_storage has been demoted
// _ZZ19_blockSoftmaxKernelI6__halfLi1024ELi16EEvPKT_PS1_iiE9dms_total has been demoted
// _ZZ19_blockSoftmaxKernelI6__halfLi1024ELi4EEvPKT_PS1_iiE12temp_storage has been demoted
// _ZZ19_blockSoftmaxKernelI6__halfLi1024ELi4EEvPKT_PS1_iiE9dms_total has been demoted
// _ZZ18_warpSoftmaxKernelI6__halfLi32ELi32ELi32EEvPKT_PS1_iiiE9max_total has been demoted
// _ZZ18_warpSoftmaxKernelI6__halfLi32ELi32ELi32EEvPKT_PS1_iiiE9sum_total has been demoted
// _ZZ18_warpSoftmaxKernelI6__halfLi16ELi64ELi2EEvPKT_PS1_iiiE9max_total has been demoted
// _ZZ18_warpSoftmaxKernelI6__halfLi16ELi64ELi2EEvPKT_PS1_iiiE9sum_total has been demoted
// _ZZ18_warpSoftmaxKernelI6__halfLi8ELi128ELi2EEvPKT_PS1_iiiE9max_total has been demoted
// _ZZ18_warpSoftmaxKernelI6__halfLi8ELi128ELi2EEvPKT_PS1_iiiE9sum_total has been demoted
// _ZZ18_warpSoftmaxKernelI6__halfLi4ELi256ELi2EEvPKT_PS1_iiiE9max_total has been demoted
// _ZZ18_warpSoftmaxKernelI6__halfLi4ELi256ELi2EEvPKT_PS1_iiiE9sum_total has been demoted
.global .align 1 .b8 _ZN34_INTERNAL_10e5358a_4_k_cu_1c6f2c204cuda3std3__45__cpo5beginE[1];
.global .align 1 .b8 _ZN34_INTERNAL_10e5358a_4_k_cu_1c6f2c204cuda3std3__45__cpo3endE[1];
.global .align 1 .b8 _ZN34_INTERNAL_10e5358a_4_k_cu_1c6f2c204cuda3std3__45__cpo6cbeginE[1];
.global .align 1 .b8 _ZN34_INTERNAL_10e5358a_4_k_cu_1c6f2c204cuda3std3__45__cpo4cendE[1];
.global .align 1 .b8 _ZN34_INTERNAL_10e5358a_4_k_cu_1c6f2c204cuda3std3__45__cpo6rbeginE[1];
.global .align 1 .b8 _ZN34_INTERNAL_10e5358a_4_k_cu_1c6f2c204cuda3std3__45__cpo4rendE[1];
.global .align 1 .b8 _ZN34_INTERNAL_10e5358a_4_k_cu_1c6f2c204cuda3std3__45__cpo7crbeginE[1];
.global .align 1 .b8 _ZN34_INTERNAL_10e5358a_4_k_cu_1c6f2c204cuda3std3__45__cpo5crendE[1];
.global .align 1 .b8 _ZN34_INTERNAL_10e5358a_4_k_cu_1c6f2c204cuda3std3__436_GLOBAL__N__10e5358a_4_k_cu_1c6f2c206ignoreE[1];
.global .align 1 .b8 _ZN34_INTERNAL_10e5358a_4_k_cu_1c6f2c204cuda3std3__419piecewise_constructE[1];
.global .align 1 .b8 _ZN34_INTERNAL_10e5358a_4_k_cu_1c6f2c204cuda3std3__48in_placeE[1];
.global .align 1 .b8 _ZN34_INTERNAL_10e5358a_4_k_cu_1c6f2c204cuda3std3__420unreachable_sentinelE[1];
.global .align 1 .b8 _ZN34_INTERNAL_10e5358a_4_k_cu_1c6f2c204cuda3std6ranges3__45__cpo4swapE[1];
.global .align 1 .b8 _ZN34_INTERNAL_10e5358a_4_k_cu_1c6f2c204cuda3std6ranges3__45__cpo9iter_moveE[1];
.global .align 1 .b8 _ZN34_INTERNAL_10e5358a_4_k_cu_1c6f2c204cuda3std6ranges3__45__cpo5beginE[1];
.global .align 1 .b8 _ZN34_INTERNAL_10e5358a_4_k_cu_1c6f2c204cuda3std6ranges3__45__cpo3endE[1];
.global .align 1 .b8 _ZN34_INTERNAL_10e5358a_4_k_cu_1c6f2c204cuda3std6ranges3__45__cpo6cbeginE[1];
.global .align 1 .b8 _ZN34_INTERNAL_10e5358a_4_k_cu_1c6f2c204cuda3std6ranges3__45__cpo4cendE[1];
.global .align 1 .b8 _ZN34_INTERNAL_10e5358a_4_k_cu_1c6f2c204cuda3std6ranges3__45__cpo7advanceE[1];
.global .align 1 .b8 _ZN34_INTERNAL_10e5358a_4_k_cu_1c6f2c204cuda3std6ranges3__45__cpo9iter_swapE[1];
.global .align 1 .b8 _ZN34_INTERNAL_10e5358a_4_k_cu_1c6f2c204cuda3std6ranges3__45__cpo4nextE[1];
.global .align 1 .b8 _ZN34_INTERNAL_10e5358a_4_k_cu_1c6f2c204cuda3std6ranges3__45__cpo4prevE[1];
.global .align 1 .b8 _ZN34_INTERNAL_10e5358a_4_k_cu_1c6f2c204cuda3std6ranges3__45__cpo4dataE[1];
.global .align 1 .b8 _ZN34_INTERNAL_10e5358a_4_k_cu_1c6f2c204cuda3std6ranges3__45__cpo5cdataE[1];
.global .align 1 .b8 _ZN34_INTERNAL_10e5358a_4_k_cu_1c6f2c204cuda3std6ranges3__45__cpo4sizeE[1];
.global .align 1 .b8 _ZN34_INTERNAL_10e5358a_4_k_cu_1c6f2c204cuda3std6ranges3__45__cpo5ssizeE[1];
.global .align 1 .b8 _ZN34_INTERNAL_10e5358a_4_k_cu_1c6f2c204cuda3std6ranges3__45__cpo8distanceE[1];
.global .align 1 .b8 _ZN34_INTERNAL_10e5358a_4_k_cu_1c6f2c206thrust24THRUST_300001_SM_1000_NS6system6detail10sequential3seqE[1];

.visible .entry _Z27_blockSoftmaxKernel_stride1ILi1024EEvPfS0_ii(
	.param .u64 .ptr .align 1 _Z27_blockSoftmaxKernel_stride1ILi1024EEvPfS0_ii_param_0,
	.param .u64 .ptr .align 1 _Z27_blockSoftmaxKernel_stride1ILi1024EEvPfS0_ii_param_1,
	.param .u32 _Z27_blockSoftmaxKernel_stride1ILi1024EEvPfS0_ii_param_2,
	.param .u32 _Z27_blockSoftmaxKernel_stride1ILi1024EEvPfS0_ii_param_3
)
{
	.reg .pred 	%p<95>;
	.reg .b16 	%rs<8>;
	.reg .b32 	%r<138>;
	.reg .b32 	%f<885>;
	.reg .b64 	%rd<48>;
	// demoted variable
	.shared .align 8 .b8 _ZZ27_blockSoftmaxKernel_stride1ILi1024EEvPfS0_iiE12temp_storage[296];
	// demoted variable
	.shared .align 8 .b8 _ZZ27_blockSoftmaxKernel_stride1ILi1024EEvPfS0_iiE9dms_total[8];
	ld.param.u64 	%rd5, [_Z27_blockSoftmaxKernel_stride1ILi1024EEvPfS0_ii_param_0];
	ld.param.u64 	%rd6, [_Z27_blockSoftmaxKernel_stride1ILi1024EEvPfS0_ii_param_1];
	ld.param.u32 	%r43, [_Z27_blockSoftmaxKernel_stride1ILi1024EEvPfS0_ii_param_3];
	cvta.to.global.u64 	%rd1, %rd6;
	cvta.to.global.u64 	%rd2, %rd5;
	mov.u32 	%r44, %ctaid.x;
	mul.lo.s32 	%r1, %r43, %r44;
	shr.s32 	%r45, %r43, 31;
	shr.u32 	%r46, %r45, 20;
	add.s32 	%r47, %r43, %r46;
	and.b32  	%r6, %r47, -4096;
	sub.s32 	%r48, %r43, %r6;
	cvt.u16.u32 	%rs1, %r48;
	shr.s16 	%rs2, %rs1, 15;
	shr.u16 	%rs3, %rs2, 14;
	add.s16 	%rs4, %rs1, %rs3;
	and.b16  	%rs5, %rs4, -4;
	sub.s16 	%rs6, %rs1, %rs5;
	cvt.s32.s16 	%r2, %rs6;
	shr.s16 	%rs7, %rs4, 2;
	cvt.s32.s16 	%r3, %rs7;
	shr.s32 	%r4, %r47, 12;
	mov.u32 	%r5, %tid.x;
	setp.ge.u32 	%p1, %r5, %r3;
	shl.b32 	%r49, %r5, 2;
	add.s32 	%r7, %r1, %r49;
	add.s32 	%r8, %r7, %r6;
	mul.wide.u32 	%rd7, %r8, 4;
	add.s64 	%rd3, %rd2, %rd7;
	mov.f32 	%f874, 0fFF7FFFFF;
	mov.f32 	%f873, 0f00000000;
	@%p1 bra 	$L__BB0_2;
	ld.global.nc.v4.f32 	{%f51, %f52, %f53, %f54}, [%rd3];
	setp.lt.f32 	%p2, %f51, 0fFF7FFFFF;
	selp.f32 	%f55, 0f00000000, 0f3F800000, %p2;
	selp.f32 	%f56, 0fFF7FFFFF, %f51, %p2;
	selp.f32 	%f57, 0f3F800000, 0f00000000, %p2;
	min.f32 	%f58, %f51, 0fFF7FFFFF;
	sub.f32 	%f59, %f58, %f56;
	mul.f32 	%f60, %f59, 0f3FB8AA3B;
	ex2.approx.f32 	%f61, %f60;
	fma.rn.f32 	%f62, %f61, %f57, %f55;
	setp.gt.f32 	%p3, %f56, %f52;
	selp.f32 	%f63, %f62, 0f3F800000, %p3;
	selp.f32 	%f64, %f56, %f52, %p3;
	selp.f32 	%f65, 0f3F800000, %f62, %p3;
	selp.f32 	%f66, %f52, %f56, %p3;
	sub.f32 	%f67, %f66, %f64;
	mul.f32 	%f68, %f67, 0f3FB8AA3B;
	ex2.approx.f32 	%f69, %f68;
	fma.rn.f32 	%f70, %f69, %f65, %f63;
	setp.gt.f32 	%p4, %f64, %f53;
	selp.f32 	%f71, %f70, 0f3F800000, %p4;
	selp.f32 	%f72, %f64, %f53, %p4;
	selp.f32 	%f73, 0f3F800000, %f70, %p4;
	selp.f32 	%f74, %f53, %f64, %p4;
	sub.f32 	%f75, %f74, %f72;
	mul.f32 	%f76, %f75, 0f3FB8AA3B;
	ex2.approx.f32 	%f77, %f76;
	fma.rn.f32 	%f78, %f77, %f73, %f71;
	setp.gt.f32 	%p5, %f72, %f54;
	selp.f32 	%f79, %f78, 0f3F800000, %p5;
	selp.f32 	%f874, %f72, %f54, %p5;
	selp.f32 	%f80, 0f3F800000, %f78, %p5;
	selp.f32 	%f81, %f54, %f72, %p5;
	sub.f32 	%f82, %f81, %f874;
	mul.f32 	%f83, %f82, 0f3FB8AA3B;
	ex2.approx.f32 	%f84, %f83;
	fma.rn.f32 	%f873, %f84, %f80, %f79;
$L__BB0_2:
	setp.ge.u32 	%p6, %r5, %r2;
	add.s32 	%r50, %r1, %r5;
	shl.b32 	%r51, %r3, 2;
	add.s32 	%r52, %r50, %r6;
	add.s32 	%r9, %r52, %r51;
	mul.wide.u32 	%rd8, %r9, 4;
	add.s64 	%rd4, %rd2, %rd8;
	@%p6 bra 	$L__BB0_4;
	ld.global.nc.f32 	%f85, [%rd4];
	setp.gt.f32 	%p7, %f874, %f85;
	selp.f32 	%f86, %f873, 0f3F800000, %p7;
	selp.f32 	%f5, %f874, %f85, %p7;
	selp.f32 	%f87, 0f3F800000, %f873, %p7;
	selp.f32 	%f88, %f85, %f874, %p7;
	sub.f32 	%f89, %f88, %f5;
	mul.f32 	%f90, %f89, 0f3FB8AA3B;
	ex2.approx.f32 	%f91, %f90;
	fma.rn.f32 	%f873, %f91, %f87, %f86;
	mov.f32 	%f874, %f5;
$L__BB0_4:
	setp.lt.s32 	%p8, %r43, 4096;
	@%p8 bra 	$L__BB0_13;
	add.s32 	%r54, %r4, -1;
	and.b32  	%r10, %r4, 3;
	setp.lt.u32 	%p9, %r54, 3;
	mov.b32 	%r133, 0;
	@%p9 bra 	$L__BB0_8;
	and.b32  	%r133, %r4, 524284;
	neg.s32 	%r131, %r133;
	add.s32 	%r130, %r7, 8192;
$L__BB0_7:
	.pragma "nounroll";
	add.s32 	%r55, %r130, -8192;
	mul.wide.u32 	%rd9, %r55, 4;
	add.s64 	%rd10, %rd2, %rd9;
	ld.global.nc.v4.f32 	{%f93, %f94, %f95, %f96}, [%rd10];
	setp.gt.f32 	%p10, %f874, %f93;
	selp.f32 	%f97, %f873, 0f3F800000, %p10;
	selp.f32 	%f98, %f874, %f93, %p10;
	selp.f32 	%f99, 0f3F800000, %f873, %p10;
	selp.f32 	%f100, %f93, %f874, %p10;
	sub.f32 	%f101, %f100, %f98;
	mul.f32 	%f102, %f101, 0f3FB8AA3B;
	ex2.approx.f32 	%f103, %f102;
	fma.rn.f32 	%f104, %f103, %f99, %f97;
	setp.gt.f32 	%p11, %f98, %f94;
	selp.f32 	%f105, %f104, 0f3F800000, %p11;
	selp.f32 	%f106, %f98, %f94, %p11;
	selp.f32 	%f107, 0f3F800000, %f104, %p11;
	selp.f32 	%f108, %f94, %f98, %p11;
	sub.f32 	%f109, %f108, %f106;
	mul.f32 	%f110, %f109, 0f3FB8AA3B;
	ex2.approx.f32 	%f111, %f110;
	fma.rn.f32 	%f112, %f111, %f107, %f105;
	setp.gt.f32 	%p12, %f106, %f95;
	selp.f32 	%f113, %f112, 0f3F800000, %p12;
	selp.f32 	%f114, %f106, %f95, %p12;
	selp.f32 	%f115, 0f3F800000, %f112, %p12;
	selp.f32 	%f116, %f95, %f106, %p12;
	sub.f32 	%f117, %f116, %f114;
	mul.f32 	%f118, %f117, 0f3FB8AA3B;
	ex2.approx.f32 	%f119, %f118;
	fma.rn.f32 	%f120, %f119, %f115, %f113;
	setp.gt.f32 	%p13, %f114, %f96;
	selp.f32 	%f121, %f120, 0f3F800000, %p13;
	selp.f32 	%f122, %f114, %f96, %p13;
	selp.f32 	%f123, 0f3F800000, %f120, %p13;
	selp.f32 	%f124, %f96, %f114, %p13;
	sub.f32 	%f125, %f124, %f122;
	mul.f32 	%f126, %f125, 0f3FB8AA3B;
	ex2.approx.f32 	%f127, %f126;
	fma.rn.f32 	%f128, %f127, %f123, %f121;
	add.s32 	%r56, %r130, -4096;
	mul.wide.u32 	%rd11, %r56, 4;
	add.s64 	%rd12, %rd2, %rd11;
	ld.global.nc.v4.f32 	{%f129, %f130, %f131, %f132}, [%rd12];
	setp.gt.f32 	%p14, %f122, %f129;
	selp.f32 	%f133, %f128, 0f3F800000, %p14;
	selp.f32 	%f134, %f122, %f129, %p14;
	selp.f32 	%f135, 0f3F800000, %f128, %p14;
	selp.f32 	%f136, %f129, %f122, %p14;
	sub.f32 	%f137, %f136, %f134;
	mul.f32 	%f138, %f137, 0f3FB8AA3B;
	ex2.approx.f32 	%f139, %f138;
	fma.rn.f32 	%f140, %f139, %f135, %f133;
	setp.gt.f32 	%p15, %f134, %f130;
	selp.f32 	%f141, %f140, 0f3F800000, %p15;
	selp.f32 	%f142, %f134, %f130, %p15;
	selp.f32 	%f143, 0f3F800000, %f140, %p15;
	selp.f32 	%f144, %f130, %f134, %p15;
	sub.f32 	%f145, %f144, %f142;
	mul.f32 	%f146, %f145, 0f3FB8AA3B;
	ex2.approx.f32 	%f147, %f146;
	fma.rn.f32 	%f148, %f147, %f143, %f141;
	setp.gt.f32 	%p16, %f142, %f131;
	selp.f32 	%f149, %f148, 0f3F800000, %p16;
	selp.f32 	%f150, %f142, %f131, %p16;
	selp.f32 	%f151, 0f3F800000, %f148, %p16;
	selp.f32 	%f152, %f131, %f142, %p16;
	sub.f32 	%f153, %f152, %f150;
	mul.f32 	%f154, %f153, 0f3FB8AA3B;
	ex2.approx.f32 	%f155, %f154;
	fma.rn.f32 	%f156, %f155, %f151, %f149;
	setp.gt.f32 	%p17, %f150, %f132;
	selp.f32 	%f157, %f156, 0f3F800000, %p17;
	selp.f32 	%f158, %f150, %f132, %p17;
	selp.f32 	%f159, 0f3F800000, %f156, %p17;
	selp.f32 	%f160, %f132, %f150, %p17;
	sub.f32 	%f161, %f160, %f158;
	mul.f32 	%f162, %f161, 0f3FB8AA3B;
	ex2.approx.f32 	%f163, %f162;
	fma.rn.f32 	%f164, %f163, %f159, %f157;
	add.s32 	%r57, %r130, 4096;
	mul.wide.u32 	%rd13, %r130, 4;
	add.s64 	%rd14, %rd2, %rd13;
	ld.global.nc.v4.f32 	{%f165, %f166, %f167, %f168}, [%rd14];
	setp.gt.f32 	%p18, %f158, %f165;
	selp.f32 	%f169, %f164, 0f3F800000, %p18;
	selp.f32 	%f170, %f158, %f165, %p18;
	selp.f32 	%f171, 0f3F800000, %f164, %p18;
	selp.f32 	%f172, %f165, %f158, %p18;
	sub.f32 	%f173, %f172, %f170;
	mul.f32 	%f174, %f173, 0f3FB8AA3B;
	ex2.approx.f32 	%f175, %f174;
	fma.rn.f32 	%f176, %f175, %f171, %f169;
	setp.gt.f32 	%p19, %f170, %f166;
	selp.f32 	%f177, %f176, 0f3F800000, %p19;
	selp.f32 	%f178, %f170, %f166, %p19;
	selp.f32 	%f179, 0f3F800000, %f176, %p19;
	selp.f32 	%f180, %f166, %f170, %p19;
	sub.f32 	%f181, %f180, %f178;
	mul.f32 	%f182, %f181, 0f3FB8AA3B;
	ex2.approx.f32 	%f183, %f182;
	fma.rn.f32 	%f184, %f183, %f179, %f177;
	setp.gt.f32 	%p20, %f178, %f167;
	selp.f32 	%f185, %f184, 0f3F800000, %p20;
	selp.f32 	%f186, %f178, %f167, %p20;
	selp.f32 	%f187, 0f3F800000, %f184, %p20;
	selp.f32 	%f188, %f167, %f178, %p20;
	sub.f32 	%f189, %f188, %f186;
	mul.f32 	%f190, %f189, 0f3FB8AA3B;
	ex2.approx.f32 	%f191, %f190;
	fma.rn.f32 	%f192, %f191, %f187, %f185;
	setp.gt.f32 	%p21, %f186, %f168;
	selp.f32 	%f193, %f192, 0f3F800000, %p21;
	selp.f32 	%f194, %f186, %f168, %p21;
	selp.f32 	%f195, 0f3F800000, %f192, %p21;
	selp.f32 	%f196, %f168, %f186, %p21;
	sub.f32 	%f197, %f196, %f194;
	mul.f32 	%f198, %f197, 0f3FB8AA3B;
	ex2.approx.f32 	%f199, %f198;
	fma.rn.f32 	%f200, %f199, %f195, %f193;
	mul.wide.u32 	%rd15, %r57, 4;
	add.s64 	%rd16, %rd2, %rd15;
	ld.global.nc.v4.f32 	{%f201, %f202, %f203, %f204}, [%rd16];
	setp.gt.f32 	%p22, %f194, %f201;
	selp.f32 	%f205, %f200, 0f3F800000, %p22;
	selp.f32 	%f206, %f194, %f201, %p22;
	selp.f32 	%f207, 0f3F800000, %f200, %p22;
	selp.f32 	%f208, %f201, %f194, %p22;
	sub.f32 	%f209, %f208, %f206;
	mul.f32 	%f210, %f209, 0f3FB8AA3B;
	ex2.approx.f32 	%f211, %f210;
	fma.rn.f32 	%f212, %f211, %f207, %f205;
	setp.gt.f32 	%p23, %f206, %f202;
	selp.f32 	%f213, %f212, 0f3F800000, %p23;
	selp.f32 	%f214, %f206, %f202, %p23;
	selp.f32 	%f215, 0f3F800000, %f212, %p23;
	selp.f32 	%f216, %f202, %f206, %p23;
	sub.f32 	%f217, %f216, %f214;
	mul.f32 	%f218, %f217, 0f3FB8AA3B;
	ex2.approx.f32 	%f219, %f218;
	fma.rn.f32 	%f220, %f219, %f215, %f213;
	setp.gt.f32 	%p24, %f214, %f203;
	selp.f32 	%f221, %f220, 0f3F800000, %p24;
	selp.f32 	%f222, %f214, %f203, %p24;
	selp.f32 	%f223, 0f3F800000, %f220, %p24;
	selp.f32 	%f224, %f203, %f214, %p24;
	sub.f32 	%f225, %f224, %f222;
	mul.f32 	%f226, %f225, 0f3FB8AA3B;
	ex2.approx.f32 	%f227, %f226;
	fma.rn.f32 	%f228, %f227, %f223, %f221;
	setp.gt.f32 	%p25, %f222, %f204;
	selp.f32 	%f229, %f228, 0f3F800000, %p25;
	selp.f32 	%f874, %f222, %f204, %p25;
	selp.f32 	%f230, 0f3F800000, %f228, %p25;
	selp.f32 	%f231, %f204, %f222, %p25;
	sub.f32 	%f232, %f231, %f874;
	mul.f32 	%f233, %f232, 0f3FB8AA3B;
	ex2.approx.f32 	%f234, %f233;
	fma.rn.f32 	%f873, %f234, %f230, %f229;
	add.s32 	%r131, %r131, 4;
	add.s32 	%r130, %r130, 16384;
	setp.ne.s32 	%p26, %r131, 0;
	@%p26 bra 	$L__BB0_7;
$L__BB0_8:
	setp.eq.s32 	%p27, %r10, 0;
	@%p27 bra 	$L__BB0_13;
	setp.eq.s32 	%p28, %r10, 1;
	@%p28 bra 	$L__BB0_11;
	shl.b32 	%r58, %r133, 12;
	add.s32 	%r59, %r7, %r58;
	mul.wide.u32 	%rd17, %r59, 4;
	add.s64 	%rd18, %rd2, %rd17;
	ld.global.nc.v4.f32 	{%f236, %f237, %f238, %f239}, [%rd18];
	setp.gt.f32 	%p29, %f874, %f236;
	selp.f32 	%f240, %f873, 0f3F800000, %p29;
	selp.f32 	%f241, %f874, %f236, %p29;
	selp.f32 	%f242, 0f3F800000, %f873, %p29;
	selp.f32 	%f243, %f236, %f874, %p29;
	sub.f32 	%f244, %f243, %f241;
	mul.f32 	%f245, %f244, 0f3FB8AA3B;
	ex2.approx.f32 	%f246, %f245;
	fma.rn.f32 	%f247, %f246, %f242, %f240;
	setp.gt.f32 	%p30, %f241, %f237;
	selp.f32 	%f248, %f247, 0f3F800000, %p30;
	selp.f32 	%f249, %f241, %f237, %p30;
	selp.f32 	%f250, 0f3F800000, %f247, %p30;
	selp.f32 	%f251, %f237, %f241, %p30;
	sub.f32 	%f252, %f251, %f249;
	mul.f32 	%f253, %f252, 0f3FB8AA3B;
	ex2.approx.f32 	%f254, %f253;
	fma.rn.f32 	%f255, %f254, %f250, %f248;
	setp.gt.f32 	%p31, %f249, %f238;
	selp.f32 	%f256, %f255, 0f3F800000, %p31;
	selp.f32 	%f257, %f249, %f238, %p31;
	selp.f32 	%f258, 0f3F800000, %f255, %p31;
	selp.f32 	%f259, %f238, %f249, %p31;
	sub.f32 	%f260, %f259, %f257;
	mul.f32 	%f261, %f260, 0f3FB8AA3B;
	ex2.approx.f32 	%f262, %f261;
	fma.rn.f32 	%f263, %f262, %f258, %f256;
	setp.gt.f32 	%p32, %f257, %f239;
	selp.f32 	%f264, %f263, 0f3F800000, %p32;
	selp.f32 	%f265, %f257, %f239, %p32;
	selp.f32 	%f266, 0f3F800000, %f263, %p32;
	selp.f32 	%f267, %f239, %f257, %p32;
	sub.f32 	%f268, %f267, %f265;
	mul.f32 	%f269, %f268, 0f3FB8AA3B;
	ex2.approx.f32 	%f270, %f269;
	fma.rn.f32 	%f271, %f270, %f266, %f264;
	add.s32 	%r60, %r59, 4096;
	mul.wide.u32 	%rd19, %r60, 4;
	add.s64 	%rd20, %rd2, %rd19;
	ld.global.nc.v4.f32 	{%f272, %f273, %f274, %f275}, [%rd20];
	setp.gt.f32 	%p33, %f265, %f272;
	selp.f32 	%f276, %f271, 0f3F800000, %p33;
	selp.f32 	%f277, %f265, %f272, %p33;
	selp.f32 	%f278, 0f3F800000, %f271, %p33;
	selp.f32 	%f279, %f272, %f265, %p33;
	sub.f32 	%f280, %f279, %f277;
	mul.f32 	%f281, %f280, 0f3FB8AA3B;
	ex2.approx.f32 	%f282, %f281;
	fma.rn.f32 	%f283, %f282, %f278, %f276;
	setp.gt.f32 	%p34, %f277, %f273;
	selp.f32 	%f284, %f283, 0f3F800000, %p34;
	selp.f32 	%f285, %f277, %f273, %p34;
	selp.f32 	%f286, 0f3F800000, %f283, %p34;
	selp.f32 	%f287, %f273, %f277, %p34;
	sub.f32 	%f288, %f287, %f285;
	mul.f32 	%f289, %f288, 0f3FB8AA3B;
	ex2.approx.f32 	%f290, %f289;
	fma.rn.f32 	%f291, %f290, %f286, %f284;
	setp.gt.f32 	%p35, %f285, %f274;
	selp.f32 	%f292, %f291, 0f3F800000, %p35;
	selp.f32 	%f293, %f285, %f274, %p35;
	selp.f32 	%f294, 0f3F800000, %f291, %p35;
	selp.f32 	%f295, %f274, %f285, %p35;
	sub.f32 	%f296, %f295, %f293;
	mul.f32 	%f297, %f296, 0f3FB8AA3B;
	ex2.approx.f32 	%f298, %f297;
	fma.rn.f32 	%f299, %f298, %f294, %f292;
	setp.gt.f32 	%p36, %f293, %f275;
	selp.f32 	%f300, %f299, 0f3F800000, %p36;
	selp.f32 	%f874, %f293, %f275, %p36;
	selp.f32 	%f301, 0f3F800000, %f299, %p36;
	selp.f32 	%f302, %f275, %f293, %p36;
	sub.f32 	%f303, %f302, %f874;
	mul.f32 	%f304, %f303, 0f3FB8AA3B;
	ex2.approx.f32 	%f305, %f304;
	fma.rn.f32 	%f873, %f305, %f301, %f300;
	add.s32 	%r133, %r133, 2;
$L__BB0_11:
	and.b32  	%r61, %r4, 1;
	setp.eq.b32 	%p37, %r61, 1;
	not.pred 	%p38, %p37;
	@%p38 bra 	$L__BB0_13;
	shl.b32 	%r62, %r133, 12;
	add.s32 	%r63, %r7, %r62;
	mul.wide.u32 	%rd21, %r63, 4;
	add.s64 	%rd22, %rd2, %rd21;
	ld.global.nc.v4.f32 	{%f306, %f307, %f308, %f309}, [%rd22];
	setp.gt.f32 	%p39, %f874, %f306;
	selp.f32 	%f310, %f873, 0f3F800000, %p39;
	selp.f32 	%f311, %f874, %f306, %p39;
	selp.f32 	%f312, 0f3F800000, %f873, %p39;
	selp.f32 	%f313, %f306, %f874, %p39;
	sub.f32 	%f314, %f313, %f311;
	mul.f32 	%f315, %f314, 0f3FB8AA3B;
	ex2.approx.f32 	%f316, %f315;
	fma.rn.f32 	%f317, %f316, %f312, %f310;
	setp.gt.f32 	%p40, %f311, %f307;
	selp.f32 	%f318, %f317, 0f3F800000, %p40;
	selp.f32 	%f319, %f311, %f307, %p40;
	selp.f32 	%f320, 0f3F800000, %f317, %p40;
	selp.f32 	%f321, %f307, %f311, %p40;
	sub.f32 	%f322, %f321, %f319;
	mul.f32 	%f323, %f322, 0f3FB8AA3B;
	ex2.approx.f32 	%f324, %f323;
	fma.rn.f32 	%f325, %f324, %f320, %f318;
	setp.gt.f32 	%p41, %f319, %f308;
	selp.f32 	%f326, %f325, 0f3F800000, %p41;
	selp.f32 	%f327, %f319, %f308, %p41;
	selp.f32 	%f328, 0f3F800000, %f325, %p41;
	selp.f32 	%f329, %f308, %f319, %p41;
	sub.f32 	%f330, %f329, %f327;
	mul.f32 	%f331, %f330, 0f3FB8AA3B;
	ex2.approx.f32 	%f332, %f331;
	fma.rn.f32 	%f333, %f332, %f328, %f326;
	setp.gt.f32 	%p42, %f327, %f309;
	selp.f32 	%f334, %f333, 0f3F800000, %p42;
	selp.f32 	%f874, %f327, %f309, %p42;
	selp.f32 	%f335, 0f3F800000, %f333, %p42;
	selp.f32 	%f336, %f309, %f327, %p42;
	sub.f32 	%f337, %f336, %f874;
	mul.f32 	%f338, %f337, 0f3FB8AA3B;
	ex2.approx.f32 	%f339, %f338;
	fma.rn.f32 	%f873, %f339, %f335, %f334;
$L__BB0_13:
	// begin inline asm
	mov.u32 %r64, %laneid;
	// end inline asm
	mov.b32 	%r66, %f874;
	mov.b32 	%r72, 1;
	mov.b32 	%r73, 31;
	mov.b32 	%r74, -1;
	// begin inline asm
	shfl.sync.down.b32 %r65, %r66, %r72, %r73, %r74;
	// end inline asm
	mov.b32 	%r71, %f873;
	// begin inline asm
	shfl.sync.down.b32 %r70, %r71, %r72, %r73, %r74;
	// end inline asm
	setp.gt.s32 	%p43, %r64, 30;
	@%p43 bra 	$L__BB0_15;
	mov.b32 	%f340, %r70;
	mov.b32 	%f341, %r65;
	setp.gt.f32 	%p44, %f874, %f341;
	selp.f32 	%f27, %f874, %f341, %p44;
	selp.f32 	%f342, %f873, %f340, %p44;
	selp.f32 	%f343, %f341, %f874, %p44;
	selp.f32 	%f344, %f340, %f873, %p44;
	sub.f32 	%f345, %f343, %f27;
	mul.f32 	%f346, %f345, 0f3FB8AA3B;
	ex2.approx.f32 	%f347, %f346;
	fma.rn.f32 	%f873, %f344, %f347, %f342;
	mov.f32 	%f874, %f27;
$L__BB0_15:
	mov.b32 	%r76, %f874;
	mov.b32 	%r82, 2;
	mov.b32 	%r83, 31;
	mov.b32 	%r84, -1;
	// begin inline asm
	shfl.sync.down.b32 %r75, %r76, %r82, %r83, %r84;
	// end inline asm
	mov.b32 	%r81, %f873;
	// begin inline asm
	shfl.sync.down.b32 %r80, %r81, %r82, %r83, %r84;
	// end inline asm
	setp.gt.s32 	%p45, %r64, 29;
	@%p45 bra 	$L__BB0_17;
	mov.b32 	%f348, %r80;
	mov.b32 	%f349, %r75;
	setp.gt.f32 	%p46, %f874, %f349;
	selp.f32 	%f31, %f874, %f349, %p46;
	selp.f32 	%f350, %f873, %f348, %p46;
	selp.f32 	%f351, %f349, %f874, %p46;
	selp.f32 	%f352, %f348, %f873, %p46;
	sub.f32 	%f353, %f351, %f31;
	mul.f32 	%f354, %f353, 0f3FB8AA3B;
	ex2.approx.f32 	%f355, %f354;
	fma.rn.f32 	%f873, %f352, %f355, %f350;
	mov.f32 	%f874, %f31;
$L__BB0_17:
	mov.b32 	%r86, %f874;
	mov.b32 	%r92, 4;
	mov.b32 	%r93, 31;
	mov.b32 	%r94, -1;
	// begin inline asm
	shfl.sync.down.b32 %r85, %r86, %r92, %r93, %r94;
	// end inline asm
	mov.b32 	%r91, %f873;
	// begin inline asm
	shfl.sync.down.b32 %r90, %r91, %r92, %r93, %r94;
	// end inline asm
	setp.gt.s32 	%p47, %r64, 27;
	@%p47 bra 	$L__BB0_19;
	mov.b32 	%f356, %r90;
	mov.b32 	%f357, %r85;
	setp.gt.f32 	%p48, %f874, %f357;
	selp.f32 	%f35, %f874, %f357, %p48;
	selp.f32 	%f358, %f873, %f356, %p48;
	selp.f32 	%f359, %f357, %f874, %p48;
	selp.f32 	%f360, %f356, %f873, %p48;
	sub.f32 	%f361, %f359, %f35;
	mul.f32 	%f362, %f361, 0f3FB8AA3B;
	ex2.approx.f32 	%f363, %f362;
	fma.rn.f32 	%f873, %f360, %f363, %f358;
	mov.f32 	%f874, %f35;
$L__BB0_19:
	mov.b32 	%r96, %f874;
	mov.b32 	%r102, 8;
	mov.b32 	%r103, 31;
	mov.b32 	%r104, -1;
	// begin inline asm
	shfl.sync.down.b32 %r95, %r96, %r102, %r103, %r104;
	// end inline asm
	mov.b32 	%r101, %f873;
	// begin inline asm
	shfl.sync.down.b32 %r100, %r101, %r102, %r103, %r104;
	// end inline asm
	setp.gt.s32 	%p49, %r64, 23;
	@%p49 bra 	$L__BB0_21;
	mov.b32 	%f364, %r100;
	mov.b32 	%f365, %r95;
	setp.gt.f32 	%p50, %f874, %f365;
	selp.f32 	%f39, %f874, %f365, %p50;
	selp.f32 	%f366, %f873, %f364, %p50;
	selp.f32 	%f367, %f365, %f874, %p50;
	selp.f32 	%f368, %f364, %f873, %p50;
	sub.f32 	%f369, %f367, %f39;
	mul.f32 	%f370, %f369, 0f3FB8AA3B;
	ex2.approx.f32 	%f371, %f370;
	fma.rn.f32 	%f873, %f368, %f371, %f366;
	mov.f32 	%f874, %f39;
$L__BB0_21:
	mov.b32 	%r106, %f874;
	mov.b32 	%r112, 16;
	mov.b32 	%r113, 31;
	mov.b32 	%r114, -1;
	// begin inline asm
	shfl.sync.down.b32 %r105, %r106, %r112, %r113, %r114;
	// end inline asm
	mov.b32 	%r111, %f873;
	// begin inline asm
	shfl.sync.down.b32 %r110, %r111, %r112, %r113, %r114;
	// end inline asm
	setp.gt.s32 	%p51, %r64, 15;
	@%p51 bra 	$L__BB0_24;
	mov.b32 	%f372, %r110;
	mov.b32 	%f373, %r105;
	setp.gt.f32 	%p52, %f874, %f373;
	selp.f32 	%f43, %f874, %f373, %p52;
	selp.f32 	%f374, %f873, %f372, %p52;
	selp.f32 	%f375, %f373, %f874, %p52;
	selp.f32 	%f376, %f372, %f873, %p52;
	sub.f32 	%f377, %f375, %f43;
	mul.f32 	%f378, %f377, 0f3FB8AA3B;
	ex2.approx.f32 	%f379, %f378;
	fma.rn.f32 	%f873, %f376, %f379, %f374;
	setp.ne.s32 	%p53, %r64, 0;
	mov.f32 	%f874, %f43;
	@%p53 bra 	$L__BB0_24;
	shr.u32 	%r115, %r5, 2;
	and.b32  	%r116, %r115, 248;
	mov.u32 	%r117, _ZZ27_blockSoftmaxKernel_stride1ILi1024EEvPfS0_iiE12temp_storage;
	add.s32 	%r118, %r117, %r116;
	st.shared.v2.f32 	[%r118+32], {%f43, %f873};
$L__BB0_24:
	bar.sync 	0;
	setp.ne.s32 	%p54, %r5, 0;
	@%p54 bra 	$L__BB0_26;
	ld.shared.v2.f32 	{%f380, %f381}, [_ZZ27_blockSoftmaxKernel_stride1ILi1024EEvPfS0_iiE12temp_storage+40];
	setp.gt.f32 	%p55, %f874, %f380;
	selp.f32 	%f382, %f874, %f380, %p55;
	selp.f32 	%f383, %f873, %f381, %p55;
	selp.f32 	%f384, %f380, %f874, %p55;
	selp.f32 	%f385, %f381, %f873, %p55;
	sub.f32 	%f386, %f384, %f382;
	mul.f32 	%f387, %f386, 0f3FB8AA3B;
	ex2.approx.f32 	%f388, %f387;
	fma.rn.f32 	%f389, %f385, %f388, %f383;
	ld.shared.v2.f32 	{%f390, %f391}, [_ZZ27_blockSoftmaxKernel_stride1ILi1024EEvPfS0_iiE12temp_storage+48];
	setp.gt.f32 	%p56, %f382, %f390;
	selp.f32 	%f392, %f382, %f390, %p56;
	selp.f32 	%f393, %f389, %f391, %p56;
	selp.f32 	%f394, %f390, %f382, %p56;
	selp.f32 	%f395, %f391, %f389, %p56;
	sub.f32 	%f396, %f394, %f392;
	mul.f32 	%f397, %f396, 0f3FB8AA3B;
	ex2.approx.f32 	%f398, %f397;
	fma.rn.f32 	%f399, %f395, %f398, %f393;
	ld.shared.v2.f32 	{%f400, %f401}, [_ZZ27_blockSoftmaxKernel_stride1ILi1024EEvPfS0_iiE12temp_storage+56];
	setp.gt.f32 	%p57, %f392, %f400;
	selp.f32 	%f402, %f392, %f400, %p57;
	selp.f32 	%f403, %f399, %f401, %p57;
	selp.f32 	%f404, %f400, %f392, %p57;
	selp.f32 	%f405, %f401, %f399, %p57;
	sub.f32 	%f406, %f404, %f402;
	mul.f32 	%f407, %f406, 0f3FB8AA3B;
	ex2.approx.f32 	%f408, %f407;
	fma.rn.f32 	%f409, %f405, %f408, %f403;
	ld.shared.v2.f32 	{%f410, %f411}, [_ZZ27_blockSoftmaxKernel_stride1ILi1024EEvPfS0_iiE12temp_storage+64];
	setp.gt.f32 	%p58, %f402, %f410;
	selp.f32 	%f412, %f402, %f410, %p58;
	selp.f32 	%f413, %f409, %f411, %p58;
	selp.f32 	%f414, %f410, %f402, %p58;
	selp.f32 	%f415, %f411, %f409, %p58;
	sub.f32 	%f416, %f414, %f412;
	mul.f32 	%f417, %f416, 0f3FB8AA3B;
	ex2.approx.f32 	%f418, %f417;
	fma.rn.f32 	%f419, %f415, %f418, %f413;
	ld.shared.v2.f32 	{%f420, %f421}, [_ZZ27_blockSoftmaxKernel_stride1ILi1024EEvPfS0_iiE12temp_storage+72];
	setp.gt.f32 	%p59, %f412, %f420;
	selp.f32 	%f422, %f412, %f420, %p59;
	selp.f32 	%f423, %f419, %f421, %p59;
	selp.f32 	%f424, %f420, %f412, %p59;
	selp.f32 	%f425, %f421, %f419, %p59;
	sub.f32 	%f426, %f424, %f422;
	mul.f32 	%f427, %f426, 0f3FB8AA3B;
	ex2.approx.f32 	%f428, %f427;
	fma.rn.f32 	%f429, %f425, %f428, %f423;
	ld.shared.v2.f32 	{%f430, %f431}, [_ZZ27_blockSoftmaxKernel_stride1ILi1024EEvPfS0_iiE12temp_storage+80];
	setp.gt.f32 	%p60, %f422, %f430;
	selp.f32 	%f432, %f422, %f430, %p60;
	selp.f32 	%f433, %f429, %f431, %p60;
	selp.f32 	%f434, %f430, %f422, %p60;
	selp.f32 	%f435, %f431, %f429, %p60;
	sub.f32 	%f436, %f434, %f432;
	mul.f32 	%f437, %f436, 0f3FB8AA3B;
	ex2.approx.f32 	%f438, %f437;
	fma.rn.f32 	%f439, %f435, %f438, %f433;
	ld.shared.v2.f32 	{%f440, %f441}, [_ZZ27_blockSoftmaxKernel_stride1ILi1024EEvPfS0_iiE12temp_storage+88];
	setp.gt.f32 	%p61, %f432, %f440;
	selp.f32 	%f442, %f432, %f440, %p61;
	selp.f32 	%f443, %f439, %f441, %p61;
	selp.f32 	%f444, %f440, %f432, %p61;
	selp.f32 	%f445, %f441, %f439, %p61;
	sub.f32 	%f446, %f444, %f442;
	mul.f32 	%f447, %f446, 0f3FB8AA3B;
	ex2.approx.f32 	%f448, %f447;
	fma.rn.f32 	%f449, %f445, %f448, %f443;
	ld.shared.v2.f32 	{%f450, %f451}, [_ZZ27_blockSoftmaxKernel_stride1ILi1024EEvPfS0_iiE12temp_storage+96];
	setp.gt.f32 	%p62, %f442, %f450;
	selp.f32 	%f452, %f442, %f450, %p62;
	selp.f32 	%f453, %f449, %f451, %p62;
	selp.f32 	%f454, %f450, %f442, %p62;
	selp.f32 	%f455, %f451, %f449, %p62;
	sub.f32 	%f456, %f454, %f452;
	mul.f32 	%f457, %f456, 0f3FB8AA3B;
	ex2.approx.f32 	%f458, %f457;
	fma.rn.f32 	%f459, %f455, %f458, %f453;
	ld.shared.v2.f32 	{%f460, %f461}, [_ZZ27_blockSoftmaxKernel_stride1ILi1024EEvPfS0_iiE12temp_storage+104];
	setp.gt.f32 	%p63, %f452, %f460;
	selp.f32 	%f462, %f452, %f460, %p63;
	selp.f32 	%f463, %f459, %f461, %p63;
	selp.f32 	%f464, %f460, %f452, %p63;
	selp.f32 	%f465, %f461, %f459, %p63;
	sub.f32 	%f466, %f464, %f462;
	mul.f32 	%f467, %f466, 0f3FB8AA3B;
	ex2.approx.f32 	%f468, %f467;
	fma.rn.f32 	%f469, %f465, %f468, %f463;
	ld.shared.v2.f32 	{%f470, %f471}, [_ZZ27_blockSoftmaxKernel_stride1ILi1024EEvPfS0_iiE12temp_storage+112];
	setp.gt.f32 	%p64, %f462, %f470;
	selp.f32 	%f472, %f462, %f470, %p64;
	selp.f32 	%f473, %f469, %f471, %p64;
	selp.f32 	%f474, %f470, %f462, %p64;
	selp.f32 	%f475, %f471, %f469, %p64;
	sub.f32 	%f476, %f474, %f472;
	mul.f32 	%f477, %f476, 0f3FB8AA3B;
	ex2.approx.f32 	%f478, %f477;
	fma.rn.f32 	%f479, %f475, %f478, %f473;
	ld.shared.v2.f32 	{%f480, %f481}, [_ZZ27_blockSoftmaxKernel_stride1ILi1024EEvPfS0_iiE12temp_storage+120];
	setp.gt.f32 	%p65, %f472, %f480;
	selp.f32 	%f482, %f472, %f480, %p65;
	selp.f32 	%f483, %f479, %f481, %p65;
	selp.f32 	%f484, %f480, %f472, %p65;
	selp.f32 	%f485, %f481, %f479, %p65;
	sub.f32 	%f486, %f484, %f482;
	mul.f32 	%f487, %f486, 0f3FB8AA3B;
	ex2.approx.f32 	%f488, %f487;
	fma.rn.f32 	%f489, %f485, %f488, %f483;
	ld.shared.v2.f32 	{%f490, %f491}, [_ZZ27_blockSoftmaxKernel_stride1ILi1024EEvPfS0_iiE12temp_storage+128];
	setp.gt.f32 	%p66, %f482, %f490;
	selp.f32 	%f492, %f482, %f490, %p66;
	selp.f32 	%f493, %f489, %f491, %p66;
	selp.f32 	%f494, %f490, %f482, %p66;
	selp.f32 	%f495, %f491, %f489, %p66;
	sub.f32 	%f496, %f494, %f492;
	mul.f32 	%f497, %f496, 0f3FB8AA3B;
	ex2.approx.f32 	%f498, %f497;
	fma.rn.f32 	%f499, %f495, %f498, %f493;
	ld.shared.v2.f32 	{%f500, %f501}, [_ZZ27_blockSoftmaxKernel_stride1ILi1024EEvPfS0_iiE12temp_storage+136];
	setp.gt.f32 	%p67, %f492, %f500;
	selp.f32 	%f502, %f492, %f500, %p67;
	selp.f32 	%f503, %f499, %f501, %p67;
	selp.f32 	%f504, %f500, %f492, %p67;
	selp.f32 	%f505, %f501, %f499, %p67;
	sub.f32 	%f506, %f504, %f502;
	mul.f32 	%f507, %f506, 0f3FB8AA3B;
	ex2.approx.f32 	%f508, %f507;
	fma.rn.f32 	%f509, %f505, %f508, %f503;
	ld.shared.v2.f32 	{%f510, %f511}, [_ZZ27_blockSoftmaxKernel_stride1ILi1024EEvPfS0_iiE12temp_storage+144];
	setp.gt.f32 	%p68, %f502, %f510;
	selp.f32 	%f512, %f502, %f510, %p68;
	selp.f32 	%f513, %f509, %f511, %p68;
	selp.f32 	%f514, %f510, %f502, %p68;
	selp.f32 	%f515, %f511, %f509, %p68;
	sub.f32 	%f516, %f514, %f512;
	mul.f32 	%f517, %f516, 0f3FB8AA3B;
	ex2.approx.f32 	%f518, %f517;
	fma.rn.f32 	%f519, %f515, %f518, %f513;
	ld.shared.v2.f32 	{%f520, %f521}, [_ZZ27_blockSoftmaxKernel_stride1ILi1024EEvPfS0_iiE12temp_storage+152];
	setp.gt.f32 	%p69, %f512, %f520;
	selp.f32 	%f522, %f512, %f520, %p69;
	selp.f32 	%f523, %f519, %f521, %p69;
	selp.f32 	%f524, %f520, %f512, %p69;
	selp.f32 	%f525, %f521, %f519, %p69;
	sub.f32 	%f526, %f524, %f522;
	mul.f32 	%f527, %f526, 0f3FB8AA3B;
	ex2.approx.f32 	%f528, %f527;
	fma.rn.f32 	%f529, %f525, %f528, %f523;
	ld.shared.v2.f32 	{%f530, %f531}, [_ZZ27_blockSoftmaxKernel_stride1ILi1024EEvPfS0_iiE12temp_storage+160];
	setp.gt.f32 	%p70, %f522, %f530;
	selp.f32 	%f532, %f522, %f530, %p70;
	selp.f32 	%f533, %f529, %f531, %p70;
	selp.f32 	%f534, %f531, %f529, %p70;
	selp.f32 	%f535, %f530, %f522, %p70;
	sub.f32 	%f536, %f535, %f532;
	mul.f32 	%f537, %f536, 0f3FB8AA3B;
	ex2.approx.f32 	%f538, %f537;
	fma.rn.f32 	%f539, %f534, %f538, %f533;
	ld.shared.v2.f32 	{%f540, %f541}, [_ZZ27_blockSoftmaxKernel_stride1ILi1024EEvPfS0_iiE12temp_storage+168];
	setp.gt.f32 	%p71, %f532, %f540;
	selp.f32 	%f542, %f539, %f541, %p71;
	selp.f32 	%f543, %f532, %f540, %p71;
	selp.f32 	%f544, %f541, %f539, %p71;
	selp.f32 	%f545, %f540, %f532, %p71;
	sub.f32 	%f546, %f545, %f543;
	mul.f32 	%f547, %f546, 0f3FB8AA3B;
	ex2.approx.f32 	%f548, %f547;
	fma.rn.f32 	%f549, %f544, %f548, %f542;
	ld.shared.v2.f32 	{%f550, %f551}, [_ZZ27_blockSoftmaxKernel_stride1ILi1024EEvPfS0_iiE12temp_storage+176];
	setp.gt.f32 	%p72, %f543, %f550;
	selp.f32 	%f552, %f549, %f551, %p72;
	selp.f32 	%f553, %f543, %f550, %p72;
	selp.f32 	%f554, %f551, %f549, %p72;
	selp.f32 	%f555, %f550, %f543, %p72;
	sub.f32 	%f556, %f555, %f553;
	mul.f32 	%f557, %f556, 0f3FB8AA3B;
	ex2.approx.f32 	%f558, %f557;
	fma.rn.f32 	%f559, %f554, %f558, %f552;
	ld.shared.v2.f32 	{%f560, %f561}, [_ZZ27_blockSoftmaxKernel_stride1ILi1024EEvPfS0_iiE12temp_storage+184];
	setp.gt.f32 	%p73, %f553, %f560;
	selp.f32 	%f562, %f559, %f561, %p73;
	selp.f32 	%f563, %f553, %f560, %p73;
	selp.f32 	%f564, %f561, %f559, %p73;
	selp.f32 	%f565, %f560, %f553, %p73;
	sub.f32 	%f566, %f565, %f563;
	mul.f32 	%f567, %f566, 0f3FB8AA3B;
	ex2.approx.f32 	%f568, %f567;
	fma.rn.f32 	%f569, %f564, %f568, %f562;
	ld.shared.v2.f32 	{%f570, %f571}, [_ZZ27_blockSoftmaxKernel_stride1ILi1024EEvPfS0_iiE12temp_storage+192];
	setp.gt.f32 	%p74, %f563, %f570;
	selp.f32 	%f572, %f569, %f571, %p74;
	selp.f32 	%f573, %f563, %f570, %p74;
	selp.f32 	%f574, %f571, %f569, %p74;
	selp.f32 	%f575, %f570, %f563, %p74;
	sub.f32 	%f576, %f575, %f573;
	mul.f32 	%f577, %f576, 0f3FB8AA3B;
	ex2.approx.f32 	%f578, %f577;
	fma.rn.f32 	%f579, %f574, %f578, %f572;
	ld.shared.v2.f32 	{%f580, %f581}, [_ZZ27_blockSoftmaxKernel_stride1ILi1024EEvPfS0_iiE12temp_storage+200];
	setp.gt.f32 	%p75, %f573, %f580;
	selp.f32 	%f582, %f579, %f581, %p75;
	selp.f32 	%f583, %f573, %f580, %p75;
	selp.f32 	%f584, %f581, %f579, %p75;
	selp.f32 	%f585, %f580, %f573, %p75;
	sub.f32 	%f586, %f585, %f583;
	mul.f32 	%f587, %f586, 0f3FB8AA3B;
	ex2.approx.f32 	%f588, %f587;
	fma.rn.f32 	%f589, %f584, %f588, %f582;
	ld.shared.v2.f32 	{%f590, %f591}, [_ZZ27_blockSoftmaxKernel_stride1ILi1024EEvPfS0_iiE12temp_storage+208];
	setp.gt.f32 	%p76, %f583, %f590;
	selp.f32 	%f592, %f589, %f591, %p76;
	selp.f32 	%f593, %f583, %f590, %p76;
	selp.f32 	%f594, %f591, %f589, %p76;
	selp.f32 	%f595, %f590, %f583, %p76;
	sub.f32 	%f596, %f595, %f593;
	mul.f32 	%f597, %f596, 0f3FB8AA3B;
	ex2.approx.f32 	%f598, %f597;
	fma.rn.f32 	%f599, %f594, %f598, %f592;
	ld.shared.v2.f32 	{%f600, %f601}, [_ZZ27_blockSoftmaxKernel_stride1ILi1024EEvPfS0_iiE12temp_storage+216];
	setp.gt.f32 	%p77, %f593, %f600;
	selp.f32 	%f602, %f599, %f601, %p77;
	selp.f32 	%f603, %f593, %f600, %p77;
	selp.f32 	%f604, %f601, %f599, %p77;
	selp.f32 	%f605, %f600, %f593, %p77;
	sub.f32 	%f606, %f605, %f603;
	mul.f32 	%f607, %f606, 0f3FB8AA3B;
	ex2.approx.f32 	%f608, %f607;
	fma.rn.f32 	%f609, %f604, %f608, %f602;
	ld.shared.v2.f32 	{%f610, %f611}, [_ZZ27_blockSoftmaxKernel_stride1ILi1024EEvPfS0_iiE12temp_storage+224];
	setp.gt.f32 	%p78, %f603, %f610;
	selp.f32 	%f612, %f609, %f611, %p78;
	selp.f32 	%f613, %f603, %f610, %p78;
	selp.f32 	%f614, %f611, %f609, %p78;
	selp.f32 	%f615, %f610, %f603, %p78;
	sub.f32 	%f616, %f615, %f613;
	mul.f32 	%f617, %f616, 0f3FB8AA3B;
	ex2.approx.f32 	%f618, %f617;
	fma.rn.f32 	%f619, %f614, %f618, %f612;
	ld.shared.v2.f32 	{%f620, %f621}, [_ZZ27_blockSoftmaxKernel_stride1ILi1024EEvPfS0_iiE12temp_storage+232];
	setp.gt.f32 	%p79, %f613, %f620;
	selp.f32 	%f622, %f619, %f621, %p79;
	selp.f32 	%f623, %f613, %f620, %p79;
	selp.f32 	%f624, %f621, %f619, %p79;
	selp.f32 	%f625, %f620, %f613, %p79;
	sub.f32 	%f626, %f625, %f623;
	mul.f32 	%f627, %f626, 0f3FB8AA3B;
	ex2.approx.f32 	%f628, %f627;
	fma.rn.f32 	%f629, %f624, %f628, %f622;
	ld.shared.v2.f32 	{%f630, %f631}, [_ZZ27_blockSoftmaxKernel_stride1ILi1024EEvPfS0_iiE12temp_storage+240];
	setp.gt.f32 	%p80, %f623, %f630;
	selp.f32 	%f632, %f629, %f631, %p80;
	selp.f32 	%f633, %f623, %f630, %p80;
	selp.f32 	%f634, %f631, %f629, %p80;
	selp.f32 	%f635, %f630, %f623, %p80;
	sub.f32 	%f636, %f635, %f633;
	mul.f32 	%f637, %f636, 0f3FB8AA3B;
	ex2.approx.f32 	%f638, %f637;
	fma.rn.f32 	%f639, %f634, %f638, %f632;
	ld.shared.v2.f32 	{%f640, %f641}, [_ZZ27_blockSoftmaxKernel_stride1ILi1024EEvPfS0_iiE12temp_storage+248];
	setp.gt.f32 	%p81, %f633, %f640;
	selp.f32 	%f642, %f639, %f641, %p81;
	selp.f32 	%f643, %f633, %f640, %p81;
	selp.f32 	%f644, %f641, %f639, %p81;
	selp.f32 	%f645, %f640, %f633, %p81;
	sub.f32 	%f646, %f645, %f643;
	mul.f32 	%f647, %f646, 0f3FB8AA3B;
	ex2.approx.f32 	%f648, %f647;
	fma.rn.f32 	%f649, %f644, %f648, %f642;
	ld.shared.v2.f32 	{%f650, %f651}, [_ZZ27_blockSoftmaxKernel_stride1ILi1024EEvPfS0_iiE12temp_storage+256];
	setp.gt.f32 	%p82, %f643, %f650;
	selp.f32 	%f652, %f649, %f651, %p82;
	selp.f32 	%f653, %f643, %f650, %p82;
	selp.f32 	%f654, %f651, %f649, %p82;
	selp.f32 	%f655, %f650, %f643, %p82;
	sub.f32 	%f656, %f655, %f653;
	mul.f32 	%f657, %f656, 0f3FB8AA3B;
	ex2.approx.f32 	%f658, %f657;
	fma.rn.f32 	%f659, %f654, %f658, %f652;
	ld.shared.v2.f32 	{%f660, %f661}, [_ZZ27_blockSoftmaxKernel_stride1ILi1024EEvPfS0_iiE12temp_storage+264];
	setp.gt.f32 	%p83, %f653, %f660;
	selp.f32 	%f662, %f659, %f661, %p83;
	selp.f32 	%f663, %f653, %f660, %p83;
	selp.f32 	%f664, %f661, %f659, %p83;
	selp.f32 	%f665, %f660, %f653, %p83;
	sub.f32 	%f666, %f665, %f663;
	mul.f32 	%f667, %f666, 0f3FB8AA3B;
	ex2.approx.f32 	%f668, %f667;
	fma.rn.f32 	%f669, %f664, %f668, %f662;
	ld.shared.v2.f32 	{%f670, %f671}, [_ZZ27_blockSoftmaxKernel_stride1ILi1024EEvPfS0_iiE12temp_storage+272];
	setp.gt.f32 	%p84, %f663, %f670;
	selp.f32 	%f672, %f669, %f671, %p84;
	selp.f32 	%f673, %f663, %f670, %p84;
	selp.f32 	%f674, %f671, %f669, %p84;
	selp.f32 	%f675, %f670, %f663, %p84;
	sub.f32 	%f676, %f675, %f673;
	mul.f32 	%f677, %f676, 0f3FB8AA3B;
	ex2.approx.f32 	%f678, %f677;
	fma.rn.f32 	%f679, %f674, %f678, %f672;
	ld.shared.v2.f32 	{%f680, %f681}, [_ZZ27_blockSoftmaxKernel_stride1ILi1024EEvPfS0_iiE12temp_storage+280];
	setp.gt.f32 	%p85, %f673, %f680;
	selp.f32 	%f682, %f679, %f681, %p85;
	selp.f32 	%f683, %f673, %f680, %p85;
	selp.f32 	%f684, %f681, %f679, %p85;
	selp.f32 	%f685, %f680, %f673, %p85;
	sub.f32 	%f686, %f685, %f683;
	mul.f32 	%f687, %f686, 0f3FB8AA3B;
	ex2.approx.f32 	%f688, %f687;
	fma.rn.f32 	%f689, %f684, %f688, %f682;
	st.shared.v2.f32 	[_ZZ27_blockSoftmaxKernel_stride1ILi1024EEvPfS0_iiE9dms_total], {%f683, %f689};
$L__BB0_26:
	setp.lt.s32 	%p86, %r43, 4096;
	bar.sync 	0;
	ld.shared.f32 	%f690, [_ZZ27_blockSoftmaxKernel_stride1ILi1024EEvPfS0_iiE9dms_total+4];
	mov.f32 	%f691, 0f3F800000;
	div.approx.f32 	%f47, %f691, %f690;
	@%p86 bra 	$L__BB0_35;
	ld.shared.f32 	%f48, [_ZZ27_blockSoftmaxKernel_stride1ILi1024EEvPfS0_iiE9dms_total];
	add.s32 	%r120, %r4, -1;
	and.b32  	%r32, %r4, 3;
	setp.lt.u32 	%p87, %r120, 3;
	mov.b32 	%r137, 0;
	@%p87 bra 	$L__BB0_30;
	and.b32  	%r137, %r4, 524284;
	neg.s32 	%r135, %r137;
	add.s32 	%r134, %r7, 8192;
$L__BB0_29:
	.pragma "nounroll";
	add.s32 	%r121, %r134, -8192;
	mul.wide.u32 	%rd23, %r121, 4;
	add.s64 	%rd24, %rd2, %rd23;
	ld.global.nc.v4.f32 	{%f692, %f693, %f694, %f695}, [%rd24];
	sub.f32 	%f696, %f692, %f48;
	mul.f32 	%f697, %f696, 0f3FB8AA3B;
	ex2.approx.f32 	%f698, %f697;
	mul.f32 	%f699, %f47, %f698;
	sub.f32 	%f700, %f693, %f48;
	mul.f32 	%f701, %f700, 0f3FB8AA3B;
	ex2.approx.f32 	%f702, %f701;
	mul.f32 	%f703, %f47, %f702;
	sub.f32 	%f704, %f694, %f48;
	mul.f32 	%f705, %f704, 0f3FB8AA3B;
	ex2.approx.f32 	%f706, %f705;
	mul.f32 	%f707, %f47, %f706;
	sub.f32 	%f708, %f695, %f48;
	mul.f32 	%f709, %f708, 0f3FB8AA3B;
	ex2.approx.f32 	%f710, %f709;
	mul.f32 	%f711, %f47, %f710;
	add.s64 	%rd25, %rd1, %rd23;
	st.global.v4.f32 	[%rd25], {%f699, %f703, %f707, %f711};
	add.s32 	%r122, %r134, -4096;
	mul.wide.u32 	%rd26, %r122, 4;
	add.s64 	%rd27, %rd2, %rd26;
	ld.global.nc.v4.f32 	{%f712, %f713, %f714, %f715}, [%rd27];
	sub.f32 	%f716, %f712, %f48;
	mul.f32 	%f717, %f716, 0f3FB8AA3B;
	ex2.approx.f32 	%f718, %f717;
	mul.f32 	%f719, %f47, %f718;
	sub.f32 	%f720, %f713, %f48;
	mul.f32 	%f721, %f720, 0f3FB8AA3B;
	ex2.approx.f32 	%f722, %f721;
	mul.f32 	%f723, %f47, %f722;
	sub.f32 	%f724, %f714, %f48;
	mul.f32 	%f725, %f724, 0f3FB8AA3B;
	ex2.approx.f32 	%f726, %f725;
	mul.f32 	%f727, %f47, %f726;
	sub.f32 	%f728, %f715, %f48;
	mul.f32 	%f729, %f728, 0f3FB8AA3B;
	ex2.approx.f32 	%f730, %f729;
	mul.f32 	%f731, %f47, %f730;
	add.s64 	%rd28, %rd1, %rd26;
	st.global.v4.f32 	[%rd28], {%f719, %f723, %f727, %f731};
	add.s32 	%r123, %r134, 4096;
	mul.wide.u32 	%rd29, %r134, 4;
	add.s64 	%rd30, %rd2, %rd29;
	ld.global.nc.v4.f32 	{%f732, %f733, %f734, %f735}, [%rd30];
	sub.f32 	%f736, %f732, %f48;
	mul.f32 	%f737, %f736, 0f3FB8AA3B;
	ex2.approx.f32 	%f738, %f737;
	mul.f32 	%f739, %f47, %f738;
	sub.f32 	%f740, %f733, %f48;
	mul.f32 	%f741, %f740, 0f3FB8AA3B;
	ex2.approx.f32 	%f742, %f741;
	mul.f32 	%f743, %f47, %f742;
	sub.f32 	%f744, %f734, %f48;
	mul.f32 	%f745, %f744, 0f3FB8AA3B;
	ex2.approx.f32 	%f746, %f745;
	mul.f32 	%f747, %f47, %f746;
	sub.f32 	%f748, %f735, %f48;
	mul.f32 	%f749, %f748, 0f3FB8AA3B;
	ex2.approx.f32 	%f750, %f749;
	mul.f32 	%f751, %f47, %f750;
	add.s64 	%rd31, %rd1, %rd29;
	st.global.v4.f32 	[%rd31], {%f739, %f743, %f747, %f751};
	mul.wide.u32 	%rd32, %r123, 4;
	add.s64 	%rd33, %rd2, %rd32;
	ld.global.nc.v4.f32 	{%f752, %f753, %f754, %f755}, [%rd33];
	sub.f32 	%f756, %f752, %f48;
	mul.f32 	%f757, %f756, 0f3FB8AA3B;
	ex2.approx.f32 	%f758, %f757;
	mul.f32 	%f759, %f47, %f758;
	sub.f32 	%f760, %f753, %f48;
	mul.f32 	%f761, %f760, 0f3FB8AA3B;
	ex2.approx.f32 	%f762, %f761;
	mul.f32 	%f763, %f47, %f762;
	sub.f32 	%f764, %f754, %f48;
	mul.f32 	%f765, %f764, 0f3FB8AA3B;
	ex2.approx.f32 	%f766, %f765;
	mul.f32 	%f767, %f47, %f766;
	sub.f32 	%f768, %f755, %f48;
	mul.f32 	%f769, %f768, 0f3FB8AA3B;
	ex2.approx.f32 	%f770, %f769;
	mul.f32 	%f771, %f47, %f770;
	add.s64 	%rd34, %rd1, %rd32;
	st.global.v4.f32 	[%rd34], {%f759, %f763, %f767, %f771};
	add.s32 	%r135, %r135, 4;
	add.s32 	%r134, %r134, 16384;
	setp.ne.s32 	%p88, %r135, 0;
	@%p88 bra 	$L__BB0_29;
$L__BB0_30:
	setp.eq.s32 	%p89, %r32, 0;
	@%p89 bra 	$L__BB0_35;
	setp.eq.s32 	%p90, %r32, 1;
	@%p90 bra 	$L__BB0_33;
	shl.b32 	%r124, %r137, 12;
	add.s32 	%r125, %r7, %r124;
	mul.wide.u32 	%rd35, %r125, 4;
	add.s64 	%rd36, %rd2, %rd35;
	ld.global.nc.v4.f32 	{%f772, %f773, %f774, %f775}, [%rd36];
	sub.f32 	%f776, %f772, %f48;
	mul.f32 	%f777, %f776, 0f3FB8AA3B;
	ex2.approx.f32 	%f778, %f777;
	mul.f32 	%f779, %f47, %f778;
	sub.f32 	%f780, %f773, %f48;
	mul.f32 	%f781, %f780, 0f3FB8AA3B;
	ex2.approx.f32 	%f782, %f781;
	mul.f32 	%f783, %f47, %f782;
	sub.f32 	%f784, %f774, %f48;
	mul.f32 	%f785, %f784, 0f3FB8AA3B;
	ex2.approx.f32 	%f786, %f785;
	mul.f32 	%f787, %f47, %f786;
	sub.f32 	%f788, %f775, %f48;
	mul.f32 	%f789, %f788, 0f3FB8AA3B;
	ex2.approx.f32 	%f790, %f789;
	mul.f32 	%f791, %f47, %f790;
	add.s64 	%rd37, %rd1, %rd35;
	st.global.v4.f32 	[%rd37], {%f779, %f783, %f787, %f791};
	add.s32 	%r126, %r125, 4096;
	mul.wide.u32 	%rd38, %r126, 4;
	add.s64 	%rd39, %rd2, %rd38;
	ld.global.nc.v4.f32 	{%f792, %f793, %f794, %f795}, [%rd39];
	sub.f32 	%f796, %f792, %f48;
	mul.f32 	%f797, %f796, 0f3FB8AA3B;
	ex2.approx.f32 	%f798, %f797;
	mul.f32 	%f799, %f47, %f798;
	sub.f32 	%f800, %f793, %f48;
	mul.f32 	%f801, %f800, 0f3FB8AA3B;
	ex2.approx.f32 	%f802, %f801;
	mul.f32 	%f803, %f47, %f802;
	sub.f32 	%f804, %f794, %f48;
	mul.f32 	%f805, %f804, 0f3FB8AA3B;
	ex2.approx.f32 	%f806, %f805;
	mul.f32 	%f807, %f47, %f806;
	sub.f32 	%f808, %f795, %f48;
	mul.f32 	%f809, %f808, 0f3FB8AA3B;
	ex2.approx.f32 	%f810, %f809;
	mul.f32 	%f811, %f47, %f810;
	add.s64 	%rd40, %rd1, %rd38;
	st.global.v4.f32 	[%rd40], {%f799, %f803, %f807, %f811};
	add.s32 	%r137, %r137, 2;
$L__BB0_33:
	and.b32  	%r127, %r4, 1;
	setp.eq.b32 	%p91, %r127, 1;
	not.pred 	%p92, %p91;
	@%p92 bra 	$L__BB0_35;
	shl.b32 	%r128, %r137, 12;
	add.s32 	%r129, %r7, %r128;
	mul.wide.u32 	%rd41, %r129, 4;
	add.s64 	%rd42, %rd2, %rd41;
	ld.global.nc.v4.f32 	{%f812, %f813, %f814, %f815}, [%rd42];
	sub.f32 	%f816, %f812, %f48;
	mul.f32 	%f817, %f816, 0f3FB8AA3B;
	ex2.approx.f32 	%f818, %f817;
	mul.f32 	%f819, %f47, %f818;
	sub.f32 	%f820, %f813, %f48;
	mul.f32 	%f821, %f820, 0f3FB8AA3B;
	ex2.approx.f32 	%f822, %f821;
	mul.f32 	%f823, %f47, %f822;
	sub.f32 	%f824, %f814, %f48;
	mul.f32 	%f825, %f824, 0f3FB8AA3B;
	ex2.approx.f32 	%f826, %f825;
	mul.f32 	%f827, %f47, %f826;
	sub.f32 	%f828, %f815, %f48;
	mul.f32 	%f829, %f828, 0f3FB8AA3B;
	ex2.approx.f32 	%f830, %f829;
	mul.f32 	%f831, %f47, %f830;
	add.s64 	%rd43, %rd1, %rd41;
	st.global.v4.f32 	[%rd43], {%f819, %f823, %f827, %f831};
$L__BB0_35:
	setp.ge.u32 	%p93, %r5, %r3;
	@%p93 bra 	$L__BB0_37;
	ld.global.nc.v4.f32 	{%f832, %f833, %f834, %f835}, [%rd3];
	ld.shared.f32 	%f836, [_ZZ27_blockSoftmaxKernel_stride1ILi1024EEvPfS0_iiE9dms_total];
	sub.f32 	%f837, %f832, %f836;
	mul.f32 	%f838, %f837, 0f3FB8AA3B;
	ex2.approx.f32 	%f839, %f838;
	mul.f32 	%f840, %f47, %f839;
	sub.f32 	%f841, %f833, %f836;
	mul.f32 	%f842, %f841, 0f3FB8AA3B;
	ex2.approx.f32 	%f843, %f842;
	mul.f32 	%f844, %f47, %f843;
	sub.f32 	%f845, %f834, %f836;
	mul.f32 	%f846, %f845, 0f3FB8AA3B;
	ex2.approx.f32 	%f847, %f846;
	mul.f32 	%f848, %f47, %f847;
	sub.f32 	%f849, %f835, %f836;
	mul.f32 	%f850, %f849, 0f3FB8AA3B;
	ex2.approx.f32 	%f851, %f850;
	mul.f32 	%f852, %f47, %f851;
	add.s64 	%rd45, %rd1, %rd7;
	st.global.v4.f32 	[%rd45], {%f840, %f844, %f848, %f852};
$L__BB0_37:
	setp.ge.u32 	%p94, %r5, %r2;
	@%p94 bra 	$L__BB0_39;
	ld.global.nc.f32 	%f853, [%rd4];
	ld.shared.f32 	%f854, [_ZZ27_blockSoftmaxKernel_stride1ILi1024EEvPfS0_iiE9dms_total];
	sub.f32 	%f855, %f853, %f854;
	mul.f32 	%f856, %f855, 0f3FB8AA3B;
	ex2.approx.f32 	%f857, %f856;
	mul.f32 	%f858, %f47, %f857;
	add.s64 	%rd47, %rd1, %rd8;
	st.global.f32 	[%rd47], %f858;
$L__BB0_39:
	ret;

}
	// .globl	_Z26_warpSoftmaxKernel_stride1ILi32ELi32EEvPfS0_ii
.visible .entry _Z26_warpSoftmaxKernel_stride1ILi32ELi32EEvPfS0_ii(
	.param .u64 .ptr .align 1 _Z26_warpSoftmaxKernel_stride1ILi32ELi32EEvPfS0_ii_param_0,
	.param .u64 .ptr .align 1 _Z26_warpSoftmaxKernel_stride1ILi32ELi32EEvPfS0_ii_param_1,
	.param .u32 _Z26_warpSoftmaxKernel_stride1ILi32ELi32EEvPfS0_ii_param_2,
	.param .u32 _Z26_warpSoftmaxKernel_stride1ILi32ELi32EEvPfS0_ii_param_3
)
{
	.reg .pred 	%p<43>;
	.reg .b16 	%rs<10>;
	.reg .b32 	%r<144>;
	.reg .b32 	%f<533>;
	.reg .b64 	%rd<78>;
	// demoted variable
	.shared .align 4 .b8 _ZZ26_warpSoftmaxKernel_stride1ILi32ELi32EEvPfS0_iiE9max_total[128];
	// demoted variable
	.shared .align 4 .b8 _ZZ26_warpSoftmaxKernel_stride1ILi32ELi32EEvPfS0_iiE9sum_total[128];
	ld.param.u64 	%rd5, [_Z26_warpSoftmaxKernel_stride1ILi32ELi32EEvPfS0_ii_param_0];
	ld.param.u64 	%rd6, [_Z26_warpSoftmaxKernel_stride1ILi32ELi32EEvPfS0_ii_param_1];
	ld.param.u32 	%r50, [_Z26_warpSoftmaxKernel_stride1ILi32ELi32EEvPfS0_ii_param_2];
	ld.param.u32 	%r49, [_Z26_warpSoftmaxKernel_stride1ILi32ELi32EEvPfS0_ii_param_3];
	cvta.to.global.u64 	%rd1, %rd6;
	cvta.to.global.u64 	%rd2, %rd5;
	mov.u32 	%r51, %ctaid.x;
	mov.u32 	%r52, %ntid.y;
	mov.u32 	%r1, %tid.y;
	mad.lo.s32 	%r53, %r51, %r52, %r1;
	div.s32 	%r54, %r50, %r49;
	mul.lo.s32 	%r2, %r49, %r53;
	shr.s32 	%r55, %r49, 31;
	shr.u32 	%r56, %r55, 25;
	add.s32 	%r57, %r49, %r56;
	and.b32  	%r58, %r57, 128;
	sub.s32 	%r59, %r49, %r58;
	cvt.u16.u32 	%rs1, %r59;
	cvt.s8.s32 	%rs2, %r59;
	shr.u16 	%rs3, %rs2, 13;
	and.b16  	%rs4, %rs3, 3;
	add.s16 	%rs5, %rs1, %rs4;
	and.b16  	%rs6, %rs5, 252;
	sub.s16 	%rs7, %rs1, %rs6;
	cvt.u32.u16 	%r60, %rs7;
	cvt.s32.s8 	%r3, %r60;
	cvt.s16.s8 	%rs8, %rs5;
	shr.s16 	%rs9, %rs8, 2;
	cvt.s32.s16 	%r4, %rs9;
	shr.s32 	%r5, %r57, 7;
	setp.ge.s32 	%p1, %r53, %r54;
	@%p1 bra 	$L__BB1_47;
	mov.u32 	%r6, %tid.x;
	setp.ge.u32 	%p2, %r6, %r4;
	shl.b32 	%r61, %r6, 2;
	shl.b32 	%r7, %r5, 7;
	add.s32 	%r8, %r2, %r61;
	add.s32 	%r9, %r8, %r7;
	mul.wide.u32 	%rd7, %r9, 4;
	add.s64 	%rd3, %rd2, %rd7;
	mov.f32 	%f524, 0fFF7FFFFF;
	@%p2 bra 	$L__BB1_3;
	ld.global.nc.v4.f32 	{%f36, %f37, %f38, %f39}, [%rd3];
	max.f32 	%f40, %f36, 0fFF7FFFFF;
	max.f32 	%f41, %f40, %f37;
	max.f32 	%f42, %f41, %f38;
	max.f32 	%f524, %f42, %f39;
$L__BB1_3:
	setp.ge.u32 	%p3, %r6, %r3;
	add.s32 	%r62, %r2, %r6;
	shl.b32 	%r63, %r4, 2;
	add.s32 	%r64, %r62, %r7;
	add.s32 	%r10, %r64, %r63;
	mul.wide.u32 	%rd8, %r10, 4;
	add.s64 	%rd4, %rd2, %rd8;
	@%p3 bra 	$L__BB1_5;
	ld.global.nc.f32 	%f43, [%rd4];
	max.f32 	%f524, %f524, %f43;
$L__BB1_5:
	setp.lt.s32 	%p4, %r49, 128;
	@%p4 bra 	$L__BB1_17;
	add.s32 	%r66, %r5, -1;
	and.b32  	%r11, %r5, 7;
	setp.lt.u32 	%p5, %r66, 7;
	mov.b32 	%r131, 0;
	@%p5 bra 	$L__BB1_9;
	and.b32  	%r131, %r5, 16777208;
	neg.s32 	%r135, %r131;
	add.s32 	%r134, %r8, 512;
$L__BB1_8:
	.pragma "nounroll";
	add.s32 	%r67, %r134, -512;
	mul.wide.u32 	%rd9, %r67, 4;
	add.s64 	%rd10, %rd2, %rd9;
	ld.global.nc.v4.f32 	{%f45, %f46, %f47, %f48}, [%rd10];
	max.f32 	%f49, %f524, %f45;
	max.f32 	%f50, %f49, %f46;
	max.f32 	%f51, %f50, %f47;
	max.f32 	%f52, %f51, %f48;
	add.s32 	%r68, %r134, -384;
	mul.wide.u32 	%rd11, %r68, 4;
	add.s64 	%rd12, %rd2, %rd11;
	ld.global.nc.v4.f32 	{%f53, %f54, %f55, %f56}, [%rd12];
	max.f32 	%f57, %f52, %f53;
	max.f32 	%f58, %f57, %f54;
	max.f32 	%f59, %f58, %f55;
	max.f32 	%f60, %f59, %f56;
	add.s32 	%r69, %r134, -256;
	mul.wide.u32 	%rd13, %r69, 4;
	add.s64 	%rd14, %rd2, %rd13;
	ld.global.nc.v4.f32 	{%f61, %f62, %f63, %f64}, [%rd14];
	max.f32 	%f65, %f60, %f61;
	max.f32 	%f66, %f65, %f62;
	max.f32 	%f67, %f66, %f63;
	max.f32 	%f68, %f67, %f64;
	add.s32 	%r70, %r134, -128;
	mul.wide.u32 	%rd15, %r70, 4;
	add.s64 	%rd16, %rd2, %rd15;
	ld.global.nc.v4.f32 	{%f69, %f70, %f71, %f72}, [%rd16];
	max.f32 	%f73, %f68, %f69;
	max.f32 	%f74, %f73, %f70;
	max.f32 	%f75, %f74, %f71;
	max.f32 	%f76, %f75, %f72;
	add.s32 	%r71, %r134, 384;
	mul.wide.u32 	%rd17, %r134, 4;
	add.s64 	%rd18, %rd2, %rd17;
	ld.global.nc.v4.f32 	{%f77, %f78, %f79, %f80}, [%rd18];
	max.f32 	%f81, %f76, %f77;
	max.f32 	%f82, %f81, %f78;
	max.f32 	%f83, %f82, %f79;
	max.f32 	%f84, %f83, %f80;
	add.s32 	%r72, %r134, 128;
	mul.wide.u32 	%rd19, %r72, 4;
	add.s64 	%rd20, %rd2, %rd19;
	ld.global.nc.v4.f32 	{%f85, %f86, %f87, %f88}, [%rd20];
	max.f32 	%f89, %f84, %f85;
	max.f32 	%f90, %f89, %f86;
	max.f32 	%f91, %f90, %f87;
	max.f32 	%f92, %f91, %f88;
	add.s32 	%r73, %r134, 256;
	mul.wide.u32 	%rd21, %r73, 4;
	add.s64 	%rd22, %rd2, %rd21;
	ld.global.nc.v4.f32 	{%f93, %f94, %f95, %f96}, [%rd22];
	max.f32 	%f97, %f92, %f93;
	max.f32 	%f98, %f97, %f94;
	max.f32 	%f99, %f98, %f95;
	max.f32 	%f100, %f99, %f96;
	mul.wide.u32 	%rd23, %r71, 4;
	add.s64 	%rd24, %rd2, %rd23;
	ld.global.nc.v4.f32 	{%f101, %f102, %f103, %f104}, [%rd24];
	max.f32 	%f105, %f100, %f101;
	max.f32 	%f106, %f105, %f102;
	max.f32 	%f107, %f106, %f103;
	max.f32 	%f524, %f107, %f104;
	add.s32 	%r135, %r135, 8;
	add.s32 	%r134, %r134, 1024;
	setp.eq.s32 	%p6, %r135, 0;
	@%p6 bra 	$L__BB1_9;
	bra.uni 	$L__BB1_8;
$L__BB1_9:
	setp.eq.s32 	%p7, %r11, 0;
	@%p7 bra 	$L__BB1_17;
	and.b32  	%r16, %r5, 3;
	setp.lt.u32 	%p8, %r11, 4;
	@%p8 bra 	$L__BB1_12;
	shl.b32 	%r74, %r131, 7;
	add.s32 	%r75, %r8, %r74;
	mul.wide.u32 	%rd25, %r75, 4;
	add.s64 	%rd26, %rd2, %rd25;
	ld.global.nc.v4.f32 	{%f109, %f110, %f111, %f112}, [%rd26];
	max.f32 	%f113, %f524, %f109;
	max.f32 	%f114, %f113, %f110;
	max.f32 	%f115, %f114, %f111;
	max.f32 	%f116, %f115, %f112;
	add.s32 	%r76, %r75, 128;
	mul.wide.u32 	%rd27, %r76, 4;
	add.s64 	%rd28, %rd2, %rd27;
	ld.global.nc.v4.f32 	{%f117, %f118, %f119, %f120}, [%rd28];
	max.f32 	%f121, %f116, %f117;
	max.f32 	%f122, %f121, %f118;
	max.f32 	%f123, %f122, %f119;
	max.f32 	%f124, %f123, %f120;
	add.s32 	%r77, %r75, 256;
	mul.wide.u32 	%rd29, %r77, 4;
	add.s64 	%rd30, %rd2, %rd29;
	ld.global.nc.v4.f32 	{%f125, %f126, %f127, %f128}, [%rd30];
	max.f32 	%f129, %f124, %f125;
	max.f32 	%f130, %f129, %f126;
	max.f32 	%f131, %f130, %f127;
	max.f32 	%f132, %f131, %f128;
	add.s32 	%r78, %r75, 384;
	mul.wide.u32 	%rd31, %r78, 4;
	add.s64 	%rd32, %rd2, %rd31;
	ld.global.nc.v4.f32 	{%f133, %f134, %f135, %f136}, [%rd32];
	max.f32 	%f137, %f132, %f133;
	max.f32 	%f138, %f137, %f134;
	max.f32 	%f139, %f138, %f135;
	max.f32 	%f524, %f139, %f136;
	add.s32 	%r131, %r131, 4;
$L__BB1_12:
	setp.eq.s32 	%p9, %r16, 0;
	@%p9 bra 	$L__BB1_17;
	setp.eq.s32 	%p10, %r16, 1;
	@%p10 bra 	$L__BB1_15;
	shl.b32 	%r79, %r131, 7;
	add.s32 	%r80, %r8, %r79;
	mul.wide.u32 	%rd33, %r80, 4;
	add.s64 	%rd34, %rd2, %rd33;
	ld.global.nc.v4.f32 	{%f141, %f142, %f143, %f144}, [%rd34];
	max.f32 	%f145, %f524, %f141;
	max.f32 	%f146, %f145, %f142;
	max.f32 	%f147, %f146, %f143;
	max.f32 	%f148, %f147, %f144;
	add.s32 	%r81, %r80, 128;
	mul.wide.u32 	%rd35, %r81, 4;
	add.s64 	%rd36, %rd2, %rd35;
	ld.global.nc.v4.f32 	{%f149, %f150, %f151, %f152}, [%rd36];
	max.f32 	%f153, %f148, %f149;
	max.f32 	%f154, %f153, %f150;
	max.f32 	%f155, %f154, %f151;
	max.f32 	%f524, %f155, %f152;
	add.s32 	%r131, %r131, 2;
$L__BB1_15:
	and.b32  	%r82, %r5, 1;
	setp.eq.b32 	%p11, %r82, 1;
	not.pred 	%p12, %p11;
	@%p12 bra 	$L__BB1_17;
	shl.b32 	%r83, %r131, 7;
	add.s32 	%r84, %r8, %r83;
	mul.wide.u32 	%rd37, %r84, 4;
	add.s64 	%rd38, %rd2, %rd37;
	ld.global.nc.v4.f32 	{%f156, %f157, %f158, %f159}, [%rd38];
	max.f32 	%f160, %f524, %f156;
	max.f32 	%f161, %f160, %f157;
	max.f32 	%f162, %f161, %f158;
	max.f32 	%f524, %f162, %f159;
$L__BB1_17:
	mov.b32 	%r85, %f524;
	shfl.sync.bfly.b32	%r86|%p13, %r85, 16, 31, -1;
	mov.b32 	%f163, %r86;
	max.f32 	%f164, %f524, %f163;
	mov.b32 	%r87, %f164;
	shfl.sync.bfly.b32	%r88|%p14, %r87, 8, 31, -1;
	mov.b32 	%f165, %r88;
	max.f32 	%f166, %f164, %f165;
	mov.b32 	%r89, %f166;
	shfl.sync.bfly.b32	%r90|%p15, %r89, 4, 31, -1;
	mov.b32 	%f167, %r90;
	max.f32 	%f168, %f166, %f167;
	mov.b32 	%r91, %f168;
	shfl.sync.bfly.b32	%r92|%p16, %r91, 2, 31, -1;
	mov.b32 	%f169, %r92;
	max.f32 	%f170, %f168, %f169;
	mov.b32 	%r93, %f170;
	shfl.sync.bfly.b32	%r94|%p17, %r93, 1, 31, -1;
	mov.b32 	%f171, %r94;
	max.f32 	%f17, %f170, %f171;
	setp.ne.s32 	%p18, %r6, 0;
	shl.b32 	%r95, %r1, 2;
	mov.u32 	%r96, _ZZ26_warpSoftmaxKernel_stride1ILi32ELi32EEvPfS0_iiE9max_total;
	add.s32 	%r25, %r96, %r95;
	@%p18 bra 	$L__BB1_19;
	st.shared.f32 	[%r25], %f17;
$L__BB1_19:
	setp.ge.u32 	%p19, %r6, %r4;
	bar.sync 	0;
	mov.f32 	%f532, 0f00000000;
	@%p19 bra 	$L__BB1_21;
	ld.global.nc.v4.f32 	{%f173, %f174, %f175, %f176}, [%rd3];
	ld.shared.f32 	%f177, [%r25];
	sub.f32 	%f178, %f173, %f177;
	mul.f32 	%f179, %f178, 0f3FB8AA3B;
	ex2.approx.f32 	%f180, %f179;
	add.f32 	%f181, %f180, 0f00000000;
	sub.f32 	%f182, %f174, %f177;
	mul.f32 	%f183, %f182, 0f3FB8AA3B;
	ex2.approx.f32 	%f184, %f183;
	add.f32 	%f185, %f181, %f184;
	sub.f32 	%f186, %f175, %f177;
	mul.f32 	%f187, %f186, 0f3FB8AA3B;
	ex2.approx.f32 	%f188, %f187;
	add.f32 	%f189, %f185, %f188;
	sub.f32 	%f190, %f176, %f177;
	mul.f32 	%f191, %f190, 0f3FB8AA3B;
	ex2.approx.f32 	%f192, %f191;
	add.f32 	%f532, %f189, %f192;
$L__BB1_21:
	setp.ge.u32 	%p20, %r6, %r3;
	@%p20 bra 	$L__BB1_23;
	ld.global.nc.f32 	%f193, [%rd4];
	ld.shared.f32 	%f194, [%r25];
	sub.f32 	%f195, %f193, %f194;
	mul.f32 	%f196, %f195, 0f3FB8AA3B;
	ex2.approx.f32 	%f197, %f196;
	add.f32 	%f532, %f532, %f197;
$L__BB1_23:
	setp.lt.s32 	%p21, %r49, 128;
	@%p21 bra 	$L__BB1_32;
	ld.shared.f32 	%f22, [%r25];
	add.s32 	%r98, %r5, -1;
	and.b32  	%r26, %r5, 3;
	setp.lt.u32 	%p22, %r98, 3;
	mov.b32 	%r136, 0;
	@%p22 bra 	$L__BB1_27;
	and.b32  	%r136, %r5, 16777212;
	neg.s32 	%r139, %r136;
	add.s32 	%r138, %r8, 256;
$L__BB1_26:
	.pragma "nounroll";
	add.s32 	%r99, %r138, -256;
	mul.wide.u32 	%rd39, %r99, 4;
	add.s64 	%rd40, %rd2, %rd39;
	ld.global.nc.v4.f32 	{%f199, %f200, %f201, %f202}, [%rd40];
	sub.f32 	%f203, %f199, %f22;
	mul.f32 	%f204, %f203, 0f3FB8AA3B;
	ex2.approx.f32 	%f205, %f204;
	add.f32 	%f206, %f532, %f205;
	sub.f32 	%f207, %f200, %f22;
	mul.f32 	%f208, %f207, 0f3FB8AA3B;
	ex2.approx.f32 	%f209, %f208;
	add.f32 	%f210, %f206, %f209;
	sub.f32 	%f211, %f201, %f22;
	mul.f32 	%f212, %f211, 0f3FB8AA3B;
	ex2.approx.f32 	%f213, %f212;
	add.f32 	%f214, %f210, %f213;
	sub.f32 	%f215, %f202, %f22;
	mul.f32 	%f216, %f215, 0f3FB8AA3B;
	ex2.approx.f32 	%f217, %f216;
	add.f32 	%f218, %f214, %f217;
	add.s32 	%r100, %r138, -128;
	mul.wide.u32 	%rd41, %r100, 4;
	add.s64 	%rd42, %rd2, %rd41;
	ld.global.nc.v4.f32 	{%f219, %f220, %f221, %f222}, [%rd42];
	sub.f32 	%f223, %f219, %f22;
	mul.f32 	%f224, %f223, 0f3FB8AA3B;
	ex2.approx.f32 	%f225, %f224;
	add.f32 	%f226, %f218, %f225;
	sub.f32 	%f227, %f220, %f22;
	mul.f32 	%f228, %f227, 0f3FB8AA3B;
	ex2.approx.f32 	%f229, %f228;
	add.f32 	%f230, %f226, %f229;
	sub.f32 	%f231, %f221, %f22;
	mul.f32 	%f232, %f231, 0f3FB8AA3B;
	ex2.approx.f32 	%f233, %f232;
	add.f32 	%f234, %f230, %f233;
	sub.f32 	%f235, %f222, %f22;
	mul.f32 	%f236, %f235, 0f3FB8AA3B;
	ex2.approx.f32 	%f237, %f236;
	add.f32 	%f238, %f234, %f237;
	add.s32 	%r101, %r138, 128;
	mul.wide.u32 	%rd43, %r138, 4;
	add.s64 	%rd44, %rd2, %rd43;
	ld.global.nc.v4.f32 	{%f239, %f240, %f241, %f242}, [%rd44];
	sub.f32 	%f243, %f239, %f22;
	mul.f32 	%f244, %f243, 0f3FB8AA3B;
	ex2.approx.f32 	%f245, %f244;
	add.f32 	%f246, %f238, %f245;
	sub.f32 	%f247, %f240, %f22;
	mul.f32 	%f248, %f247, 0f3FB8AA3B;
	ex2.approx.f32 	%f249, %f248;
	add.f32 	%f250, %f246, %f249;
	sub.f32 	%f251, %f241, %f22;
	mul.f32 	%f252, %f251, 0f3FB8AA3B;
	ex2.approx.f32 	%f253, %f252;
	add.f32 	%f254, %f250, %f253;
	sub.f32 	%f255, %f242, %f22;
	mul.f32 	%f256, %f255, 0f3FB8AA3B;
	ex2.approx.f32 	%f257, %f256;
	add.f32 	%f258, %f254, %f257;
	mul.wide.u32 	%rd45, %r101, 4;
	add.s64 	%rd46, %rd2, %rd45;
	ld.global.nc.v4.f32 	{%f259, %f260, %f261, %f262}, [%rd46];
	sub.f32 	%f263, %f259, %f22;
	mul.f32 	%f264, %f263, 0f3FB8AA3B;
	ex2.approx.f32 	%f265, %f264;
	add.f32 	%f266, %f258, %f265;
	sub.f32 	%f267, %f260, %f22;
	mul.f32 	%f268, %f267, 0f3FB8AA3B;
	ex2.approx.f32 	%f269, %f268;
	add.f32 	%f270, %f266, %f269;
	sub.f32 	%f271, %f261, %f22;
	mul.f32 	%f272, %f271, 0f3FB8AA3B;
	ex2.approx.f32 	%f273, %f272;
	add.f32 	%f274, %f270, %f273;
	sub.f32 	%f275, %f262, %f22;
	mul.f32 	%f276, %f275, 0f3FB8AA3B;
	ex2.approx.f32 	%f277, %f276;
	add.f32 	%f532, %f274, %f277;
	add.s32 	%r139, %r139, 4;
	add.s32 	%r138, %r138, 512;
	setp.eq.s32 	%p23, %r139, 0;
	@%p23 bra 	$L__BB1_27;
	bra.uni 	$L__BB1_26;
$L__BB1_27:
	setp.eq.s32 	%p24, %r26, 0;
	@%p24 bra 	$L__BB1_32;
	setp.eq.s32 	%p25, %r26, 1;
	@%p25 bra 	$L__BB1_30;
	shl.b32 	%r102, %r136, 7;
	add.s32 	%r103, %r8, %r102;
	mul.wide.u32 	%rd47, %r103, 4;
	add.s64 	%rd48, %rd2, %rd47;
	ld.global.nc.v4.f32 	{%f279, %f280, %f281, %f282}, [%rd48];
	sub.f32 	%f283, %f279, %f22;
	mul.f32 	%f284, %f283, 0f3FB8AA3B;
	ex2.approx.f32 	%f285, %f284;
	add.f32 	%f286, %f532, %f285;
	sub.f32 	%f287, %f280, %f22;
	mul.f32 	%f288, %f287, 0f3FB8AA3B;
	ex2.approx.f32 	%f289, %f288;
	add.f32 	%f290, %f286, %f289;
	sub.f32 	%f291, %f281, %f22;
	mul.f32 	%f292, %f291, 0f3FB8AA3B;
	ex2.approx.f32 	%f293, %f292;
	add.f32 	%f294, %f290, %f293;
	sub.f32 	%f295, %f282, %f22;
	mul.f32 	%f296, %f295, 0f3FB8AA3B;
	ex2.approx.f32 	%f297, %f296;
	add.f32 	%f298, %f294, %f297;
	add.s32 	%r104, %r103, 128;
	mul.wide.u32 	%rd49, %r104, 4;
	add.s64 	%rd50, %rd2, %rd49;
	ld.global.nc.v4.f32 	{%f299, %f300, %f301, %f302}, [%rd50];
	sub.f32 	%f303, %f299, %f22;
	mul.f32 	%f304, %f303, 0f3FB8AA3B;
	ex2.approx.f32 	%f305, %f304;
	add.f32 	%f306, %f298, %f305;
	sub.f32 	%f307, %f300, %f22;
	mul.f32 	%f308, %f307, 0f3FB8AA3B;
	ex2.approx.f32 	%f309, %f308;
	add.f32 	%f310, %f306, %f309;
	sub.f32 	%f311, %f301, %f22;
	mul.f32 	%f312, %f311, 0f3FB8AA3B;
	ex2.approx.f32 	%f313, %f312;
	add.f32 	%f314, %f310, %f313;
	sub.f32 	%f315, %f302, %f22;
	mul.f32 	%f316, %f315, 0f3FB8AA3B;
	ex2.approx.f32 	%f317, %f316;
	add.f32 	%f532, %f314, %f317;
	add.s32 	%r136, %r136, 2;
$L__BB1_30:
	and.b32  	%r105, %r5, 1;
	setp.eq.b32 	%p26, %r105, 1;
	not.pred 	%p27, %p26;
	@%p27 bra 	$L__BB1_32;
	shl.b32 	%r106, %r136, 7;
	add.s32 	%r107, %r8, %r106;
	mul.wide.u32 	%rd51, %r107, 4;
	add.s64 	%rd52, %rd2, %rd51;
	ld.global.nc.v4.f32 	{%f318, %f319, %f320, %f321}, [%rd52];
	sub.f32 	%f322, %f318, %f22;
	mul.f32 	%f323, %f322, 0f3FB8AA3B;
	ex2.approx.f32 	%f324, %f323;
	add.f32 	%f325, %f532, %f324;
	sub.f32 	%f326, %f319, %f22;
	mul.f32 	%f327, %f326, 0f3FB8AA3B;
	ex2.approx.f32 	%f328, %f327;
	add.f32 	%f329, %f325, %f328;
	sub.f32 	%f330, %f320, %f22;
	mul.f32 	%f331, %f330, 0f3FB8AA3B;
	ex2.approx.f32 	%f332, %f331;
	add.f32 	%f333, %f329, %f332;
	sub.f32 	%f334, %f321, %f22;
	mul.f32 	%f335, %f334, 0f3FB8AA3B;
	ex2.approx.f32 	%f336, %f335;
	add.f32 	%f532, %f333, %f336;
$L__BB1_32:
	setp.ne.s32 	%p28, %r6, 0;
	mov.b32 	%r108, %f532;
	shfl.sync.bfly.b32	%r109|%p29, %r108, 16, 31, -1;
	mov.b32 	%f337, %r109;
	add.f32 	%f338, %f532, %f337;
	mov.b32 	%r110, %f338;
	shfl.sync.bfly.b32	%r111|%p30, %r110, 8, 31, -1;
	mov.b32 	%f339, %r111;
	add.f32 	%f340, %f338, %f339;
	mov.b32 	%r112, %f340;
	shfl.sync.bfly.b32	%r113|%p31, %r112, 4, 31, -1;
	mov.b32 	%f341, %r113;
	add.f32 	%f342, %f340, %f341;
	mov.b32 	%r114, %f342;
	shfl.sync.bfly.b32	%r115|%p32, %r114, 2, 31, -1;
	mov.b32 	%f343, %r115;
	add.f32 	%f344, %f342, %f343;
	mov.b32 	%r116, %f344;
	shfl.sync.bfly.b32	%r117|%p33, %r116, 1, 31, -1;
	mov.b32 	%f345, %r117;
	add.f32 	%f32, %f344, %f345;
	mov.u32 	%r119, _ZZ26_warpSoftmaxKernel_stride1ILi32ELi32EEvPfS0_iiE9sum_total;
	add.s32 	%r37, %r119, %r95;
	@%p28 bra 	$L__BB1_34;
	st.shared.f32 	[%r37], %f32;
$L__BB1_34:
	setp.lt.s32 	%p34, %r49, 128;
	bar.sync 	0;
	ld.shared.f32 	%f346, [%r37];
	mov.f32 	%f347, 0f3F800000;
	div.approx.f32 	%f33, %f347, %f346;
	@%p34 bra 	$L__BB1_43;
	ld.shared.f32 	%f34, [%r25];
	add.s32 	%r121, %r5, -1;
	and.b32  	%r38, %r5, 3;
	setp.lt.u32 	%p35, %r121, 3;
	mov.b32 	%r143, 0;
	@%p35 bra 	$L__BB1_38;
	and.b32  	%r143, %r5, 16777212;
	neg.s32 	%r141, %r143;
	add.s32 	%r140, %r8, 256;
$L__BB1_37:
	.pragma "nounroll";
	add.s32 	%r122, %r140, -256;
	mul.wide.u32 	%rd53, %r122, 4;
	add.s64 	%rd54, %rd2, %rd53;
	ld.global.nc.v4.f32 	{%f348, %f349, %f350, %f351}, [%rd54];
	sub.f32 	%f352, %f348, %f34;
	mul.f32 	%f353, %f352, 0f3FB8AA3B;
	ex2.approx.f32 	%f354, %f353;
	mul.f32 	%f355, %f33, %f354;
	sub.f32 	%f356, %f349, %f34;
	mul.f32 	%f357, %f356, 0f3FB8AA3B;
	ex2.approx.f32 	%f358, %f357;
	mul.f32 	%f359, %f33, %f358;
	sub.f32 	%f360, %f350, %f34;
	mul.f32 	%f361, %f360, 0f3FB8AA3B;
	ex2.approx.f32 	%f362, %f361;
	mul.f32 	%f363, %f33, %f362;
	sub.f32 	%f364, %f351, %f34;
	mul.f32 	%f365, %f364, 0f3FB8AA3B;
	ex2.approx.f32 	%f366, %f365;
	mul.f32 	%f367, %f33, %f366;
	add.s64 	%rd55, %rd1, %rd53;
	st.global.v4.f32 	[%rd55], {%f355, %f359, %f363, %f367};
	add.s32 	%r123, %r140, -128;
	mul.wide.u32 	%rd56, %r123, 4;
	add.s64 	%rd57, %rd2, %rd56;
	ld.global.nc.v4.f32 	{%f368, %f369, %f370, %f371}, [%rd57];
	sub.f32 	%f372, %f368, %f34;
	mul.f32 	%f373, %f372, 0f3FB8AA3B;
	ex2.approx.f32 	%f374, %f373;
	mul.f32 	%f375, %f33, %f374;
	sub.f32 	%f376, %f369, %f34;
	mul.f32 	%f377, %f376, 0f3FB8AA3B;
	ex2.approx.f32 	%f378, %f377;
	mul.f32 	%f379, %f33, %f378;
	sub.f32 	%f380, %f370, %f34;
	mul.f32 	%f381, %f380, 0f3FB8AA3B;
	ex2.approx.f32 	%f382, %f381;
	mul.f32 	%f383, %f33, %f382;
	sub.f32 	%f384, %f371, %f34;
	mul.f32 	%f385, %f384, 0f3FB8AA3B;
	ex2.approx.f32 	%f386, %f385;
	mul.f32 	%f387, %f33, %f386;
	add.s64 	%rd58, %rd1, %rd56;
	st.global.v4.f32 	[%rd58], {%f375, %f379, %f383, %f387};
	add.s32 	%r124, %r140, 128;
	mul.wide.u32 	%rd59, %r140, 4;
	add.s64 	%rd60, %rd2, %rd59;
	ld.global.nc.v4.f32 	{%f388, %f389, %f390, %f391}, [%rd60];
	sub.f32 	%f392, %f388, %f34;
	mul.f32 	%f393, %f392, 0f3FB8AA3B;
	ex2.approx.f32 	%f394, %f393;
	mul.f32 	%f395, %f33, %f394;
	sub.f32 	%f396, %f389, %f34;
	mul.f32 	%f397, %f396, 0f3FB8AA3B;
	ex2.approx.f32 	%f398, %f397;
	mul.f32 	%f399, %f33, %f398;
	sub.f32 	%f400, %f390, %f34;
	mul.f32 	%f401, %f400, 0f3FB8AA3B;
	ex2.approx.f32 	%f402, %f401;
	mul.f32 	%f403, %f33, %f402;
	sub.f32 	%f404, %f391, %f34;
	mul.f32 	%f405, %f404, 0f3FB8AA3B;
	ex2.approx.f32 	%f406, %f405;
	mul.f32 	%f407, %f33, %f406;
	add.s64 	%rd61, %rd1, %rd59;
	st.global.v4.f32 	[%rd61], {%f395, %f399, %f403, %f407};
	mul.wide.u32 	%rd62, %r124, 4;
	add.s64 	%rd63, %rd2, %rd62;
	ld.global.nc.v4.f32 	{%f408, %f409, %f410, %f411}, [%rd63];
	sub.f32 	%f412, %f408, %f34;
	mul.f32 	%f413, %f412, 0f3FB8AA3B;
	ex2.approx.f32 	%f414, %f413;
	mul.f32 	%f415, %f33, %f414;
	sub.f32 	%f416, %f409, %f34;
	mul.f32 	%f417, %f416, 0f3FB8AA3B;
	ex2.approx.f32 	%f418, %f417;
	mul.f32 	%f419, %f33, %f418;
	sub.f32 	%f420, %f410, %f34;
	mul.f32 	%f421, %f420, 0f3FB8AA3B;
	ex2.approx.f32 	%f422, %f421;
	mul.f32 	%f423, %f33, %f422;
	sub.f32 	%f424, %f411, %f34;
	mul.f32 	%f425, %f424, 0f3FB8AA3B;
	ex2.approx.f32 	%f426, %f425;
	mul.f32 	%f427, %f33, %f426;
	add.s64 	%rd64, %rd1, %rd62;
	st.global.v4.f32 	[%rd64], {%f415, %f419, %f423, %f427};
	add.s32 	%r141, %r141, 4;
	add.s32 	%r140, %r140, 512;
	setp.ne.s32 	%p36, %r141, 0;
	@%p36 bra 	$L__BB1_37;
$L__BB1_38:
	setp.eq.s32 	%p37, %r38, 0;
	@%p37 bra 	$L__BB1_43;
	setp.eq.s32 	%p38, %r38, 1;
	@%p38 bra 	$L__BB1_41;
	shl.b32 	%r125, %r143, 7;
	add.s32 	%r126, %r8, %r125;
	mul.wide.u32 	%rd65, %r126, 4;
	add.s64 	%rd66, %rd2, %rd65;
	ld.global.nc.v4.f32 	{%f428, %f429, %f430, %f431}, [%rd66];
	sub.f32 	%f432, %f428, %f34;
	mul.f32 	%f433, %f432, 0f3FB8AA3B;
	ex2.approx.f32 	%f434, %f433;
	mul.f32 	%f435, %f33, %f434;
	sub.f32 	%f436, %f429, %f34;
	mul.f32 	%f437, %f436, 0f3FB8AA3B;
	ex2.approx.f32 	%f438, %f437;
	mul.f32 	%f439, %f33, %f438;
	sub.f32 	%f440, %f430, %f34;
	mul.f32 	%f441, %f440, 0f3FB8AA3B;
	ex2.approx.f32 	%f442, %f441;
	mul.f32 	%f443, %f33, %f442;
	sub.f32 	%f444, %f431, %f34;
	mul.f32 	%f445, %f444, 0f3FB8AA3B;
	ex2.approx.f32 	%f446, %f445;
	mul.f32 	%f447, %f33, %f446;
	add.s64 	%rd67, %rd1, %rd65;
	st.global.v4.f32 	[%rd67], {%f435, %f439, %f443, %f447};
	add.s32 	%r127, %r126, 128;
	mul.wide.u32 	%rd68, %r127, 4;
	add.s64 	%rd69, %rd2, %rd68;
	ld.global.nc.v4.f32 	{%f448, %f449, %f450, %f451}, [%rd69];
	sub.f32 	%f452, %f448, %f34;
	mul.f32 	%f453, %f452, 0f3FB8AA3B;
	ex2.approx.f32 	%f454, %f453;
	mul.f32 	%f455, %f33, %f454;
	sub.f32 	%f456, %f449, %f34;
	mul.f32 	%f457, %f456, 0f3FB8AA3B;
	ex2.approx.f32 	%f458, %f457;
	mul.f32 	%f459, %f33, %f458;
	sub.f32 	%f460, %f450, %f34;
	mul.f32 	%f461, %f460, 0f3FB8AA3B;
	ex2.approx.f32 	%f462, %f461;
	mul.f32 	%f463, %f33, %f462;
	sub.f32 	%f464, %f451, %f34;
	mul.f32 	%f465, %f464, 0f3FB8AA3B;
	ex2.approx.f32 	%f466, %f465;
	mul.f32 	%f467, %f33, %f466;
	add.s64 	%rd70, %rd1, %rd68;
	st.global.v4.f32 	[%rd70], {%f455, %f459, %f463, %f467};
	add.s32 	%r143, %r143, 2;
$L__BB1_41:
	and.b32  	%r128, %r5, 1;
	setp.eq.b32 	%p39, %r128, 1;
	not.pred 	%p40, %p39;
	@%p40 bra 	$L__BB1_43;
	shl.b32 	%r129, %r143, 7;
	add.s32 	%r130, %r8, %r129;
	mul.wide.u32 	%rd71, %r130, 4;
	add.s64 	%rd72, %rd2, %rd71;
	ld.global.nc.v4.f32 	{%f468, %f469, %f470, %f471}, [%rd72];
	sub.f32 	%f472, %f468, %f34;
	mul.f32 	%f473, %f472, 0f3FB8AA3B;
	ex2.approx.f32 	%f474, %f473;
	mul.f32 	%f475, %f33, %f474;
	sub.f32 	%f476, %f469, %f34;
	mul.f32 	%f477, %f476, 0f3FB8AA3B;
	ex2.approx.f32 	%f478, %f477;
	mul.f32 	%f479, %f33, %f478;
	sub.f32 	%f480, %f470, %f34;
	mul.f32 	%f481, %f480, 0f3FB8AA3B;
	ex2.approx.f32 	%f482, %f481;
	mul.f32 	%f483, %f33, %f482;
	sub.f32 	%f484, %f471, %f34;
	mul.f32 	%f485, %f484, 0f3FB8AA3B;
	ex2.approx.f32 	%f486, %f485;
	mul.f32 	%f487, %f33, %f486;
	add.s64 	%rd73, %rd1, %rd71;
	st.global.v4.f32 	[%rd73], {%f475, %f479, %f483, %f487};
$L__BB1_43:
	setp.ge.u32 	%p41, %r6, %r4;
	@%p41 bra 	$L__BB1_45;
	ld.global.nc.v4.f32 	{%f488, %f489, %f490, %f491}, [%rd3];
	ld.shared.f32 	%f492, [%r25];
	sub.f32 	%f493, %f488, %f492;
	mul.f32 	%f494, %f493, 0f3FB8AA3B;
	ex2.approx.f32 	%f495, %f494;
	mul.f32 	%f496, %f33, %f495;
	sub.f32 	%f497, %f489, %f492;
	mul.f32 	%f498, %f497, 0f3FB8AA3B;
	ex2.approx.f32 	%f499, %f498;
	mul.f32 	%f500, %f33, %f499;
	sub.f32 	%f501, %f490, %f492;
	mul.f32 	%f502, %f501, 0f3FB8AA3B;
	ex2.approx.f32 	%f503, %f502;
	mul.f32 	%f504, %f33, %f503;
	sub.f32 	%f505, %f491, %f492;
	mul.f32 	%f506, %f505, 0f3FB8AA3B;
	ex2.approx.f32 	%f507, %f506;
	mul.f32 	%f508, %f33, %f507;
	mul.wide.u32 	%rd74, %r9, 4;
	add.s64 	%rd75, %rd1, %rd74;
	st.global.v4.f32 	[%rd75], {%f496, %f500, %f504, %f508};
$L__BB1_45:
	setp.ge.u32 	%p42, %r6, %r3;
	@%p42 bra 	$L__BB1_47;
	ld.global.nc.f32 	%f509, [%rd4];
	ld.shared.f32 	%f510, [%r25];
	sub.f32 	%f511, %f509, %f510;
	mul.f32 	%f512, %f511, 0f3FB8AA3B;
	ex2.approx.f32 	%f513, %f512;
	mul.f32 	%f514, %f33, %f513;
	add.s64 	%rd77, %rd1, %rd8;
	st.global.f32 	[%rd77], %f514;
$L__BB1_47:
	ret;

}
	// .globl	_Z19_blockSoftmaxKernelIfLi1024EEvPKT_PS0_ii
.visible .entry _Z19_blockSoftmaxKernelIfLi1024EEvPKT_PS0_ii(
	.param .u64 .ptr .align 1 _Z19_blockSoftmaxKernelIfLi1024EEvPKT_PS0_ii_param_0,
	.param .u64 .ptr .align 1 _Z19_blockSoftmaxKernelIfLi1024EEvPKT_PS0_ii_param_1,
	.param .u32 _Z19_blockSoftmaxKernelIfLi1024EEvPKT_PS0_ii_param_2,
	.param .u32 _Z19_blockSoftmaxKernelIfLi1024EEvPKT_PS0_ii_param_3
)
.maxntid 1024
{
	.reg .pred 	%p<110>;
	.reg .b32 	%r<251>;
	.reg .b32 	%f<889>;
	.reg .b64 	%rd<155>;
	// demoted variable
	.shared .align 8 .b8 _ZZ19_blockSoftmaxKernelIfLi1024EEvPKT_PS0_iiE12temp_storage[296];
	// demoted variable
	.shared .align 8 .b8 _ZZ19_blockSoftmaxKernelIfLi1024EEvPKT_PS0_iiE9dms_total[8];
	ld.param.u64 	%rd3, [_Z19_blockSoftmaxKernelIfLi1024EEvPKT_PS0_ii_param_0];
	ld.param.u64 	%rd4, [_Z19_blockSoftmaxKernelIfLi1024EEvPKT_PS0_ii_param_1];
	ld.param.u32 	%r71, [_Z19_blockSoftmaxKernelIfLi1024EEvPKT_PS0_ii_param_2];
	ld.param.u32 	%r72, [_Z19_blockSoftmaxKernelIfLi1024EEvPKT_PS0_ii_param_3];
	cvta.to.global.u64 	%rd1, %rd4;
	cvta.to.global.u64 	%rd2, %rd3;
	mov.u32 	%r73, %ctaid.x;
	rem.u32 	%r74, %r73, %r72;
	sub.s32 	%r75, %r73, %r74;
	mad.lo.s32 	%r1, %r75, %r71, %r74;
	shr.s32 	%r76, %r71, 31;
	shr.u32 	%r77, %r76, 22;
	add.s32 	%r78, %r71, %r77;
	and.b32  	%r79, %r78, -1024;
	sub.s32 	%r2, %r71, %r79;
	shr.s32 	%r3, %r78, 10;
	add.s32 	%r4, %r3, 1;
	mov.u32 	%r5, %tid.x;
	setp.lt.u32 	%p1, %r5, %r2;
	mov.f32 	%f877, 0f00000000;
	mov.f32 	%f878, 0fFF7FFFFF;
	@%p1 bra 	$L__BB2_13;
	setp.lt.s32 	%p2, %r71, 1024;
	@%p2 bra 	$L__BB2_25;
	sub.s32 	%r81, %r5, %r2;
	mul.lo.s32 	%r82, %r81, %r3;
	mad.lo.s32 	%r6, %r4, %r2, %r82;
	add.s32 	%r83, %r3, -1;
	and.b32  	%r7, %r3, 7;
	setp.lt.u32 	%p3, %r83, 7;
	mov.f32 	%f877, 0f00000000;
	mov.f32 	%f878, 0fFF7FFFFF;
	mov.b32 	%r238, 0;
	@%p3 bra 	$L__BB2_5;
	and.b32  	%r238, %r3, 2097144;
	neg.s32 	%r233, %r238;
	mov.f32 	%f877, 0f00000000;
	mov.f32 	%f878, 0fFF7FFFFF;
	mov.b32 	%r234, 0;
$L__BB2_4:
	.pragma "nounroll";
	add.s32 	%r85, %r6, %r234;
	mad.lo.s32 	%r86, %r85, %r72, %r1;
	mul.wide.u32 	%rd5, %r86, 4;
	add.s64 	%rd6, %rd2, %rd5;
	ld.global.f32 	%f78, [%rd6];
	setp.gt.f32 	%p4, %f878, %f78;
	selp.f32 	%f79, %f877, 0f3F800000, %p4;
	selp.f32 	%f80, %f878, %f78, %p4;
	selp.f32 	%f81, 0f3F800000, %f877, %p4;
	selp.f32 	%f82, %f78, %f878, %p4;
	sub.f32 	%f83, %f82, %f80;
	mul.f32 	%f84, %f83, 0f3FB8AA3B;
	ex2.approx.f32 	%f85, %f84;
	fma.rn.f32 	%f86, %f85, %f81, %f79;
	add.s32 	%r87, %r86, %r72;
	mul.wide.u32 	%rd7, %r87, 4;
	add.s64 	%rd8, %rd2, %rd7;
	ld.global.f32 	%f87, [%rd8];
	setp.gt.f32 	%p5, %f80, %f87;
	selp.f32 	%f88, %f86, 0f3F800000, %p5;
	selp.f32 	%f89, %f80, %f87, %p5;
	selp.f32 	%f90, 0f3F800000, %f86, %p5;
	selp.f32 	%f91, %f87, %f80, %p5;
	sub.f32 	%f92, %f91, %f89;
	mul.f32 	%f93, %f92, 0f3FB8AA3B;
	ex2.approx.f32 	%f94, %f93;
	fma.rn.f32 	%f95, %f94, %f90, %f88;
	add.s32 	%r88, %r87, %r72;
	mul.wide.u32 	%rd9, %r88, 4;
	add.s64 	%rd10, %rd2, %rd9;
	ld.global.f32 	%f96, [%rd10];
	setp.gt.f32 	%p6, %f89, %f96;
	selp.f32 	%f97, %f95, 0f3F800000, %p6;
	selp.f32 	%f98, %f89, %f96, %p6;
	selp.f32 	%f99, 0f3F800000, %f95, %p6;
	selp.f32 	%f100, %f96, %f89, %p6;
	sub.f32 	%f101, %f100, %f98;
	mul.f32 	%f102, %f101, 0f3FB8AA3B;
	ex2.approx.f32 	%f103, %f102;
	fma.rn.f32 	%f104, %f103, %f99, %f97;
	add.s32 	%r89, %r88, %r72;
	mul.wide.u32 	%rd11, %r89, 4;
	add.s64 	%rd12, %rd2, %rd11;
	ld.global.f32 	%f105, [%rd12];
	setp.gt.f32 	%p7, %f98, %f105;
	selp.f32 	%f106, %f104, 0f3F800000, %p7;
	selp.f32 	%f107, %f98, %f105, %p7;
	selp.f32 	%f108, 0f3F800000, %f104, %p7;
	selp.f32 	%f109, %f105, %f98, %p7;
	sub.f32 	%f110, %f109, %f107;
	mul.f32 	%f111, %f110, 0f3FB8AA3B;
	ex2.approx.f32 	%f112, %f111;
	fma.rn.f32 	%f113, %f112, %f108, %f106;
	add.s32 	%r90, %r89, %r72;
	mul.wide.u32 	%rd13, %r90, 4;
	add.s64 	%rd14, %rd2, %rd13;
	ld.global.f32 	%f114, [%rd14];
	setp.gt.f32 	%p8, %f107, %f114;
	selp.f32 	%f115, %f113, 0f3F800000, %p8;
	selp.f32 	%f116, %f107, %f114, %p8;
	selp.f32 	%f117, 0f3F800000, %f113, %p8;
	selp.f32 	%f118, %f114, %f107, %p8;
	sub.f32 	%f119, %f118, %f116;
	mul.f32 	%f120, %f119, 0f3FB8AA3B;
	ex2.approx.f32 	%f121, %f120;
	fma.rn.f32 	%f122, %f121, %f117, %f115;
	add.s32 	%r91, %r90, %r72;
	mul.wide.u32 	%rd15, %r91, 4;
	add.s64 	%rd16, %rd2, %rd15;
	ld.global.f32 	%f123, [%rd16];
	setp.gt.f32 	%p9, %f116, %f123;
	selp.f32 	%f124, %f122, 0f3F800000, %p9;
	selp.f32 	%f125, %f116, %f123, %p9;
	selp.f32 	%f126, 0f3F800000, %f122, %p9;
	selp.f32 	%f127, %f123, %f116, %p9;
	sub.f32 	%f128, %f127, %f125;
	mul.f32 	%f129, %f128, 0f3FB8AA3B;
	ex2.approx.f32 	%f130, %f129;
	fma.rn.f32 	%f131, %f130, %f126, %f124;
	add.s32 	%r92, %r91, %r72;
	mul.wide.u32 	%rd17, %r92, 4;
	add.s64 	%rd18, %rd2, %rd17;
	ld.global.f32 	%f132, [%rd18];
	setp.gt.f32 	%p10, %f125, %f132;
	selp.f32 	%f133, %f131, 0f3F800000, %p10;
	selp.f32 	%f134, %f125, %f132, %p10;
	selp.f32 	%f135, 0f3F800000, %f131, %p10;
	selp.f32 	%f136, %f132, %f125, %p10;
	sub.f32 	%f137, %f136, %f134;
	mul.f32 	%f138, %f137, 0f3FB8AA3B;
	ex2.approx.f32 	%f139, %f138;
	fma.rn.f32 	%f140, %f139, %f135, %f133;
	add.s32 	%r93, %r92, %r72;
	mul.wide.u32 	%rd19, %r93, 4;
	add.s64 	%rd20, %rd2, %rd19;
	ld.global.f32 	%f141, [%rd20];
	setp.gt.f32 	%p11, %f134, %f141;
	selp.f32 	%f142, %f140, 0f3F800000, %p11;
	selp.f32 	%f878, %f134, %f141, %p11;
	selp.f32 	%f143, 0f3F800000, %f140, %p11;
	selp.f32 	%f144, %f141, %f134, %p11;
	sub.f32 	%f145, %f144, %f878;
	mul.f32 	%f146, %f145, 0f3FB8AA3B;
	ex2.approx.f32 	%f147, %f146;
	fma.rn.f32 	%f877, %f147, %f143, %f142;
	add.s32 	%r234, %r234, 8;
	add.s32 	%r233, %r233, 8;
	setp.eq.s32 	%p12, %r233, 0;
	@%p12 bra 	$L__BB2_5;
	bra.uni 	$L__BB2_4;
$L__BB2_5:
	setp.eq.s32 	%p13, %r7, 0;
	@%p13 bra 	$L__BB2_25;
	and.b32  	%r28, %r3, 3;
	setp.lt.u32 	%p14, %r7, 4;
	@%p14 bra 	$L__BB2_8;
	add.s32 	%r94, %r6, %r238;
	mad.lo.s32 	%r95, %r94, %r72, %r1;
	mul.wide.u32 	%rd21, %r95, 4;
	add.s64 	%rd22, %rd2, %rd21;
	ld.global.f32 	%f149, [%rd22];
	setp.gt.f32 	%p15, %f878, %f149;
	selp.f32 	%f150, %f877, 0f3F800000, %p15;
	selp.f32 	%f151, %f878, %f149, %p15;
	selp.f32 	%f152, 0f3F800000, %f877, %p15;
	selp.f32 	%f153, %f149, %f878, %p15;
	sub.f32 	%f154, %f153, %f151;
	mul.f32 	%f155, %f154, 0f3FB8AA3B;
	ex2.approx.f32 	%f156, %f155;
	fma.rn.f32 	%f157, %f156, %f152, %f150;
	add.s32 	%r96, %r95, %r72;
	mul.wide.u32 	%rd23, %r96, 4;
	add.s64 	%rd24, %rd2, %rd23;
	ld.global.f32 	%f158, [%rd24];
	setp.gt.f32 	%p16, %f151, %f158;
	selp.f32 	%f159, %f157, 0f3F800000, %p16;
	selp.f32 	%f160, %f151, %f158, %p16;
	selp.f32 	%f161, 0f3F800000, %f157, %p16;
	selp.f32 	%f162, %f158, %f151, %p16;
	sub.f32 	%f163, %f162, %f160;
	mul.f32 	%f164, %f163, 0f3FB8AA3B;
	ex2.approx.f32 	%f165, %f164;
	fma.rn.f32 	%f166, %f165, %f161, %f159;
	add.s32 	%r97, %r96, %r72;
	mul.wide.u32 	%rd25, %r97, 4;
	add.s64 	%rd26, %rd2, %rd25;
	ld.global.f32 	%f167, [%rd26];
	setp.gt.f32 	%p17, %f160, %f167;
	selp.f32 	%f168, %f166, 0f3F800000, %p17;
	selp.f32 	%f169, %f160, %f167, %p17;
	selp.f32 	%f170, 0f3F800000, %f166, %p17;
	selp.f32 	%f171, %f167, %f160, %p17;
	sub.f32 	%f172, %f171, %f169;
	mul.f32 	%f173, %f172, 0f3FB8AA3B;
	ex2.approx.f32 	%f174, %f173;
	fma.rn.f32 	%f175, %f174, %f170, %f168;
	add.s32 	%r98, %r97, %r72;
	mul.wide.u32 	%rd27, %r98, 4;
	add.s64 	%rd28, %rd2, %rd27;
	ld.global.f32 	%f176, [%rd28];
	setp.gt.f32 	%p18, %f169, %f176;
	selp.f32 	%f177, %f175, 0f3F800000, %p18;
	selp.f32 	%f878, %f169, %f176, %p18;
	selp.f32 	%f178, 0f3F800000, %f175, %p18;
	selp.f32 	%f179, %f176, %f169, %p18;
	sub.f32 	%f180, %f179, %f878;
	mul.f32 	%f181, %f180, 0f3FB8AA3B;
	ex2.approx.f32 	%f182, %f181;
	fma.rn.f32 	%f877, %f182, %f178, %f177;
	add.s32 	%r238, %r238, 4;
$L__BB2_8:
	setp.eq.s32 	%p19, %r28, 0;
	@%p19 bra 	$L__BB2_25;
	setp.eq.s32 	%p20, %r28, 1;
	@%p20 bra 	$L__BB2_11;
	add.s32 	%r99, %r6, %r238;
	mad.lo.s32 	%r100, %r99, %r72, %r1;
	mul.wide.u32 	%rd29, %r100, 4;
	add.s64 	%rd30, %rd2, %rd29;
	ld.global.f32 	%f184, [%rd30];
	setp.gt.f32 	%p21, %f878, %f184;
	selp.f32 	%f185, %f877, 0f3F800000, %p21;
	selp.f32 	%f186, %f878, %f184, %p21;
	selp.f32 	%f187, 0f3F800000, %f877, %p21;
	selp.f32 	%f188, %f184, %f878, %p21;
	sub.f32 	%f189, %f188, %f186;
	mul.f32 	%f190, %f189, 0f3FB8AA3B;
	ex2.approx.f32 	%f191, %f190;
	fma.rn.f32 	%f192, %f191, %f187, %f185;
	add.s32 	%r101, %r100, %r72;
	mul.wide.u32 	%rd31, %r101, 4;
	add.s64 	%rd32, %rd2, %rd31;
	ld.global.f32 	%f193, [%rd32];
	setp.gt.f32 	%p22, %f186, %f193;
	selp.f32 	%f194, %f192, 0f3F800000, %p22;
	selp.f32 	%f878, %f186, %f193, %p22;
	selp.f32 	%f195, 0f3F800000, %f192, %p22;
	selp.f32 	%f196, %f193, %f186, %p22;
	sub.f32 	%f197, %f196, %f878;
	mul.f32 	%f198, %f197, 0f3FB8AA3B;
	ex2.approx.f32 	%f199, %f198;
	fma.rn.f32 	%f877, %f199, %f195, %f194;
	add.s32 	%r238, %r238, 2;
$L__BB2_11:
	and.b32  	%r102, %r3, 1;
	setp.eq.b32 	%p23, %r102, 1;
	not.pred 	%p24, %p23;
	@%p24 bra 	$L__BB2_25;
	add.s32 	%r103, %r6, %r238;
	mad.lo.s32 	%r104, %r103, %r72, %r1;
	mul.wide.u32 	%rd33, %r104, 4;
	add.s64 	%rd34, %rd2, %rd33;
	ld.global.f32 	%f200, [%rd34];
	setp.gt.f32 	%p25, %f878, %f200;
	selp.f32 	%f201, %f877, 0f3F800000, %p25;
	selp.f32 	%f43, %f878, %f200, %p25;
	selp.f32 	%f202, 0f3F800000, %f877, %p25;
	selp.f32 	%f203, %f200, %f878, %p25;
	sub.f32 	%f204, %f203, %f43;
	mul.f32 	%f205, %f204, 0f3FB8AA3B;
	ex2.approx.f32 	%f206, %f205;
	fma.rn.f32 	%f877, %f206, %f202, %f201;
	mov.f32 	%f878, %f43;
	bra.uni 	$L__BB2_25;
$L__BB2_13:
	setp.lt.s32 	%p26, %r71, -1023;
	@%p26 bra 	$L__BB2_25;
	mul.lo.s32 	%r10, %r4, %r5;
	and.b32  	%r11, %r4, 7;
	setp.lt.u32 	%p27, %r3, 7;
	mov.f32 	%f877, 0f00000000;
	mov.f32 	%f878, 0fFF7FFFFF;
	mov.b32 	%r236, 0;
	@%p27 bra 	$L__BB2_17;
	and.b32  	%r236, %r4, -8;
	neg.s32 	%r231, %r236;
	mov.f32 	%f877, 0f00000000;
	mov.f32 	%f878, 0fFF7FFFFF;
	mov.b32 	%r232, 0;
$L__BB2_16:
	.pragma "nounroll";
	add.s32 	%r107, %r232, %r10;
	mad.lo.s32 	%r108, %r107, %r72, %r1;
	mul.wide.u32 	%rd35, %r108, 4;
	add.s64 	%rd36, %rd2, %rd35;
	ld.global.f32 	%f214, [%rd36];
	setp.gt.f32 	%p28, %f878, %f214;
	selp.f32 	%f215, %f877, 0f3F800000, %p28;
	selp.f32 	%f216, %f878, %f214, %p28;
	selp.f32 	%f217, 0f3F800000, %f877, %p28;
	selp.f32 	%f218, %f214, %f878, %p28;
	sub.f32 	%f219, %f218, %f216;
	mul.f32 	%f220, %f219, 0f3FB8AA3B;
	ex2.approx.f32 	%f221, %f220;
	fma.rn.f32 	%f222, %f221, %f217, %f215;
	add.s32 	%r109, %r108, %r72;
	mul.wide.u32 	%rd37, %r109, 4;
	add.s64 	%rd38, %rd2, %rd37;
	ld.global.f32 	%f223, [%rd38];
	setp.gt.f32 	%p29, %f216, %f223;
	selp.f32 	%f224, %f222, 0f3F800000, %p29;
	selp.f32 	%f225, %f216, %f223, %p29;
	selp.f32 	%f226, 0f3F800000, %f222, %p29;
	selp.f32 	%f227, %f223, %f216, %p29;
	sub.f32 	%f228, %f227, %f225;
	mul.f32 	%f229, %f228, 0f3FB8AA3B;
	ex2.approx.f32 	%f230, %f229;
	fma.rn.f32 	%f231, %f230, %f226, %f224;
	add.s32 	%r110, %r109, %r72;
	mul.wide.u32 	%rd39, %r110, 4;
	add.s64 	%rd40, %rd2, %rd39;
	ld.global.f32 	%f232, [%rd40];
	setp.gt.f32 	%p30, %f225, %f232;
	selp.f32 	%f233, %f231, 0f3F800000, %p30;
	selp.f32 	%f234, %f225, %f232, %p30;
	selp.f32 	%f235, 0f3F800000, %f231, %p30;
	selp.f32 	%f236, %f232, %f225, %p30;
	sub.f32 	%f237, %f236, %f234;
	mul.f32 	%f238, %f237, 0f3FB8AA3B;
	ex2.approx.f32 	%f239, %f238;
	fma.rn.f32 	%f240, %f239, %f235, %f233;
	add.s32 	%r111, %r110, %r72;
	mul.wide.u32 	%rd41, %r111, 4;
	add.s64 	%rd42, %rd2, %rd41;
	ld.global.f32 	%f241, [%rd42];
	setp.gt.f32 	%p31, %f234, %f241;
	selp.f32 	%f242, %f240, 0f3F800000, %p31;
	selp.f32 	%f243, %f234, %f241, %p31;
	selp.f32 	%f244, 0f3F800000, %f240, %p31;
	selp.f32 	%f245, %f241, %f234, %p31;
	sub.f32 	%f246, %f245, %f243;
	mul.f32 	%f247, %f246, 0f3FB8AA3B;
	ex2.approx.f32 	%f248, %f247;
	fma.rn.f32 	%f249, %f248, %f244, %f242;
	add.s32 	%r112, %r111, %r72;
	mul.wide.u32 	%rd43, %r112, 4;
	add.s64 	%rd44, %rd2, %rd43;
	ld.global.f32 	%f250, [%rd44];
	setp.gt.f32 	%p32, %f243, %f250;
	selp.f32 	%f251, %f249, 0f3F800000, %p32;
	selp.f32 	%f252, %f243, %f250, %p32;
	selp.f32 	%f253, 0f3F800000, %f249, %p32;
	selp.f32 	%f254, %f250, %f243, %p32;
	sub.f32 	%f255, %f254, %f252;
	mul.f32 	%f256, %f255, 0f3FB8AA3B;
	ex2.approx.f32 	%f257, %f256;
	fma.rn.f32 	%f258, %f257, %f253, %f251;
	add.s32 	%r113, %r112, %r72;
	mul.wide.u32 	%rd45, %r113, 4;
	add.s64 	%rd46, %rd2, %rd45;
	ld.global.f32 	%f259, [%rd46];
	setp.gt.f32 	%p33, %f252, %f259;
	selp.f32 	%f260, %f258, 0f3F800000, %p33;
	selp.f32 	%f261, %f252, %f259, %p33;
	selp.f32 	%f262, 0f3F800000, %f258, %p33;
	selp.f32 	%f263, %f259, %f252, %p33;
	sub.f32 	%f264, %f263, %f261;
	mul.f32 	%f265, %f264, 0f3FB8AA3B;
	ex2.approx.f32 	%f266, %f265;
	fma.rn.f32 	%f267, %f266, %f262, %f260;
	add.s32 	%r114, %r113, %r72;
	mul.wide.u32 	%rd47, %r114, 4;
	add.s64 	%rd48, %rd2, %rd47;
	ld.global.f32 	%f268, [%rd48];
	setp.gt.f32 	%p34, %f261, %f268;
	selp.f32 	%f269, %f267, 0f3F800000, %p34;
	selp.f32 	%f270, %f261, %f268, %p34;
	selp.f32 	%f271, 0f3F800000, %f267, %p34;
	selp.f32 	%f272, %f268, %f261, %p34;
	sub.f32 	%f273, %f272, %f270;
	mul.f32 	%f274, %f273, 0f3FB8AA3B;
	ex2.approx.f32 	%f275, %f274;
	fma.rn.f32 	%f276, %f275, %f271, %f269;
	add.s32 	%r115, %r114, %r72;
	mul.wide.u32 	%rd49, %r115, 4;
	add.s64 	%rd50, %rd2, %rd49;
	ld.global.f32 	%f277, [%rd50];
	setp.gt.f32 	%p35, %f270, %f277;
	selp.f32 	%f278, %f276, 0f3F800000, %p35;
	selp.f32 	%f878, %f270, %f277, %p35;
	selp.f32 	%f279, 0f3F800000, %f276, %p35;
	selp.f32 	%f280, %f277, %f270, %p35;
	sub.f32 	%f281, %f280, %f878;
	mul.f32 	%f282, %f281, 0f3FB8AA3B;
	ex2.approx.f32 	%f283, %f282;
	fma.rn.f32 	%f877, %f283, %f279, %f278;
	add.s32 	%r232, %r232, 8;
	add.s32 	%r231, %r231, 8;
	setp.eq.s32 	%p36, %r231, 0;
	@%p36 bra 	$L__BB2_17;
	bra.uni 	$L__BB2_16;
$L__BB2_17:
	setp.eq.s32 	%p37, %r11, 0;
	@%p37 bra 	$L__BB2_25;
	setp.lt.u32 	%p38, %r11, 4;
	@%p38 bra 	$L__BB2_20;
	add.s32 	%r116, %r236, %r10;
	mad.lo.s32 	%r117, %r116, %r72, %r1;
	mul.wide.u32 	%rd51, %r117, 4;
	add.s64 	%rd52, %rd2, %rd51;
	ld.global.f32 	%f285, [%rd52];
	setp.gt.f32 	%p39, %f878, %f285;
	selp.f32 	%f286, %f877, 0f3F800000, %p39;
	selp.f32 	%f287, %f878, %f285, %p39;
	selp.f32 	%f288, 0f3F800000, %f877, %p39;
	selp.f32 	%f289, %f285, %f878, %p39;
	sub.f32 	%f290, %f289, %f287;
	mul.f32 	%f291, %f290, 0f3FB8AA3B;
	ex2.approx.f32 	%f292, %f291;
	fma.rn.f32 	%f293, %f292, %f288, %f286;
	add.s32 	%r118, %r117, %r72;
	mul.wide.u32 	%rd53, %r118, 4;
	add.s64 	%rd54, %rd2, %rd53;
	ld.global.f32 	%f294, [%rd54];
	setp.gt.f32 	%p40, %f287, %f294;
	selp.f32 	%f295, %f293, 0f3F800000, %p40;
	selp.f32 	%f296, %f287, %f294, %p40;
	selp.f32 	%f297, 0f3F800000, %f293, %p40;
	selp.f32 	%f298, %f294, %f287, %p40;
	sub.f32 	%f299, %f298, %f296;
	mul.f32 	%f300, %f299, 0f3FB8AA3B;
	ex2.approx.f32 	%f301, %f300;
	fma.rn.f32 	%f302, %f301, %f297, %f295;
	add.s32 	%r119, %r118, %r72;
	mul.wide.u32 	%rd55, %r119, 4;
	add.s64 	%rd56, %rd2, %rd55;
	ld.global.f32 	%f303, [%rd56];
	setp.gt.f32 	%p41, %f296, %f303;
	selp.f32 	%f304, %f302, 0f3F800000, %p41;
	selp.f32 	%f305, %f296, %f303, %p41;
	selp.f32 	%f306, 0f3F800000, %f302, %p41;
	selp.f32 	%f307, %f303, %f296, %p41;
	sub.f32 	%f308, %f307, %f305;
	mul.f32 	%f309, %f308, 0f3FB8AA3B;
	ex2.approx.f32 	%f310, %f309;
	fma.rn.f32 	%f311, %f310, %f306, %f304;
	add.s32 	%r120, %r119, %r72;
	mul.wide.u32 	%rd57, %r120, 4;
	add.s64 	%rd58, %rd2, %rd57;
	ld.global.f32 	%f312, [%rd58];
	setp.gt.f32 	%p42, %f305, %f312;
	selp.f32 	%f313, %f311, 0f3F800000, %p42;
	selp.f32 	%f878, %f305, %f312, %p42;
	selp.f32 	%f314, 0f3F800000, %f311, %p42;
	selp.f32 	%f315, %f312, %f305, %p42;
	sub.f32 	%f316, %f315, %f878;
	mul.f32 	%f317, %f316, 0f3FB8AA3B;
	ex2.approx.f32 	%f318, %f317;
	fma.rn.f32 	%f877, %f318, %f314, %f313;
	add.s32 	%r236, %r236, 4;
$L__BB2_20:
	and.b32  	%r121, %r4, 3;
	setp.eq.s32 	%p43, %r121, 0;
	@%p43 bra 	$L__BB2_25;
	setp.eq.s32 	%p44, %r121, 1;
	@%p44 bra 	$L__BB2_23;
	add.s32 	%r122, %r236, %r10;
	mad.lo.s32 	%r123, %r122, %r72, %r1;
	mul.wide.u32 	%rd59, %r123, 4;
	add.s64 	%rd60, %rd2, %rd59;
	ld.global.f32 	%f320, [%rd60];
	setp.gt.f32 	%p45, %f878, %f320;
	selp.f32 	%f321, %f877, 0f3F800000, %p45;
	selp.f32 	%f322, %f878, %f320, %p45;
	selp.f32 	%f323, 0f3F800000, %f877, %p45;
	selp.f32 	%f324, %f320, %f878, %p45;
	sub.f32 	%f325, %f324, %f322;
	mul.f32 	%f326, %f325, 0f3FB8AA3B;
	ex2.approx.f32 	%f327, %f326;
	fma.rn.f32 	%f328, %f327, %f323, %f321;
	add.s32 	%r124, %r123, %r72;
	mul.wide.u32 	%rd61, %r124, 4;
	add.s64 	%rd62, %rd2, %rd61;
	ld.global.f32 	%f329, [%rd62];
	setp.gt.f32 	%p46, %f322, %f329;
	selp.f32 	%f330, %f328, 0f3F800000, %p46;
	selp.f32 	%f878, %f322, %f329, %p46;
	selp.f32 	%f331, 0f3F800000, %f328, %p46;
	selp.f32 	%f332, %f329, %f322, %p46;
	sub.f32 	%f333, %f332, %f878;
	mul.f32 	%f334, %f333, 0f3FB8AA3B;
	ex2.approx.f32 	%f335, %f334;
	fma.rn.f32 	%f877, %f335, %f331, %f330;
	add.s32 	%r236, %r236, 2;
$L__BB2_23:
	and.b32  	%r125, %r3, 1;
	setp.eq.b32 	%p47, %r125, 1;
	@%p47 bra 	$L__BB2_25;
	add.s32 	%r126, %r236, %r10;
	mad.lo.s32 	%r127, %r126, %r72, %r1;
	mul.wide.u32 	%rd63, %r127, 4;
	add.s64 	%rd64, %rd2, %rd63;
	ld.global.f32 	%f336, [%rd64];
	setp.gt.f32 	%p48, %f878, %f336;
	selp.f32 	%f337, %f877, 0f3F800000, %p48;
	selp.f32 	%f25, %f878, %f336, %p48;
	selp.f32 	%f338, 0f3F800000, %f877, %p48;
	selp.f32 	%f339, %f336, %f878, %p48;
	sub.f32 	%f340, %f339, %f25;
	mul.f32 	%f341, %f340, 0f3FB8AA3B;
	ex2.approx.f32 	%f342, %f341;
	fma.rn.f32 	%f877, %f342, %f338, %f337;
	mov.f32 	%f878, %f25;
$L__BB2_25:
	// begin inline asm
	mov.u32 %r128, %laneid;
	// end inline asm
	mov.b32 	%r130, %f878;
	mov.b32 	%r136, 1;
	mov.b32 	%r137, 31;
	mov.b32 	%r138, -1;
	// begin inline asm
	shfl.sync.down.b32 %r129, %r130, %r136, %r137, %r138;
	// end inline asm
	mov.b32 	%r135, %f877;
	// begin inline asm
	shfl.sync.down.b32 %r134, %r135, %r136, %r137, %r138;
	// end inline asm
	setp.gt.s32 	%p49, %r128, 30;
	@%p49 bra 	$L__BB2_27;
	mov.b32 	%f343, %r134;
	mov.b32 	%f344, %r129;
	setp.gt.f32 	%p50, %f878, %f344;
	selp.f32 	%f47, %f878, %f344, %p50;
	selp.f32 	%f345, %f877, %f343, %p50;
	selp.f32 	%f346, %f344, %f878, %p50;
	selp.f32 	%f347, %f343, %f877, %p50;
	sub.f32 	%f348, %f346, %f47;
	mul.f32 	%f349, %f348, 0f3FB8AA3B;
	ex2.approx.f32 	%f350, %f349;
	fma.rn.f32 	%f877, %f347, %f350, %f345;
	mov.f32 	%f878, %f47;
$L__BB2_27:
	mov.b32 	%r140, %f878;
	mov.b32 	%r146, 2;
	mov.b32 	%r147, 31;
	mov.b32 	%r148, -1;
	// begin inline asm
	shfl.sync.down.b32 %r139, %r140, %r146, %r147, %r148;
	// end inline asm
	mov.b32 	%r145, %f877;
	// begin inline asm
	shfl.sync.down.b32 %r144, %r145, %r146, %r147, %r148;
	// end inline asm
	setp.gt.s32 	%p51, %r128, 29;
	@%p51 bra 	$L__BB2_29;
	mov.b32 	%f351, %r144;
	mov.b32 	%f352, %r139;
	setp.gt.f32 	%p52, %f878, %f352;
	selp.f32 	%f51, %f878, %f352, %p52;
	selp.f32 	%f353, %f877, %f351, %p52;
	selp.f32 	%f354, %f352, %f878, %p52;
	selp.f32 	%f355, %f351, %f877, %p52;
	sub.f32 	%f356, %f354, %f51;
	mul.f32 	%f357, %f356, 0f3FB8AA3B;
	ex2.approx.f32 	%f358, %f357;
	fma.rn.f32 	%f877, %f355, %f358, %f353;
	mov.f32 	%f878, %f51;
$L__BB2_29:
	mov.b32 	%r150, %f878;
	mov.b32 	%r156, 4;
	mov.b32 	%r157, 31;
	mov.b32 	%r158, -1;
	// begin inline asm
	shfl.sync.down.b32 %r149, %r150, %r156, %r157, %r158;
	// end inline asm
	mov.b32 	%r155, %f877;
	// begin inline asm
	shfl.sync.down.b32 %r154, %r155, %r156, %r157, %r158;
	// end inline asm
	setp.gt.s32 	%p53, %r128, 27;
	@%p53 bra 	$L__BB2_31;
	mov.b32 	%f359, %r154;
	mov.b32 	%f360, %r149;
	setp.gt.f32 	%p54, %f878, %f360;
	selp.f32 	%f55, %f878, %f360, %p54;
	selp.f32 	%f361, %f877, %f359, %p54;
	selp.f32 	%f362, %f360, %f878, %p54;
	selp.f32 	%f363, %f359, %f877, %p54;
	sub.f32 	%f364, %f362, %f55;
	mul.f32 	%f365, %f364, 0f3FB8AA3B;
	ex2.approx.f32 	%f366, %f365;
	fma.rn.f32 	%f877, %f363, %f366, %f361;
	mov.f32 	%f878, %f55;
$L__BB2_31:
	mov.b32 	%r160, %f878;
	mov.b32 	%r166, 8;
	mov.b32 	%r167, 31;
	mov.b32 	%r168, -1;
	// begin inline asm
	shfl.sync.down.b32 %r159, %r160, %r166, %r167, %r168;
	// end inline asm
	mov.b32 	%r165, %f877;
	// begin inline asm
	shfl.sync.down.b32 %r164, %r165, %r166, %r167, %r168;
	// end inline asm
	setp.gt.s32 	%p55, %r128, 23;
	@%p55 bra 	$L__BB2_33;
	mov.b32 	%f367, %r164;
	mov.b32 	%f368, %r159;
	setp.gt.f32 	%p56, %f878, %f368;
	selp.f32 	%f59, %f878, %f368, %p56;
	selp.f32 	%f369, %f877, %f367, %p56;
	selp.f32 	%f370, %f368, %f878, %p56;
	selp.f32 	%f371, %f367, %f877, %p56;
	sub.f32 	%f372, %f370, %f59;
	mul.f32 	%f373, %f372, 0f3FB8AA3B;
	ex2.approx.f32 	%f374, %f373;
	fma.rn.f32 	%f877, %f371, %f374, %f369;
	mov.f32 	%f878, %f59;
$L__BB2_33:
	mov.b32 	%r170, %f878;
	mov.b32 	%r176, 16;
	mov.b32 	%r177, 31;
	mov.b32 	%r178, -1;
	// begin inline asm
	shfl.sync.down.b32 %r169, %r170, %r176, %r177, %r178;
	// end inline asm
	mov.b32 	%r175, %f877;
	// begin inline asm
	shfl.sync.down.b32 %r174, %r175, %r176, %r177, %r178;
	// end inline asm
	setp.gt.s32 	%p57, %r128, 15;
	@%p57 bra 	$L__BB2_36;
	mov.b32 	%f375, %r174;
	mov.b32 	%f376, %r169;
	setp.gt.f32 	%p58, %f878, %f376;
	selp.f32 	%f63, %f878, %f376, %p58;
	selp.f32 	%f377, %f877, %f375, %p58;
	selp.f32 	%f378, %f376, %f878, %p58;
	selp.f32 	%f379, %f375, %f877, %p58;
	sub.f32 	%f380, %f378, %f63;
	mul.f32 	%f381, %f380, 0f3FB8AA3B;
	ex2.approx.f32 	%f382, %f381;
	fma.rn.f32 	%f877, %f379, %f382, %f377;
	setp.ne.s32 	%p59, %r128, 0;
	mov.f32 	%f878, %f63;
	@%p59 bra 	$L__BB2_36;
	shr.u32 	%r179, %r5, 2;
	and.b32  	%r180, %r179, 248;
	mov.u32 	%r181, _ZZ19_blockSoftmaxKernelIfLi1024EEvPKT_PS0_iiE12temp_storage;
	add.s32 	%r182, %r181, %r180;
	st.shared.v2.f32 	[%r182+32], {%f63, %f877};
$L__BB2_36:
	bar.sync 	0;
	setp.ne.s32 	%p60, %r5, 0;
	@%p60 bra 	$L__BB2_38;
	ld.shared.v2.f32 	{%f383, %f384}, [_ZZ19_blockSoftmaxKernelIfLi1024EEvPKT_PS0_iiE12temp_storage+40];
	setp.gt.f32 	%p61, %f878, %f383;
	selp.f32 	%f385, %f878, %f383, %p61;
	selp.f32 	%f386, %f877, %f384, %p61;
	selp.f32 	%f387, %f383, %f878, %p61;
	selp.f32 	%f388, %f384, %f877, %p61;
	sub.f32 	%f389, %f387, %f385;
	mul.f32 	%f390, %f389, 0f3FB8AA3B;
	ex2.approx.f32 	%f391, %f390;
	fma.rn.f32 	%f392, %f388, %f391, %f386;
	ld.shared.v2.f32 	{%f393, %f394}, [_ZZ19_blockSoftmaxKernelIfLi1024EEvPKT_PS0_iiE12temp_storage+48];
	setp.gt.f32 	%p62, %f385, %f393;
	selp.f32 	%f395, %f385, %f393, %p62;
	selp.f32 	%f396, %f392, %f394, %p62;
	selp.f32 	%f397, %f393, %f385, %p62;
	selp.f32 	%f398, %f394, %f392, %p62;
	sub.f32 	%f399, %f397, %f395;
	mul.f32 	%f400, %f399, 0f3FB8AA3B;
	ex2.approx.f32 	%f401, %f400;
	fma.rn.f32 	%f402, %f398, %f401, %f396;
	ld.shared.v2.f32 	{%f403, %f404}, [_ZZ19_blockSoftmaxKernelIfLi1024EEvPKT_PS0_iiE12temp_storage+56];
	setp.gt.f32 	%p63, %f395, %f403;
	selp.f32 	%f405, %f395, %f403, %p63;
	selp.f32 	%f406, %f402, %f404, %p63;
	selp.f32 	%f407, %f403, %f395, %p63;
	selp.f32 	%f408, %f404, %f402, %p63;
	sub.f32 	%f409, %f407, %f405;
	mul.f32 	%f410, %f409, 0f3FB8AA3B;
	ex2.approx.f32 	%f411, %f410;
	fma.rn.f32 	%f412, %f408, %f411, %f406;
	ld.shared.v2.f32 	{%f413, %f414}, [_ZZ19_blockSoftmaxKernelIfLi1024EEvPKT_PS0_iiE12temp_storage+64];
	setp.gt.f32 	%p64, %f405, %f413;
	selp.f32 	%f415, %f405, %f413, %p64;
	selp.f32 	%f416, %f412, %f414, %p64;
	selp.f32 	%f417, %f413, %f405, %p64;
	selp.f32 	%f418, %f414, %f412, %p64;
	sub.f32 	%f419, %f417, %f415;
	mul.f32 	%f420, %f419, 0f3FB8AA3B;
	ex2.approx.f32 	%f421, %f420;
	fma.rn.f32 	%f422, %f418, %f421, %f416;
	ld.shared.v2.f32 	{%f423, %f424}, [_ZZ19_blockSoftmaxKernelIfLi1024EEvPKT_PS0_iiE12temp_storage+72];
	setp.gt.f32 	%p65, %f415, %f423;
	selp.f32 	%f425, %f415, %f423, %p65;
	selp.f32 	%f426, %f422, %f424, %p65;
	selp.f32 	%f427, %f423, %f415, %p65;
	selp.f32 	%f428, %f424, %f422, %p65;
	sub.f32 	%f429, %f427, %f425;
	mul.f32 	%f430, %f429, 0f3FB8AA3B;
	ex2.approx.f32 	%f431, %f430;
	fma.rn.f32 	%f432, %f428, %f431, %f426;
	ld.shared.v2.f32 	{%f433, %f434}, [_ZZ19_blockSoftmaxKernelIfLi1024EEvPKT_PS0_iiE12temp_storage+80];
	setp.gt.f32 	%p66, %f425, %f433;
	selp.f32 	%f435, %f425, %f433, %p66;
	selp.f32 	%f436, %f432, %f434, %p66;
	selp.f32 	%f437, %f433, %f425, %p66;
	selp.f32 	%f438, %f434, %f432, %p66;
	sub.f32 	%f439, %f437, %f435;
	mul.f32 	%f440, %f439, 0f3FB8AA3B;
	ex2.approx.f32 	%f441, %f440;
	fma.rn.f32 	%f442, %f438, %f441, %f436;
	ld.shared.v2.f32 	{%f443, %f444}, [_ZZ19_blockSoftmaxKernelIfLi1024EEvPKT_PS0_iiE12temp_storage+88];
	setp.gt.f32 	%p67, %f435, %f443;
	selp.f32 	%f445, %f435, %f443, %p67;
	selp.f32 	%f446, %f442, %f444, %p67;
	selp.f32 	%f447, %f443, %f435, %p67;
	selp.f32 	%f448, %f444, %f442, %p67;
	sub.f32 	%f449, %f447, %f445;
	mul.f32 	%f450, %f449, 0f3FB8AA3B;
	ex2.approx.f32 	%f451, %f450;
	fma.rn.f32 	%f452, %f448, %f451, %f446;
	ld.shared.v2.f32 	{%f453, %f454}, [_ZZ19_blockSoftmaxKernelIfLi1024EEvPKT_PS0_iiE12temp_storage+96];
	setp.gt.f32 	%p68, %f445, %f453;
	selp.f32 	%f455, %f445, %f453, %p68;
	selp.f32 	%f456, %f452, %f454, %p68;
	selp.f32 	%f457, %f453, %f445, %p68;
	selp.f32 	%f458, %f454, %f452, %p68;
	sub.f32 	%f459, %f457, %f455;
	mul.f32 	%f460, %f459, 0f3FB8AA3B;
	ex2.approx.f32 	%f461, %f460;
	fma.rn.f32 	%f462, %f458, %f461, %f456;
	ld.shared.v2.f32 	{%f463, %f464}, [_ZZ19_blockSoftmaxKernelIfLi1024EEvPKT_PS0_iiE12temp_storage+104];
	setp.gt.f32 	%p69, %f455, %f463;
	selp.f32 	%f465, %f455, %f463, %p69;
	selp.f32 	%f466, %f462, %f464, %p69;
	selp.f32 	%f467, %f463, %f455, %p69;
	selp.f32 	%f468, %f464, %f462, %p69;
	sub.f32 	%f469, %f467, %f465;
	mul.f32 	%f470, %f469, 0f3FB8AA3B;
	ex2.approx.f32 	%f471, %f470;
	fma.rn.f32 	%f472, %f468, %f471, %f466;
	ld.shared.v2.f32 	{%f473, %f474}, [_ZZ19_blockSoftmaxKernelIfLi1024EEvPKT_PS0_iiE12temp_storage+112];
	setp.gt.f32 	%p70, %f465, %f473;
	selp.f32 	%f475, %f465, %f473, %p70;
	selp.f32 	%f476, %f472, %f474, %p70;
	selp.f32 	%f477, %f473, %f465, %p70;
	selp.f32 	%f478, %f474, %f472, %p70;
	sub.f32 	%f479, %f477, %f475;
	mul.f32 	%f480, %f479, 0f3FB8AA3B;
	ex2.approx.f32 	%f481, %f480;
	fma.rn.f32 	%f482, %f478, %f481, %f476;
	ld.shared.v2.f32 	{%f483, %f484}, [_ZZ19_blockSoftmaxKernelIfLi1024EEvPKT_PS0_iiE12temp_storage+120];
	setp.gt.f32 	%p71, %f475, %f483;
	selp.f32 	%f485, %f475, %f483, %p71;
	selp.f32 	%f486, %f482, %f484, %p71;
	selp.f32 	%f487, %f483, %f475, %p71;
	selp.f32 	%f488, %f484, %f482, %p71;
	sub.f32 	%f489, %f487, %f485;
	mul.f32 	%f490, %f489, 0f3FB8AA3B;
	ex2.approx.f32 	%f491, %f490;
	fma.rn.f32 	%f492, %f488, %f491, %f486;
	ld.shared.v2.f32 	{%f493, %f494}, [_ZZ19_blockSoftmaxKernelIfLi1024EEvPKT_PS0_iiE12temp_storage+128];
	setp.gt.f32 	%p72, %f485, %f493;
	selp.f32 	%f495, %f485, %f493, %p72;
	selp.f32 	%f496, %f492, %f494, %p72;
	selp.f32 	%f497, %f493, %f485, %p72;
	selp.f32 	%f498, %f494, %f492, %p72;
	sub.f32 	%f499, %f497, %f495;
	mul.f32 	%f500, %f499, 0f3FB8AA3B;
	ex2.approx.f32 	%f501, %f500;
	fma.rn.f32 	%f502, %f498, %f501, %f496;
	ld.shared.v2.f32 	{%f503, %f504}, [_ZZ19_blockSoftmaxKernelIfLi1024EEvPKT_PS0_iiE12temp_storage+136];
	setp.gt.f32 	%p73, %f495, %f503;
	selp.f32 	%f505, %f495, %f503, %p73;
	selp.f32 	%f506, %f502, %f504, %p73;
	selp.f32 	%f507, %f503, %f495, %p73;
	selp.f32 	%f508, %f504, %f502, %p73;
	sub.f32 	%f509, %f507, %f505;
	mul.f32 	%f510, %f509, 0f3FB8AA3B;
	ex2.approx.f32 	%f511, %f510;
	fma.rn.f32 	%f512, %f508, %f511, %f506;
	ld.shared.v2.f32 	{%f513, %f514}, [_ZZ19_blockSoftmaxKernelIfLi1024EEvPKT_PS0_iiE12temp_storage+144];
	setp.gt.f32 	%p74, %f505, %f513;
	selp.f32 	%f515, %f505, %f513, %p74;
	selp.f32 	%f516, %f512, %f514, %p74;
	selp.f32 	%f517, %f513, %f505, %p74;
	selp.f32 	%f518, %f514, %f512, %p74;
	sub.f32 	%f519, %f517, %f515;
	mul.f32 	%f520, %f519, 0f3FB8AA3B;
	ex2.approx.f32 	%f521, %f520;
	fma.rn.f32 	%f522, %f518, %f521, %f516;
	ld.shared.v2.f32 	{%f523, %f524}, [_ZZ19_blockSoftmaxKernelIfLi1024EEvPKT_PS0_iiE12temp_storage+152];
	setp.gt.f32 	%p75, %f515, %f523;
	selp.f32 	%f525, %f515, %f523, %p75;
	selp.f32 	%f526, %f522, %f524, %p75;
	selp.f32 	%f527, %f523, %f515, %p75;
	selp.f32 	%f528, %f524, %f522, %p75;
	sub.f32 	%f529, %f527, %f525;
	mul.f32 	%f530, %f529, 0f3FB8AA3B;
	ex2.approx.f32 	%f531, %f530;
	fma.rn.f32 	%f532, %f528, %f531, %f526;
	ld.shared.v2.f32 	{%f533, %f534}, [_ZZ19_blockSoftmaxKernelIfLi1024EEvPKT_PS0_iiE12temp_storage+160];
	setp.gt.f32 	%p76, %f525, %f533;
	selp.f32 	%f535, %f532, %f534, %p76;
	selp.f32 	%f536, %f525, %f533, %p76;
	selp.f32 	%f537, %f534, %f532, %p76;
	selp.f32 	%f538, %f533, %f525, %p76;
	sub.f32 	%f539, %f538, %f536;
	mul.f32 	%f540, %f539, 0f3FB8AA3B;
	ex2.approx.f32 	%f541, %f540;
	fma.rn.f32 	%f542, %f537, %f541, %f535;
	ld.shared.v2.f32 	{%f543, %f544}, [_ZZ19_blockSoftmaxKernelIfLi1024EEvPKT_PS0_iiE12temp_storage+168];
	setp.gt.f32 	%p77, %f536, %f543;
	selp.f32 	%f545, %f542, %f544, %p77;
	selp.f32 	%f546, %f536, %f543, %p77;
	selp.f32 	%f547, %f544, %f542, %p77;
	selp.f32 	%f548, %f543, %f536, %p77;
	sub.f32 	%f549, %f548, %f546;
	mul.f32 	%f550, %f549, 0f3FB8AA3B;
	ex2.approx.f32 	%f551, %f550;
	fma.rn.f32 	%f552, %f547, %f551, %f545;
	ld.shared.v2.f32 	{%f553, %f554}, [_ZZ19_blockSoftmaxKernelIfLi1024EEvPKT_PS0_iiE12temp_storage+176];
	setp.gt.f32 	%p78, %f546, %f553;
	selp.f32 	%f555, %f552, %f554, %p78;
	selp.f32 	%f556, %f546, %f553, %p78;
	selp.f32 	%f557, %f554, %f552, %p78;
	selp.f32 	%f558, %f553, %f546, %p78;
	sub.f32 	%f559, %f558, %f556;
	mul.f32 	%f560, %f559, 0f3FB8AA3B;
	ex2.approx.f32 	%f561, %f560;
	fma.rn.f32 	%f562, %f557, %f561, %f555;
	ld.shared.v2.f32 	{%f563, %f564}, [_ZZ19_blockSoftmaxKernelIfLi1024EEvPKT_PS0_iiE12temp_storage+184];
	setp.gt.f32 	%p79, %f556, %f563;
	selp.f32 	%f565, %f562, %f564, %p79;
	selp.f32 	%f566, %f556, %f563, %p79;
	selp.f32 	%f567, %f564, %f562, %p79;
	selp.f32 	%f568, %f563, %f556, %p79;
	sub.f32 	%f569, %f568, %f566;
	mul.f32 	%f570, %f569, 0f3FB8AA3B;
	ex2.approx.f32 	%f571, %f570;
	fma.rn.f32 	%f572, %f567, %f571, %f565;
	ld.shared.v2.f32 	{%f573, %f574}, [_ZZ19_blockSoftmaxKernelIfLi1024EEvPKT_PS0_iiE12temp_storage+192];
	setp.gt.f32 	%p80, %f566, %f573;
	selp.f32 	%f575, %f572, %f574, %p80;
	selp.f32 	%f576, %f566, %f573, %p80;
	selp.f32 	%f577, %f574, %f572, %p80;
	selp.f32 	%f578, %f573, %f566, %p80;
	sub.f32 	%f579, %f578, %f576;
	mul.f32 	%f580, %f579, 0f3FB8AA3B;
	ex2.approx.f32 	%f581, %f580;
	fma.rn.f32 	%f582, %f577, %f581, %f575;
	ld.shared.v2.f32 	{%f583, %f584}, [_ZZ19_blockSoftmaxKernelIfLi1024EEvPKT_PS0_iiE12temp_storage+200];
	setp.gt.f32 	%p81, %f576, %f583;
	selp.f32 	%f585, %f582, %f584, %p81;
	selp.f32 	%f586, %f576, %f583, %p81;
	selp.f32 	%f587, %f584, %f582, %p81;
	selp.f32 	%f588, %f583, %f576, %p81;
	sub.f32 	%f589, %f588, %f586;
	mul.f32 	%f590, %f589, 0f3FB8AA3B;
	ex2.approx.f32 	%f591, %f590;
	fma.rn.f32 	%f592, %f587, %f591, %f585;
	ld.shared.v2.f32 	{%f593, %f594}, [_ZZ19_blockSoftmaxKernelIfLi1024EEvPKT_PS0_iiE12temp_storage+208];
	setp.gt.f32 	%p82, %f586, %f593;
	selp.f32 	%f595, %f592, %f594, %p82;
	selp.f32 	%f596, %f586, %f593, %p82;
	selp.f32 	%f597, %f594, %f592, %p82;
	selp.f32 	%f598, %f593, %f586, %p82;
	sub.f32 	%f599, %f598, %f596;
	mul.f32 	%f600, %f599, 0f3FB8AA3B;
	ex2.approx.f32 	%f601, %f600;
	fma.rn.f32 	%f602, %f597, %f601, %f595;
	ld.shared.v2.f32 	{%f603, %f604}, [_ZZ19_blockSoftmaxKernelIfLi1024EEvPKT_PS0_iiE12temp_storage+216];
	setp.gt.f32 	%p83, %f596, %f603;
	selp.f32 	%f605, %f602, %f604, %p83;
	selp.f32 	%f606, %f596, %f603, %p83;
	selp.f32 	%f607, %f604, %f602, %p83;
	selp.f32 	%f608, %f603, %f596, %p83;
	sub.f32 	%f609, %f608, %f606;
	mul.f32 	%f610, %f609, 0f3FB8AA3B;
	ex2.approx.f32 	%f611, %f610;
	fma.rn.f32 	%f612, %f607, %f611, %f605;
	ld.shared.v2.f32 	{%f613, %f614}, [_ZZ19_blockSoftmaxKernelIfLi1024EEvPKT_PS0_iiE12temp_storage+224];
	setp.gt.f32 	%p84, %f606, %f613;
	selp.f32 	%f615, %f612, %f614, %p84;
	selp.f32 	%f616, %f606, %f613, %p84;
	selp.f32 	%f617, %f614, %f612, %p84;
	selp.f32 	%f618, %f613, %f606, %p84;
	sub.f32 	%f619, %f618, %f616;
	mul.f32 	%f620, %f619, 0f3FB8AA3B;
	ex2.approx.f32 	%f621, %f620;
	fma.rn.f32 	%f622, %f617, %f621, %f615;
	ld.shared.v2.f32 	{%f623, %f624}, [_ZZ19_blockSoftmaxKernelIfLi1024EEvPKT_PS0_iiE12temp_storage+232];
	setp.gt.f32 	%p85, %f616, %f623;
	selp.f32 	%f625, %f622, %f624, %p85;
	selp.f32 	%f626, %f616, %f623, %p85;
	selp.f32 	%f627, %f624, %f622, %p85;
	selp.f32 	%f628, %f623, %f616, %p85;
	sub.f32 	%f629, %f628, %f626;
	mul.f32 	%f630, %f629, 0f3FB8AA3B;
	ex2.approx.f32 	%f631, %f630;
	fma.rn.f32 	%f632, %f627, %f631, %f625;
	ld.shared.v2.f32 	{%f633, %f634}, [_ZZ19_blockSoftmaxKernelIfLi1024EEvPKT_PS0_iiE12temp_storage+240];
	setp.gt.f32 	%p86, %f626, %f633;
	selp.f32 	%f635, %f632, %f634, %p86;
	selp.f32 	%f636, %f626, %f633, %p86;
	selp.f32 	%f637, %f634, %f632, %p86;
	selp.f32 	%f638, %f633, %f626, %p86;
	sub.f32 	%f639, %f638, %f636;
	mul.f32 	%f640, %f639, 0f3FB8AA3B;
	ex2.approx.f32 	%f641, %f640;
	fma.rn.f32 	%f642, %f637, %f641, %f635;
	ld.shared.v2.f32 	{%f643, %f644}, [_ZZ19_blockSoftmaxKernelIfLi1024EEvPKT_PS0_iiE12temp_storage+248];
	setp.gt.f32 	%p87, %f636, %f643;
	selp.f32 	%f645, %f642, %f644, %p87;
	selp.f32 	%f646, %f636, %f643, %p87;
	selp.f32 	%f647, %f644, %f642, %p87;
	selp.f32 	%f648, %f643, %f636, %p87;
	sub.f32 	%f649, %f648, %f646;
	mul.f32 	%f650, %f649, 0f3FB8AA3B;
	ex2.approx.f32 	%f651, %f650;
	fma.rn.f32 	%f652, %f647, %f651, %f645;
	ld.shared.v2.f32 	{%f653, %f654}, [_ZZ19_blockSoftmaxKernelIfLi1024EEvPKT_PS0_iiE12temp_storage+256];
	setp.gt.f32 	%p88, %f646, %f653;
	selp.f32 	%f655, %f652, %f654, %p88;
	selp.f32 	%f656, %f646, %f653, %p88;
	selp.f32 	%f657, %f654, %f652, %p88;
	selp.f32 	%f658, %f653, %f646, %p88;
	sub.f32 	%f659, %f658, %f656;
	mul.f32 	%f660, %f659, 0f3FB8AA3B;
	ex2.approx.f32 	%f661, %f660;
	fma.rn.f32 	%f662, %f657, %f661, %f655;
	ld.shared.v2.f32 	{%f663, %f664}, [_ZZ19_blockSoftmaxKernelIfLi1024EEvPKT_PS0_iiE12temp_storage+264];
	setp.gt.f32 	%p89, %f656, %f663;
	selp.f32 	%f665, %f662, %f664, %p89;
	selp.f32 	%f666, %f656, %f663, %p89;
	selp.f32 	%f667, %f664, %f662, %p89;
	selp.f32 	%f668, %f663, %f656, %p89;
	sub.f32 	%f669, %f668, %f666;
	mul.f32 	%f670, %f669, 0f3FB8AA3B;
	ex2.approx.f32 	%f671, %f670;
	fma.rn.f32 	%f672, %f667, %f671, %f665;
	ld.shared.v2.f32 	{%f673, %f674}, [_ZZ19_blockSoftmaxKernelIfLi1024EEvPKT_PS0_iiE12temp_storage+272];
	setp.gt.f32 	%p90, %f666, %f673;
	selp.f32 	%f675, %f672, %f674, %p90;
	selp.f32 	%f676, %f666, %f673, %p90;
	selp.f32 	%f677, %f674, %f672, %p90;
	selp.f32 	%f678, %f673, %f666, %p90;
	sub.f32 	%f679, %f678, %f676;
	mul.f32 	%f680, %f679, 0f3FB8AA3B;
	ex2.approx.f32 	%f681, %f680;
	fma.rn.f32 	%f682, %f677, %f681, %f675;
	ld.shared.v2.f32 	{%f683, %f684}, [_ZZ19_blockSoftmaxKernelIfLi1024EEvPKT_PS0_iiE12temp_storage+280];
	setp.gt.f32 	%p91, %f676, %f683;
	selp.f32 	%f685, %f682, %f684, %p91;
	selp.f32 	%f686, %f676, %f683, %p91;
	selp.f32 	%f687, %f684, %f682, %p91;
	selp.f32 	%f688, %f683, %f676, %p91;
	sub.f32 	%f689, %f688, %f686;
	mul.f32 	%f690, %f689, 0f3FB8AA3B;
	ex2.approx.f32 	%f691, %f690;
	fma.rn.f32 	%f692, %f687, %f691, %f685;
	st.shared.v2.f32 	[_ZZ19_blockSoftmaxKernelIfLi1024EEvPKT_PS0_iiE9dms_total], {%f686, %f692};
$L__BB2_38:
	setp.lt.u32 	%p92, %r5, %r2;
	bar.sync 	0;
	@%p92 bra 	$L__BB2_51;
	setp.lt.s32 	%p93, %r71, 1024;
	@%p93 bra 	$L__BB2_63;
	sub.s32 	%r184, %r5, %r2;
	mul.lo.s32 	%r185, %r184, %r3;
	mad.lo.s32 	%r44, %r4, %r2, %r185;
	ld.shared.v2.f32 	{%f67, %f693}, [_ZZ19_blockSoftmaxKernelIfLi1024EEvPKT_PS0_iiE9dms_total];
	mov.f32 	%f694, 0f3F800000;
	div.approx.f32 	%f68, %f694, %f693;
	add.s32 	%r186, %r3, -1;
	and.b32  	%r45, %r3, 7;
	setp.lt.u32 	%p94, %r186, 7;
	mov.b32 	%r248, 0;
	@%p94 bra 	$L__BB2_43;
	and.b32  	%r248, %r3, 2097144;
	neg.s32 	%r243, %r248;
	mov.b32 	%r244, 0;
$L__BB2_42:
	.pragma "nounroll";
	add.s32 	%r188, %r44, %r244;
	mad.lo.s32 	%r189, %r188, %r72, %r1;
	mul.wide.u32 	%rd65, %r189, 4;
	add.s64 	%rd66, %rd2, %rd65;
	ld.global.f32 	%f695, [%rd66];
	sub.f32 	%f696, %f695, %f67;
	mul.f32 	%f697, %f696, 0f3FB8AA3B;
	ex2.approx.f32 	%f698, %f697;
	mul.f32 	%f699, %f698, %f68;
	add.s64 	%rd67, %rd1, %rd65;
	st.global.f32 	[%rd67], %f699;
	add.s32 	%r190, %r189, %r72;
	mul.wide.u32 	%rd68, %r190, 4;
	add.s64 	%rd69, %rd2, %rd68;
	ld.global.f32 	%f700, [%rd69];
	sub.f32 	%f701, %f700, %f67;
	mul.f32 	%f702, %f701, 0f3FB8AA3B;
	ex2.approx.f32 	%f703, %f702;
	mul.f32 	%f704, %f703, %f68;
	add.s64 	%rd70, %rd1, %rd68;
	st.global.f32 	[%rd70], %f704;
	add.s32 	%r191, %r190, %r72;
	mul.wide.u32 	%rd71, %r191, 4;
	add.s64 	%rd72, %rd2, %rd71;
	ld.global.f32 	%f705, [%rd72];
	sub.f32 	%f706, %f705, %f67;
	mul.f32 	%f707, %f706, 0f3FB8AA3B;
	ex2.approx.f32 	%f708, %f707;
	mul.f32 	%f709, %f708, %f68;
	add.s64 	%rd73, %rd1, %rd71;
	st.global.f32 	[%rd73], %f709;
	add.s32 	%r192, %r191, %r72;
	mul.wide.u32 	%rd74, %r192, 4;
	add.s64 	%rd75, %rd2, %rd74;
	ld.global.f32 	%f710, [%rd75];
	sub.f32 	%f711, %f710, %f67;
	mul.f32 	%f712, %f711, 0f3FB8AA3B;
	ex2.approx.f32 	%f713, %f712;
	mul.f32 	%f714, %f713, %f68;
	add.s64 	%rd76, %rd1, %rd74;
	st.global.f32 	[%rd76], %f714;
	add.s32 	%r193, %r192, %r72;
	mul.wide.u32 	%rd77, %r193, 4;
	add.s64 	%rd78, %rd2, %rd77;
	ld.global.f32 	%f715, [%rd78];
	sub.f32 	%f716, %f715, %f67;
	mul.f32 	%f717, %f716, 0f3FB8AA3B;
	ex2.approx.f32 	%f718, %f717;
	mul.f32 	%f719, %f718, %f68;
	add.s64 	%rd79, %rd1, %rd77;
	st.global.f32 	[%rd79], %f719;
	add.s32 	%r194, %r193, %r72;
	mul.wide.u32 	%rd80, %r194, 4;
	add.s64 	%rd81, %rd2, %rd80;
	ld.global.f32 	%f720, [%rd81];
	sub.f32 	%f721, %f720, %f67;
	mul.f32 	%f722, %f721, 0f3FB8AA3B;
	ex2.approx.f32 	%f723, %f722;
	mul.f32 	%f724, %f723, %f68;
	add.s64 	%rd82, %rd1, %rd80;
	st.global.f32 	[%rd82], %f724;
	add.s32 	%r195, %r194, %r72;
	mul.wide.u32 	%rd83, %r195, 4;
	add.s64 	%rd84, %rd2, %rd83;
	ld.global.f32 	%f725, [%rd84];
	sub.f32 	%f726, %f725, %f67;
	mul.f32 	%f727, %f726, 0f3FB8AA3B;
	ex2.approx.f32 	%f728, %f727;
	mul.f32 	%f729, %f728, %f68;
	add.s64 	%rd85, %rd1, %rd83;
	st.global.f32 	[%rd85], %f729;
	add.s32 	%r196, %r195, %r72;
	mul.wide.u32 	%rd86, %r196, 4;
	add.s64 	%rd87, %rd2, %rd86;
	ld.global.f32 	%f730, [%rd87];
	sub.f32 	%f731, %f730, %f67;
	mul.f32 	%f732, %f731, 0f3FB8AA3B;
	ex2.approx.f32 	%f733, %f732;
	mul.f32 	%f734, %f733, %f68;
	add.s64 	%rd88, %rd1, %rd86;
	st.global.f32 	[%rd88], %f734;
	add.s32 	%r244, %r244, 8;
	add.s32 	%r243, %r243, 8;
	setp.eq.s32 	%p95, %r243, 0;
	@%p95 bra 	$L__BB2_43;
	bra.uni 	$L__BB2_42;
$L__BB2_43:
	setp.eq.s32 	%p96, %r45, 0;
	@%p96 bra 	$L__BB2_63;
	and.b32  	%r66, %r3, 3;
	setp.lt.u32 	%p97, %r45, 4;
	@%p97 bra 	$L__BB2_46;
	add.s32 	%r197, %r44, %r248;
	mad.lo.s32 	%r198, %r197, %r72, %r1;
	mul.wide.u32 	%rd89, %r198, 4;
	add.s64 	%rd90, %rd2, %rd89;
	ld.global.f32 	%f735, [%rd90];
	sub.f32 	%f736, %f735, %f67;
	mul.f32 	%f737, %f736, 0f3FB8AA3B;
	ex2.approx.f32 	%f738, %f737;
	mul.f32 	%f739, %f738, %f68;
	add.s64 	%rd91, %rd1, %rd89;
	st.global.f32 	[%rd91], %f739;
	add.s32 	%r199, %r198, %r72;
	mul.wide.u32 	%rd92, %r199, 4;
	add.s64 	%rd93, %rd2, %rd92;
	ld.global.f32 	%f740, [%rd93];
	sub.f32 	%f741, %f740, %f67;
	mul.f32 	%f742, %f741, 0f3FB8AA3B;
	ex2.approx.f32 	%f743, %f742;
	mul.f32 	%f744, %f743, %f68;
	add.s64 	%rd94, %rd1, %rd92;
	st.global.f32 	[%rd94], %f744;
	add.s32 	%r200, %r199, %r72;
	mul.wide.u32 	%rd95, %r200, 4;
	add.s64 	%rd96, %rd2, %rd95;
	ld.global.f32 	%f745, [%rd96];
	sub.f32 	%f746, %f745, %f67;
	mul.f32 	%f747, %f746, 0f3FB8AA3B;
	ex2.approx.f32 	%f748, %f747;
	mul.f32 	%f749, %f748, %f68;
	add.s64 	%rd97, %rd1, %rd95;
	st.global.f32 	[%rd97], %f749;
	add.s32 	%r201, %r200, %r72;
	mul.wide.u32 	%rd98, %r201, 4;
	add.s64 	%rd99, %rd2, %rd98;
	ld.global.f32 	%f750, [%rd99];
	sub.f32 	%f751, %f750, %f67;
	mul.f32 	%f752, %f751, 0f3FB8AA3B;
	ex2.approx.f32 	%f753, %f752;
	mul.f32 	%f754, %f753, %f68;
	add.s64 	%rd100, %rd1, %rd98;
	st.global.f32 	[%rd100], %f754;
	add.s32 	%r248, %r248, 4;
$L__BB2_46:
	setp.eq.s32 	%p98, %r66, 0;
	@%p98 bra 	$L__BB2_63;
	setp.eq.s32 	%p99, %r66, 1;
	@%p99 bra 	$L__BB2_49;
	add.s32 	%r202, %r44, %r248;
	mad.lo.s32 	%r203, %r202, %r72, %r1;
	mul.wide.u32 	%rd101, %r203, 4;
	add.s64 	%rd102, %rd2, %rd101;
	ld.global.f32 	%f755, [%rd102];
	sub.f32 	%f756, %f755, %f67;
	mul.f32 	%f757, %f756, 0f3FB8AA3B;
	ex2.approx.f32 	%f758, %f757;
	mul.f32 	%f759, %f758, %f68;
	add.s64 	%rd103, %rd1, %rd101;
	st.global.f32 	[%rd103], %f759;
	add.s32 	%r204, %r203, %r72;
	mul.wide.u32 	%rd104, %r204, 4;
	add.s64 	%rd105, %rd2, %rd104;
	ld.global.f32 	%f760, [%rd105];
	sub.f32 	%f761, %f760, %f67;
	mul.f32 	%f762, %f761, 0f3FB8AA3B;
	ex2.approx.f32 	%f763, %f762;
	mul.f32 	%f764, %f763, %f68;
	add.s64 	%rd106, %rd1, %rd104;
	st.global.f32 	[%rd106], %f764;
	add.s32 	%r248, %r248, 2;
$L__BB2_49:
	and.b32  	%r205, %r3, 1;
	setp.eq.b32 	%p100, %r205, 1;
	not.pred 	%p101, %p100;
	@%p101 bra 	$L__BB2_63;
	add.s32 	%r206, %r44, %r248;
	mad.lo.s32 	%r207, %r206, %r72, %r1;
	mul.wide.u32 	%rd107, %r207, 4;
	add.s64 	%rd108, %rd2, %rd107;
	ld.global.f32 	%f765, [%rd108];
	sub.f32 	%f766, %f765, %f67;
	mul.f32 	%f767, %f766, 0f3FB8AA3B;
	ex2.approx.f32 	%f768, %f767;
	mul.f32 	%f769, %f768, %f68;
	add.s64 	%rd109, %rd1, %rd107;
	st.global.f32 	[%rd109], %f769;
	bra.uni 	$L__BB2_63;
$L__BB2_51:
	setp.lt.s32 	%p102, %r71, -1023;
	@%p102 bra 	$L__BB2_63;
	mul.lo.s32 	%r48, %r4, %r5;
	ld.shared.v2.f32 	{%f69, %f770}, [_ZZ19_blockSoftmaxKernelIfLi1024EEvPKT_PS0_iiE9dms_total];
	mov.f32 	%f771, 0f3F800000;
	div.approx.f32 	%f70, %f771, %f770;
	and.b32  	%r49, %r4, 7;
	setp.lt.u32 	%p103, %r3, 7;
	mov.b32 	%r246, 0;
	@%p103 bra 	$L__BB2_55;
	and.b32  	%r246, %r4, -8;
	neg.s32 	%r241, %r246;
	mov.b32 	%r242, 0;
$L__BB2_54:
	.pragma "nounroll";
	add.s32 	%r210, %r242, %r48;
	mad.lo.s32 	%r211, %r210, %r72, %r1;
	mul.wide.u32 	%rd110, %r211, 4;
	add.s64 	%rd111, %rd2, %rd110;
	ld.global.f32 	%f772, [%rd111];
	sub.f32 	%f773, %f772, %f69;
	mul.f32 	%f774, %f773, 0f3FB8AA3B;
	ex2.approx.f32 	%f775, %f774;
	mul.f32 	%f776, %f775, %f70;
	add.s64 	%rd112, %rd1, %rd110;
	st.global.f32 	[%rd112], %f776;
	add.s32 	%r212, %r211, %r72;
	mul.wide.u32 	%rd113, %r212, 4;
	add.s64 	%rd114, %rd2, %rd113;
	ld.global.f32 	%f777, [%rd114];
	sub.f32 	%f778, %f777, %f69;
	mul.f32 	%f779, %f778, 0f3FB8AA3B;
	ex2.approx.f32 	%f780, %f779;
	mul.f32 	%f781, %f780, %f70;
	add.s64 	%rd115, %rd1, %rd113;
	st.global.f32 	[%rd115], %f781;
	add.s32 	%r213, %r212, %r72;
	mul.wide.u32 	%rd116, %r213, 4;
	add.s64 	%rd117, %rd2, %rd116;
	ld.global.f32 	%f782, [%rd117];
	sub.f32 	%f783, %f782, %f69;
	mul.f32 	%f784, %f783, 0f3FB8AA3B;
	ex2.approx.f32 	%f785, %f784;
	mul.f32 	%f786, %f785, %f70;
	add.s64 	%rd118, %rd1, %rd116;
	st.global.f32 	[%rd118], %f786;
	add.s32 	%r214, %r213, %r72;
	mul.wide.u32 	%rd119, %r214, 4;
	add.s64 	%rd120, %rd2, %rd119;
	ld.global.f32 	%f787, [%rd120];
	sub.f32 	%f788, %f787, %f69;
	mul.f32 	%f789, %f788, 0f3FB8AA3B;
	ex2.approx.f32 	%f790, %f789;
	mul.f32 	%f791, %f790, %f70;
	add.s64 	%rd121, %rd1, %rd119;
	st.global.f32 	[%rd121], %f791;
	add.s32 	%r215, %r214, %r72;
	mul.wide.u32 	%rd122, %r215, 4;
	add.s64 	%rd123, %rd2, %rd122;
	ld.global.f32 	%f792, [%rd123];
	sub.f32 	%f793, %f792, %f69;
	mul.f32 	%f794, %f793, 0f3FB8AA3B;
	ex2.approx.f32 	%f795, %f794;
	mul.f32 	%f796, %f795, %f70;
	add.s64 	%rd124, %rd1, %rd122;
	st.global.f32 	[%rd124], %f796;
	add.s32 	%r216, %r215, %r72;
	mul.wide.u32 	%rd125, %r216, 4;
	add.s64 	%rd126, %rd2, %rd125;
	ld.global.f32 	%f797, [%rd126];
	sub.f32 	%f798, %f797, %f69;
	mul.f32 	%f799, %f798, 0f3FB8AA3B;
	ex2.approx.f32 	%f800, %f799;
	mul.f32 	%f801, %f800, %f70;
	add.s64 	%rd127, %rd1, %rd125;
	st.global.f32 	[%rd127], %f801;
	add.s32 	%r217, %r216, %r72;
	mul.wide.u32 	%rd128, %r217, 4;
	add.s64 	%rd129, %rd2, %rd128;
	ld.global.f32 	%f802, [%rd129];
	sub.f32 	%f803, %f802, %f69;
	mul.f32 	%f804, %f803, 0f3FB8AA3B;
	ex2.approx.f32 	%f805, %f804;
	mul.f32 	%f806, %f805, %f70;
	add.s64 	%rd130, %rd1, %rd128;
	st.global.f32 	[%rd130], %f806;
	add.s32 	%r218, %r217, %r72;
	mul.wide.u32 	%rd131, %r218, 4;
	add.s64 	%rd132, %rd2, %rd131;
	ld.global.f32 	%f807, [%rd132];
	sub.f32 	%f808, %f807, %f69;
	mul.f32 	%f809, %f808, 0f3FB8AA3B;
	ex2.approx.f32 	%f810, %f809;
	mul.f32 	%f811, %f810, %f70;
	add.s64 	%rd133, %rd1, %rd131;
	st.global.f32 	[%rd133], %f811;
	add.s32 	%r242, %r242, 8;
	add.s32 	%r241, %r241, 8;
	setp.eq.s32 	%p104, %r241, 0;
	@%p104 bra 	$L__BB2_55;
	bra.uni 	$L__BB2_54;
$L__BB2_55:
	setp.eq.s32 	%p105, %r49, 0;
	@%p105 bra 	$L__BB2_63;
	setp.lt.u32 	%p106, %r49, 4;
	@%p106 bra 	$L__BB2_58;
	add.s32 	%r219, %r246, %r48;
	mad.lo.s32 	%r220, %r219, %r72, %r1;
	mul.wide.u32 	%rd134, %r220, 4;
	add.s64 	%rd135, %rd2, %rd134;
	ld.global.f32 	%f812, [%rd135];
	sub.f32 	%f813, %f812, %f69;
	mul.f32 	%f814, %f813, 0f3FB8AA3B;
	ex2.approx.f32 	%f815, %f814;
	mul.f32 	%f816, %f815, %f70;
	add.s64 	%rd136, %rd1, %rd134;
	st.global.f32 	[%rd136], %f816;
	add.s32 	%r221, %r220, %r72;
	mul.wide.u32 	%rd137, %r221, 4;
	add.s64 	%rd138, %rd2, %rd137;
	ld.global.f32 	%f817, [%rd138];
	sub.f32 	%f818, %f817, %f69;
	mul.f32 	%f819, %f818, 0f3FB8AA3B;
	ex2.approx.f32 	%f820, %f819;
	mul.f32 	%f821, %f820, %f70;
	add.s64 	%rd139, %rd1, %rd137;
	st.global.f32 	[%rd139], %f821;
	add.s32 	%r222, %r221, %r72;
	mul.wide.u32 	%rd140, %r222, 4;
	add.s64 	%rd141, %rd2, %rd140;
	ld.global.f32 	%f822, [%rd141];
	sub.f32 	%f823, %f822, %f69;
	mul.f32 	%f824, %f823, 0f3FB8AA3B;
	ex2.approx.f32 	%f825, %f824;
	mul.f32 	%f826, %f825, %f70;
	add.s64 	%rd142, %rd1, %rd140;
	st.global.f32 	[%rd142], %f826;
	add.s32 	%r223, %r222, %r72;
	mul.wide.u32 	%rd143, %r223, 4;
	add.s64 	%rd144, %rd2, %rd143;
	ld.global.f32 	%f827, [%rd144];
	sub.f32 	%f828, %f827, %f69;
	mul.f32 	%f829, %f828, 0f3FB8AA3B;
	ex2.approx.f32 	%f830, %f829;
	mul.f32 	%f831, %f830, %f70;
	add.s64 	%rd145, %rd1, %rd143;
	st.global.f32 	[%rd145], %f831;
	add.s32 	%r246, %r246, 4;
$L__BB2_58:
	and.b32  	%r224, %r4, 3;
	setp.eq.s32 	%p107, %r224, 0;
	@%p107 bra 	$L__BB2_63;
	setp.eq.s32 	%p108, %r224, 1;
	@%p108 bra 	$L__BB2_61;
	add.s32 	%r225, %r246, %r48;
	mad.lo.s32 	%r226, %r225, %r72, %r1;
	mul.wide.u32 	%rd146, %r226, 4;
	add.s64 	%rd147, %rd2, %rd146;
	ld.global.f32 	%f832, [%rd147];
	sub.f32 	%f833, %f832, %f69;
	mul.f32 	%f834, %f833, 0f3FB8AA3B;
	ex2.approx.f32 	%f835, %f834;
	mul.f32 	%f836, %f835, %f70;
	add.s64 	%rd148, %rd1, %rd146;
	st.global.f32 	[%rd148], %f836;
	add.s32 	%r227, %r226, %r72;
	mul.wide.u32 	%rd149, %r227, 4;
	add.s64 	%rd150, %rd2, %rd149;
	ld.global.f32 	%f837, [%rd150];
	sub.f32 	%f838, %f837, %f69;
	mul.f32 	%f839, %f838, 0f3FB8AA3B;
	ex2.approx.f32 	%f840, %f839;
	mul.f32 	%f841, %f840, %f70;
	add.s64 	%rd151, %rd1, %rd149;
	st.global.f32 	[%rd151], %f841;
	add.s32 	%r246, %r246, 2;
$L__BB2_61:
	and.b32  	%r228, %r3, 1;
	setp.eq.b32 	%p109, %r228, 1;
	@%p109 bra 	$L__BB2_63;
	add.s32 	%r229, %r246, %r48;
	mad.lo.s32 	%r230, %r229, %r72, %r1;
	mul.wide.u32 	%rd152, %r230, 4;
	add.s64 	%rd153, %rd2, %rd152;
	ld.global.f32 	%f842, [%rd153];
	sub.f32 	%f843, %f842, %f69;
	mul.f32 	%f844, %f843, 0f3FB8AA3B;
	ex2.approx.f32 	%f845, %f844;
	mul.f32 	%f846, %f845, %f70;
	add.s64 	%rd154, %rd1, %rd152;
	st.global.f32 	[%rd154], %f846;
$L__BB2_63:
	ret;

}
	// .globl	_Z19_blockSoftmaxKernelIfLi1024ELi128EEvPKT_PS0_ii
.visible .entry _Z19_blockSoftmaxKernelIfLi1024ELi128EEvPKT_PS0_ii(
	.param .u64 .ptr .align 1 _Z19_blockSoftmaxKernelIfLi1024ELi128EEvPKT_PS0_ii_param_0,
	.param .u64 .ptr .align 1 _Z19_blockSoftmaxKernelIfLi1024ELi128EEvPKT_PS0_ii_param_1,
	.param .u32 _Z19_blockSoftmaxKernelIfLi1024ELi128EEvPKT_PS0_ii_param_2,
	.param .u32 _Z19_blockSoftmaxKernelIfLi1024ELi128EEvPKT_PS0_ii_param_3
)
{
	.local .align 16 .b8 	__local_depot3[512];
	.reg .b64 	%SP;
	.reg .b64 	%SPL;
	.reg .pred 	%p<110>;
	.reg .b32 	%r<251>;
	.reg .b32 	%f<889>;
	.reg .b64 	%rd<167>;
	// demoted variable
	.shared .align 8 .b8 _ZZ19_blockSoftmaxKernelIfLi1024ELi128EEvPKT_PS0_iiE12temp_storage[296];
	// demoted variable
	.shared .align 8 .b8 _ZZ19_blockSoftmaxKernelIfLi1024ELi128EEvPKT_PS0_iiE9dms_total[8];
	mov.u64 	%SPL, __local_depot3;
	ld.param.u64 	%rd16, [_Z19_blockSoftmaxKernelIfLi1024ELi128EEvPKT_PS0_ii_param_0];
	ld.param.u64 	%rd17, [_Z19_blockSoftmaxKernelIfLi1024ELi128EEvPKT_PS0_ii_param_1];
	ld.param.u32 	%r71, [_Z19_blockSoftmaxKernelIfLi1024ELi128EEvPKT_PS0_ii_param_2];
	ld.param.u32 	%r72, [_Z19_blockSoftmaxKernelIfLi1024ELi128EEvPKT_PS0_ii_param_3];
	cvta.to.global.u64 	%rd1, %rd17;
	cvta.to.global.u64 	%rd2, %rd16;
	add.u64 	%rd3, %SPL, 0;
	mov.u32 	%r73, %ctaid.x;
	rem.u32 	%r74, %r73, %r72;
	sub.s32 	%r75, %r73, %r74;
	mad.lo.s32 	%r1, %r75, %r71, %r74;
	shr.s32 	%r76, %r71, 31;
	shr.u32 	%r77, %r76, 22;
	add.s32 	%r78, %r71, %r77;
	and.b32  	%r79, %r78, -1024;
	sub.s32 	%r2, %r71, %r79;
	shr.s32 	%r3, %r78, 10;
	add.s32 	%r4, %r3, 1;
	mov.u32 	%r5, %tid.x;
	setp.lt.u32 	%p1, %r5, %r2;
	mov.f32 	%f877, 0f00000000;
	mov.f32 	%f878, 0fFF7FFFFF;
	@%p1 bra 	$L__BB3_13;
	setp.lt.s32 	%p2, %r71, 1024;
	@%p2 bra 	$L__BB3_25;
	sub.s32 	%r81, %r5, %r2;
	mul.lo.s32 	%r82, %r81, %r3;
	mad.lo.s32 	%r6, %r4, %r2, %r82;
	add.s32 	%r83, %r3, -1;
	and.b32  	%r7, %r3, 7;
	setp.lt.u32 	%p3, %r83, 7;
	mov.f32 	%f877, 0f00000000;
	mov.f32 	%f878, 0fFF7FFFFF;
	mov.b32 	%r238, 0;
	@%p3 bra 	$L__BB3_5;
	and.b32  	%r238, %r3, 2097144;
	neg.s32 	%r233, %r238;
	add.s64 	%rd164, %rd3, 16;
	mov.f32 	%f877, 0f00000000;
	mov.f32 	%f878, 0fFF7FFFFF;
	mov.b32 	%r234, 0;
$L__BB3_4:
	.pragma "nounroll";
	add.s32 	%r85, %r6, %r234;
	mad.lo.s32 	%r86, %r85, %r72, %r1;
	mul.wide.u32 	%rd19, %r86, 4;
	add.s64 	%rd20, %rd2, %rd19;
	ld.global.f32 	%f78, [%rd20];
	setp.gt.f32 	%p4, %f878, %f78;
	selp.f32 	%f79, %f877, 0f3F800000, %p4;
	selp.f32 	%f80, %f878, %f78, %p4;
	selp.f32 	%f81, 0f3F800000, %f877, %p4;
	selp.f32 	%f82, %f78, %f878, %p4;
	sub.f32 	%f83, %f82, %f80;
	mul.f32 	%f84, %f83, 0f3FB8AA3B;
	ex2.approx.f32 	%f85, %f84;
	fma.rn.f32 	%f86, %f81, %f85, %f79;
	add.s32 	%r87, %r86, %r72;
	mul.wide.u32 	%rd21, %r87, 4;
	add.s64 	%rd22, %rd2, %rd21;
	ld.global.f32 	%f87, [%rd22];
	setp.gt.f32 	%p5, %f80, %f87;
	selp.f32 	%f88, %f86, 0f3F800000, %p5;
	selp.f32 	%f89, %f80, %f87, %p5;
	selp.f32 	%f90, 0f3F800000, %f86, %p5;
	selp.f32 	%f91, %f87, %f80, %p5;
	sub.f32 	%f92, %f91, %f89;
	mul.f32 	%f93, %f92, 0f3FB8AA3B;
	ex2.approx.f32 	%f94, %f93;
	fma.rn.f32 	%f95, %f90, %f94, %f88;
	add.s32 	%r88, %r87, %r72;
	mul.wide.u32 	%rd23, %r88, 4;
	add.s64 	%rd24, %rd2, %rd23;
	ld.global.f32 	%f96, [%rd24];
	setp.gt.f32 	%p6, %f89, %f96;
	selp.f32 	%f97, %f95, 0f3F800000, %p6;
	selp.f32 	%f98, %f89, %f96, %p6;
	selp.f32 	%f99, 0f3F800000, %f95, %p6;
	selp.f32 	%f100, %f96, %f89, %p6;
	sub.f32 	%f101, %f100, %f98;
	mul.f32 	%f102, %f101, 0f3FB8AA3B;
	ex2.approx.f32 	%f103, %f102;
	fma.rn.f32 	%f104, %f99, %f103, %f97;
	add.s32 	%r89, %r88, %r72;
	mul.wide.u32 	%rd25, %r89, 4;
	add.s64 	%rd26, %rd2, %rd25;
	ld.global.f32 	%f105, [%rd26];
	st.local.v4.f32 	[%rd164+-16], {%f78, %f87, %f96, %f105};
	setp.gt.f32 	%p7, %f98, %f105;
	selp.f32 	%f106, %f104, 0f3F800000, %p7;
	selp.f32 	%f107, %f98, %f105, %p7;
	selp.f32 	%f108, 0f3F800000, %f104, %p7;
	selp.f32 	%f109, %f105, %f98, %p7;
	sub.f32 	%f110, %f109, %f107;
	mul.f32 	%f111, %f110, 0f3FB8AA3B;
	ex2.approx.f32 	%f112, %f111;
	fma.rn.f32 	%f113, %f108, %f112, %f106;
	add.s32 	%r90, %r89, %r72;
	mul.wide.u32 	%rd27, %r90, 4;
	add.s64 	%rd28, %rd2, %rd27;
	ld.global.f32 	%f114, [%rd28];
	setp.gt.f32 	%p8, %f107, %f114;
	selp.f32 	%f115, %f113, 0f3F800000, %p8;
	selp.f32 	%f116, %f107, %f114, %p8;
	selp.f32 	%f117, 0f3F800000, %f113, %p8;
	selp.f32 	%f118, %f114, %f107, %p8;
	sub.f32 	%f119, %f118, %f116;
	mul.f32 	%f120, %f119, 0f3FB8AA3B;
	ex2.approx.f32 	%f121, %f120;
	fma.rn.f32 	%f122, %f117, %f121, %f115;
	add.s32 	%r91, %r90, %r72;
	mul.wide.u32 	%rd29, %r91, 4;
	add.s64 	%rd30, %rd2, %rd29;
	ld.global.f32 	%f123, [%rd30];
	setp.gt.f32 	%p9, %f116, %f123;
	selp.f32 	%f124, %f122, 0f3F800000, %p9;
	selp.f32 	%f125, %f116, %f123, %p9;
	selp.f32 	%f126, 0f3F800000, %f122, %p9;
	selp.f32 	%f127, %f123, %f116, %p9;
	sub.f32 	%f128, %f127, %f125;
	mul.f32 	%f129, %f128, 0f3FB8AA3B;
	ex2.approx.f32 	%f130, %f129;
	fma.rn.f32 	%f131, %f126, %f130, %f124;
	add.s32 	%r92, %r91, %r72;
	mul.wide.u32 	%rd31, %r92, 4;
	add.s64 	%rd32, %rd2, %rd31;
	ld.global.f32 	%f132, [%rd32];
	setp.gt.f32 	%p10, %f125, %f132;
	selp.f32 	%f133, %f131, 0f3F800000, %p10;
	selp.f32 	%f134, %f125, %f132, %p10;
	selp.f32 	%f135, 0f3F800000, %f131, %p10;
	selp.f32 	%f136, %f132, %f125, %p10;
	sub.f32 	%f137, %f136, %f134;
	mul.f32 	%f138, %f137, 0f3FB8AA3B;
	ex2.approx.f32 	%f139, %f138;
	fma.rn.f32 	%f140, %f135, %f139, %f133;
	add.s32 	%r93, %r92, %r72;
	mul.wide.u32 	%rd33, %r93, 4;
	add.s64 	%rd34, %rd2, %rd33;
	ld.global.f32 	%f141, [%rd34];
	st.local.v4.f32 	[%rd164], {%f114, %f123, %f132, %f141};
	setp.gt.f32 	%p11, %f134, %f141;
	selp.f32 	%f142, %f140, 0f3F800000, %p11;
	selp.f32 	%f878, %f134, %f141, %p11;
	selp.f32 	%f143, 0f3F800000, %f140, %p11;
	selp.f32 	%f144, %f141, %f134, %p11;
	sub.f32 	%f145, %f144, %f878;
	mul.f32 	%f146, %f145, 0f3FB8AA3B;
	ex2.approx.f32 	%f147, %f146;
	fma.rn.f32 	%f877, %f143, %f147, %f142;
	add.s32 	%r234, %r234, 8;
	add.s32 	%r233, %r233, 8;
	add.s64 	%rd164, %rd164, 32;
	setp.eq.s32 	%p12, %r233, 0;
	@%p12 bra 	$L__BB3_5;
	bra.uni 	$L__BB3_4;
$L__BB3_5:
	setp.eq.s32 	%p13, %r7, 0;
	@%p13 bra 	$L__BB3_25;
	and.b32  	%r28, %r3, 3;
	setp.lt.u32 	%p14, %r7, 4;
	@%p14 bra 	$L__BB3_8;
	add.s32 	%r94, %r6, %r238;
	mad.lo.s32 	%r95, %r94, %r72, %r1;
	mul.wide.u32 	%rd35, %r95, 4;
	add.s64 	%rd36, %rd2, %rd35;
	ld.global.f32 	%f149, [%rd36];
	mul.wide.u32 	%rd37, %r238, 4;
	add.s64 	%rd38, %rd3, %rd37;
	st.local.f32 	[%rd38], %f149;
	setp.gt.f32 	%p15, %f878, %f149;
	selp.f32 	%f150, %f877, 0f3F800000, %p15;
	selp.f32 	%f151, %f878, %f149, %p15;
	selp.f32 	%f152, 0f3F800000, %f877, %p15;
	selp.f32 	%f153, %f149, %f878, %p15;
	sub.f32 	%f154, %f153, %f151;
	mul.f32 	%f155, %f154, 0f3FB8AA3B;
	ex2.approx.f32 	%f156, %f155;
	fma.rn.f32 	%f157, %f152, %f156, %f150;
	add.s32 	%r96, %r95, %r72;
	mul.wide.u32 	%rd39, %r96, 4;
	add.s64 	%rd40, %rd2, %rd39;
	ld.global.f32 	%f158, [%rd40];
	st.local.f32 	[%rd38+4], %f158;
	setp.gt.f32 	%p16, %f151, %f158;
	selp.f32 	%f159, %f157, 0f3F800000, %p16;
	selp.f32 	%f160, %f151, %f158, %p16;
	selp.f32 	%f161, 0f3F800000, %f157, %p16;
	selp.f32 	%f162, %f158, %f151, %p16;
	sub.f32 	%f163, %f162, %f160;
	mul.f32 	%f164, %f163, 0f3FB8AA3B;
	ex2.approx.f32 	%f165, %f164;
	fma.rn.f32 	%f166, %f161, %f165, %f159;
	add.s32 	%r97, %r96, %r72;
	mul.wide.u32 	%rd41, %r97, 4;
	add.s64 	%rd42, %rd2, %rd41;
	ld.global.f32 	%f167, [%rd42];
	st.local.f32 	[%rd38+8], %f167;
	setp.gt.f32 	%p17, %f160, %f167;
	selp.f32 	%f168, %f166, 0f3F800000, %p17;
	selp.f32 	%f169, %f160, %f167, %p17;
	selp.f32 	%f170, 0f3F800000, %f166, %p17;
	selp.f32 	%f171, %f167, %f160, %p17;
	sub.f32 	%f172, %f171, %f169;
	mul.f32 	%f173, %f172, 0f3FB8AA3B;
	ex2.approx.f32 	%f174, %f173;
	fma.rn.f32 	%f175, %f170, %f174, %f168;
	add.s32 	%r98, %r97, %r72;
	mul.wide.u32 	%rd43, %r98, 4;
	add.s64 	%rd44, %rd2, %rd43;
	ld.global.f32 	%f176, [%rd44];
	st.local.f32 	[%rd38+12], %f176;
	setp.gt.f32 	%p18, %f169, %f176;
	selp.f32 	%f177, %f175, 0f3F800000, %p18;
	selp.f32 	%f878, %f169, %f176, %p18;
	selp.f32 	%f178, 0f3F800000, %f175, %p18;
	selp.f32 	%f179, %f176, %f169, %p18;
	sub.f32 	%f180, %f179, %f878;
	mul.f32 	%f181, %f180, 0f3FB8AA3B;
	ex2.approx.f32 	%f182, %f181;
	fma.rn.f32 	%f877, %f178, %f182, %f177;
	add.s32 	%r238, %r238, 4;
$L__BB3_8:
	setp.eq.s32 	%p19, %r28, 0;
	@%p19 bra 	$L__BB3_25;
	setp.eq.s32 	%p20, %r28, 1;
	@%p20 bra 	$L__BB3_11;
	add.s32 	%r99, %r6, %r238;
	mad.lo.s32 	%r100, %r99, %r72, %r1;
	mul.wide.u32 	%rd45, %r100, 4;
	add.s64 	%rd46, %rd2, %rd45;
	ld.global.f32 	%f184, [%rd46];
	mul.wide.u32 	%rd47, %r238, 4;
	add.s64 	%rd48, %rd3, %rd47;
	st.local.f32 	[%rd48], %f184;
	setp.gt.f32 	%p21, %f878, %f184;
	selp.f32 	%f185, %f877, 0f3F800000, %p21;
	selp.f32 	%f186, %f878, %f184, %p21;
	selp.f32 	%f187, 0f3F800000, %f877, %p21;
	selp.f32 	%f188, %f184, %f878, %p21;
	sub.f32 	%f189, %f188, %f186;
	mul.f32 	%f190, %f189, 0f3FB8AA3B;
	ex2.approx.f32 	%f191, %f190;
	fma.rn.f32 	%f192, %f187, %f191, %f185;
	add.s32 	%r101, %r100, %r72;
	mul.wide.u32 	%rd49, %r101, 4;
	add.s64 	%rd50, %rd2, %rd49;
	ld.global.f32 	%f193, [%rd50];
	st.local.f32 	[%rd48+4], %f193;
	setp.gt.f32 	%p22, %f186, %f193;
	selp.f32 	%f194, %f192, 0f3F800000, %p22;
	selp.f32 	%f878, %f186, %f193, %p22;
	selp.f32 	%f195, 0f3F800000, %f192, %p22;
	selp.f32 	%f196, %f193, %f186, %p22;
	sub.f32 	%f197, %f196, %f878;
	mul.f32 	%f198, %f197, 0f3FB8AA3B;
	ex2.approx.f32 	%f199, %f198;
	fma.rn.f32 	%f877, %f195, %f199, %f194;
	add.s32 	%r238, %r238, 2;
$L__BB3_11:
	and.b32  	%r102, %r3, 1;
	setp.eq.b32 	%p23, %r102, 1;
	not.pred 	%p24, %p23;
	@%p24 bra 	$L__BB3_25;
	add.s32 	%r103, %r6, %r238;
	mad.lo.s32 	%r104, %r103, %r72, %r1;
	mul.wide.u32 	%rd51, %r104, 4;
	add.s64 	%rd52, %rd2, %rd51;
	ld.global.f32 	%f200, [%rd52];
	mul.wide.u32 	%rd53, %r238, 4;
	add.s64 	%rd54, %rd3, %rd53;
	st.local.f32 	[%rd54], %f200;
	setp.gt.f32 	%p25, %f878, %f200;
	selp.f32 	%f201, %f877, 0f3F800000, %p25;
	selp.f32 	%f43, %f878, %f200, %p25;
	selp.f32 	%f202, 0f3F800000, %f877, %p25;
	selp.f32 	%f203, %f200, %f878, %p25;
	sub.f32 	%f204, %f203, %f43;
	mul.f32 	%f205, %f204, 0f3FB8AA3B;
	ex2.approx.f32 	%f206, %f205;
	fma.rn.f32 	%f877, %f202, %f206, %f201;
	mov.f32 	%f878, %f43;
	bra.uni 	$L__BB3_25;
$L__BB3_13:
	setp.lt.s32 	%p26, %r71, -1023;
	@%p26 bra 	$L__BB3_25;
	mul.lo.s32 	%r10, %r4, %r5;
	and.b32  	%r11, %r4, 7;
	setp.lt.u32 	%p27, %r3, 7;
	mov.f32 	%f877, 0f00000000;
	mov.f32 	%f878, 0fFF7FFFFF;
	mov.b32 	%r236, 0;
	@%p27 bra 	$L__BB3_17;
	and.b32  	%r236, %r4, -8;
	neg.s32 	%r231, %r236;
	add.s64 	%rd163, %rd3, 16;
	mov.f32 	%f877, 0f00000000;
	mov.f32 	%f878, 0fFF7FFFFF;
	mov.b32 	%r232, 0;
$L__BB3_16:
	.pragma "nounroll";
	add.s32 	%r107, %r232, %r10;
	mad.lo.s32 	%r108, %r107, %r72, %r1;
	mul.wide.u32 	%rd55, %r108, 4;
	add.s64 	%rd56, %rd2, %rd55;
	ld.global.f32 	%f214, [%rd56];
	setp.gt.f32 	%p28, %f878, %f214;
	selp.f32 	%f215, %f877, 0f3F800000, %p28;
	selp.f32 	%f216, %f878, %f214, %p28;
	selp.f32 	%f217, 0f3F800000, %f877, %p28;
	selp.f32 	%f218, %f214, %f878, %p28;
	sub.f32 	%f219, %f218, %f216;
	mul.f32 	%f220, %f219, 0f3FB8AA3B;
	ex2.approx.f32 	%f221, %f220;
	fma.rn.f32 	%f222, %f217, %f221, %f215;
	add.s32 	%r109, %r108, %r72;
	mul.wide.u32 	%rd57, %r109, 4;
	add.s64 	%rd58, %rd2, %rd57;
	ld.global.f32 	%f223, [%rd58];
	setp.gt.f32 	%p29, %f216, %f223;
	selp.f32 	%f224, %f222, 0f3F800000, %p29;
	selp.f32 	%f225, %f216, %f223, %p29;
	selp.f32 	%f226, 0f3F800000, %f222, %p29;
	selp.f32 	%f227, %f223, %f216, %p29;
	sub.f32 	%f228, %f227, %f225;
	mul.f32 	%f229, %f228, 0f3FB8AA3B;
	ex2.approx.f32 	%f230, %f229;
	fma.rn.f32 	%f231, %f226, %f230, %f224;
	add.s32 	%r110, %r109, %r72;
	mul.wide.u32 	%rd59, %r110, 4;
	add.s64 	%rd60, %rd2, %rd59;
	ld.global.f32 	%f232, [%rd60];
	setp.gt.f32 	%p30, %f225, %f232;
	selp.f32 	%f233, %f231, 0f3F800000, %p30;
	selp.f32 	%f234, %f225, %f232, %p30;
	selp.f32 	%f235, 0f3F800000, %f231, %p30;
	selp.f32 	%f236, %f232, %f225, %p30;
	sub.f32 	%f237, %f236, %f234;
	mul.f32 	%f238, %f237, 0f3FB8AA3B;
	ex2.approx.f32 	%f239, %f238;
	fma.rn.f32 	%f240, %f235, %f239, %f233;
	add.s32 	%r111, %r110, %r72;
	mul.wide.u32 	%rd61, %r111, 4;
	add.s64 	%rd62, %rd2, %rd61;
	ld.global.f32 	%f241, [%rd62];
	st.local.v4.f32 	[%rd163+-16], {%f214, %f223, %f232, %f241};
	setp.gt.f32 	%p31, %f234, %f241;
	selp.f32 	%f242, %f240, 0f3F800000, %p31;
	selp.f32 	%f243, %f234, %f241, %p31;
	selp.f32 	%f244, 0f3F800000, %f240, %p31;
	selp.f32 	%f245, %f241, %f234, %p31;
	sub.f32 	%f246, %f245, %f243;
	mul.f32 	%f247, %f246, 0f3FB8AA3B;
	ex2.approx.f32 	%f248, %f247;
	fma.rn.f32 	%f249, %f244, %f248, %f242;
	add.s32 	%r112, %r111, %r72;
	mul.wide.u32 	%rd63, %r112, 4;
	add.s64 	%rd64, %rd2, %rd63;
	ld.global.f32 	%f250, [%rd64];
	setp.gt.f32 	%p32, %f243, %f250;
	selp.f32 	%f251, %f249, 0f3F800000, %p32;
	selp.f32 	%f252, %f243, %f250, %p32;
	selp.f32 	%f253, 0f3F800000, %f249, %p32;
	selp.f32 	%f254, %f250, %f243, %p32;
	sub.f32 	%f255, %f254, %f252;
	mul.f32 	%f256, %f255, 0f3FB8AA3B;
	ex2.approx.f32 	%f257, %f256;
	fma.rn.f32 	%f258, %f253, %f257, %f251;
	add.s32 	%r113, %r112, %r72;
	mul.wide.u32 	%rd65, %r113, 4;
	add.s64 	%rd66, %rd2, %rd65;
	ld.global.f32 	%f259, [%rd66];
	setp.gt.f32 	%p33, %f252, %f259;
	selp.f32 	%f260, %f258, 0f3F800000, %p33;
	selp.f32 	%f261, %f252, %f259, %p33;
	selp.f32 	%f262, 0f3F800000, %f258, %p33;
	selp.f32 	%f263, %f259, %f252, %p33;
	sub.f32 	%f264, %f263, %f261;
	mul.f32 	%f265, %f264, 0f3FB8AA3B;
	ex2.approx.f32 	%f266, %f265;
	fma.rn.f32 	%f267, %f262, %f266, %f260;
	add.s32 	%r114, %r113, %r72;
	mul.wide.u32 	%rd67, %r114, 4;
	add.s64 	%rd68, %rd2, %rd67;
	ld.global.f32 	%f268, [%rd68];
	setp.gt.f32 	%p34, %f261, %f268;
	selp.f32 	%f269, %f267, 0f3F800000, %p34;
	selp.f32 	%f270, %f261, %f268, %p34;
	selp.f32 	%f271, 0f3F800000, %f267, %p34;
	selp.f32 	%f272, %f268, %f261, %p34;
	sub.f32 	%f273, %f272, %f270;
	mul.f32 	%f274, %f273, 0f3FB8AA3B;
	ex2.approx.f32 	%f275, %f274;
	fma.rn.f32 	%f276, %f271, %f275, %f269;
	add.s32 	%r115, %r114, %r72;
	mul.wide.u32 	%rd69, %r115, 4;
	add.s64 	%rd70, %rd2, %rd69;
	ld.global.f32 	%f277, [%rd70];
	st.local.v4.f32 	[%rd163], {%f250, %f259, %f268, %f277};
	setp.gt.f32 	%p35, %f270, %f277;
	selp.f32 	%f278, %f276, 0f3F800000, %p35;
	selp.f32 	%f878, %f270, %f277, %p35;
	selp.f32 	%f279, 0f3F800000, %f276, %p35;
	selp.f32 	%f280, %f277, %f270, %p35;
	sub.f32 	%f281, %f280, %f878;
	mul.f32 	%f282, %f281, 0f3FB8AA3B;
	ex2.approx.f32 	%f283, %f282;
	fma.rn.f32 	%f877, %f279, %f283, %f278;
	add.s32 	%r232, %r232, 8;
	add.s32 	%r231, %r231, 8;
	add.s64 	%rd163, %rd163, 32;
	setp.eq.s32 	%p36, %r231, 0;
	@%p36 bra 	$L__BB3_17;
	bra.uni 	$L__BB3_16;
$L__BB3_17:
	setp.eq.s32 	%p37, %r11, 0;
	@%p37 bra 	$L__BB3_25;
	setp.lt.u32 	%p38, %r11, 4;
	@%p38 bra 	$L__BB3_20;
	add.s32 	%r116, %r236, %r10;
	mad.lo.s32 	%r117, %r116, %r72, %r1;
	mul.wide.u32 	%rd71, %r117, 4;
	add.s64 	%rd72, %rd2, %rd71;
	ld.global.f32 	%f285, [%rd72];
	mul.wide.u32 	%rd73, %r236, 4;
	add.s64 	%rd74, %rd3, %rd73;
	st.local.f32 	[%rd74], %f285;
	setp.gt.f32 	%p39, %f878, %f285;
	selp.f32 	%f286, %f877, 0f3F800000, %p39;
	selp.f32 	%f287, %f878, %f285, %p39;
	selp.f32 	%f288, 0f3F800000, %f877, %p39;
	selp.f32 	%f289, %f285, %f878, %p39;
	sub.f32 	%f290, %f289, %f287;
	mul.f32 	%f291, %f290, 0f3FB8AA3B;
	ex2.approx.f32 	%f292, %f291;
	fma.rn.f32 	%f293, %f288, %f292, %f286;
	add.s32 	%r118, %r117, %r72;
	mul.wide.u32 	%rd75, %r118, 4;
	add.s64 	%rd76, %rd2, %rd75;
	ld.global.f32 	%f294, [%rd76];
	st.local.f32 	[%rd74+4], %f294;
	setp.gt.f32 	%p40, %f287, %f294;
	selp.f32 	%f295, %f293, 0f3F800000, %p40;
	selp.f32 	%f296, %f287, %f294, %p40;
	selp.f32 	%f297, 0f3F800000, %f293, %p40;
	selp.f32 	%f298, %f294, %f287, %p40;
	sub.f32 	%f299, %f298, %f296;
	mul.f32 	%f300, %f299, 0f3FB8AA3B;
	ex2.approx.f32 	%f301, %f300;
	fma.rn.f32 	%f302, %f297, %f301, %f295;
	add.s32 	%r119, %r118, %r72;
	mul.wide.u32 	%rd77, %r119, 4;
	add.s64 	%rd78, %rd2, %rd77;
	ld.global.f32 	%f303, [%rd78];
	st.local.f32 	[%rd74+8], %f303;
	setp.gt.f32 	%p41, %f296, %f303;
	selp.f32 	%f304, %f302, 0f3F800000, %p41;
	selp.f32 	%f305, %f296, %f303, %p41;
	selp.f32 	%f306, 0f3F800000, %f302, %p41;
	selp.f32 	%f307, %f303, %f296, %p41;
	sub.f32 	%f308, %f307, %f305;
	mul.f32 	%f309, %f308, 0f3FB8AA3B;
	ex2.approx.f32 	%f310, %f309;
	fma.rn.f32 	%f311, %f306, %f310, %f304;
	add.s32 	%r120, %r119, %r72;
	mul.wide.u32 	%rd79, %r120, 4;
	add.s64 	%rd80, %rd2, %rd79;
	ld.global.f32 	%f312, [%rd80];
	st.local.f32 	[%rd74+12], %f312;
	setp.gt.f32 	%p42, %f305, %f312;
	selp.f32 	%f313, %f311, 0f3F800000, %p42;
	selp.f32 	%f878, %f305, %f312, %p42;
	selp.f32 	%f314, 0f3F800000, %f311, %p42;
	selp.f32 	%f315, %f312, %f305, %p42;
	sub.f32 	%f316, %f315, %f878;
	mul.f32 	%f317, %f316, 0f3FB8AA3B;
	ex2.approx.f32 	%f318, %f317;
	fma.rn.f32 	%f877, %f314, %f318, %f313;
	add.s32 	%r236, %r236, 4;
$L__BB3_20:
	and.b32  	%r121, %r4, 3;
	setp.eq.s32 	%p43, %r121, 0;
	@%p43 bra 	$L__BB3_25;
	setp.eq.s32 	%p44, %r121, 1;
	@%p44 bra 	$L__BB3_23;
	add.s32 	%r122, %r236, %r10;
	mad.lo.s32 	%r123, %r122, %r72, %r1;
	mul.wide.u32 	%rd81, %r123, 4;
	add.s64 	%rd82, %rd2, %rd81;
	ld.global.f32 	%f320, [%rd82];
	mul.wide.u32 	%rd83, %r236, 4;
	add.s64 	%rd84, %rd3, %rd83;
	st.local.f32 	[%rd84], %f320;
	setp.gt.f32 	%p45, %f878, %f320;
	selp.f32 	%f321, %f877, 0f3F800000, %p45;
	selp.f32 	%f322, %f878, %f320, %p45;
	selp.f32 	%f323, 0f3F800000, %f877, %p45;
	selp.f32 	%f324, %f320, %f878, %p45;
	sub.f32 	%f325, %f324, %f322;
	mul.f32 	%f326, %f325, 0f3FB8AA3B;
	ex2.approx.f32 	%f327, %f326;
	fma.rn.f32 	%f328, %f323, %f327, %f321;
	add.s32 	%r124, %r123, %r72;
	mul.wide.u32 	%rd85, %r124, 4;
	add.s64 	%rd86, %rd2, %rd85;
	ld.global.f32 	%f329, [%rd86];
	st.local.f32 	[%rd84+4], %f329;
	setp.gt.f32 	%p46, %f322, %f329;
	selp.f32 	%f330, %f328, 0f3F800000, %p46;
	selp.f32 	%f878, %f322, %f329, %p46;
	selp.f32 	%f331, 0f3F800000, %f328, %p46;
	selp.f32 	%f332, %f329, %f322, %p46;
	sub.f32 	%f333, %f332, %f878;
	mul.f32 	%f334, %f333, 0f3FB8AA3B;
	ex2.approx.f32 	%f335, %f334;
	fma.rn.f32 	%f877, %f331, %f335, %f330;
	add.s32 	%r236, %r236, 2;
$L__BB3_23:
	and.b32  	%r125, %r3, 1;
	setp.eq.b32 	%p47, %r125, 1;
	@%p47 bra 	$L__BB3_25;
	add.s32 	%r126, %r236, %r10;
	mad.lo.s32 	%r127, %r126, %r72, %r1;
	mul.wide.u32 	%rd87, %r127, 4;
	add.s64 	%rd88, %rd2, %rd87;
	ld.global.f32 	%f336, [%rd88];
	mul.wide.u32 	%rd89, %r236, 4;
	add.s64 	%rd90, %rd3, %rd89;
	st.local.f32 	[%rd90], %f336;
	setp.gt.f32 	%p48, %f878, %f336;
	selp.f32 	%f337, %f877, 0f3F800000, %p48;
	selp.f32 	%f25, %f878, %f336, %p48;
	selp.f32 	%f338, 0f3F800000, %f877, %p48;
	selp.f32 	%f339, %f336, %f878, %p48;
	sub.f32 	%f340, %f339, %f25;
	mul.f32 	%f341, %f340, 0f3FB8AA3B;
	ex2.approx.f32 	%f342, %f341;
	fma.rn.f32 	%f877, %f338, %f342, %f337;
	mov.f32 	%f878, %f25;
$L__BB3_25:
	// begin inline asm
	mov.u32 %r128, %laneid;
	// end inline asm
	mov.b32 	%r130, %f878;
	mov.b32 	%r136, 1;
	mov.b32 	%r137, 31;
	mov.b32 	%r138, -1;
	// begin inline asm
	shfl.sync.down.b32 %r129, %r130, %r136, %r137, %r138;
	// end inline asm
	mov.b32 	%r135, %f877;
	// begin inline asm
	shfl.sync.down.b32 %r134, %r135, %r136, %r137, %r138;
	// end inline asm
	setp.gt.s32 	%p49, %r128, 30;
	@%p49 bra 	$L__BB3_27;
	mov.b32 	%f343, %r134;
	mov.b32 	%f344, %r129;
	setp.gt.f32 	%p50, %f878, %f344;
	selp.f32 	%f47, %f878, %f344, %p50;
	selp.f32 	%f345, %f877, %f343, %p50;
	selp.f32 	%f346, %f344, %f878, %p50;
	selp.f32 	%f347, %f343, %f877, %p50;
	sub.f32 	%f348, %f346, %f47;
	mul.f32 	%f349, %f348, 0f3FB8AA3B;
	ex2.approx.f32 	%f350, %f349;
	fma.rn.f32 	%f877, %f347, %f350, %f345;
	mov.f32 	%f878, %f47;
$L__BB3_27:
	mov.b32 	%r140, %f878;
	mov.b32 	%r146, 2;
	mov.b32 	%r147, 31;
	mov.b32 	%r148, -1;
	// begin inline asm
	shfl.sync.down.b32 %r139, %r140, %r146, %r147, %r148;
	// end inline asm
	mov.b32 	%r145, %f877;
	// begin inline asm
	shfl.sync.down.b32 %r144, %r145, %r146, %r147, %r148;
	// end inline asm
	setp.gt.s32 	%p51, %r128, 29;
	@%p51 bra 	$L__BB3_29;
	mov.b32 	%f351, %r144;
	mov.b32 	%f352, %r139;
	setp.gt.f32 	%p52, %f878, %f352;
	selp.f32 	%f51, %f878, %f352, %p52;
	selp.f32 	%f353, %f877, %f351, %p52;
	selp.f32 	%f354, %f352, %f878, %p52;
	selp.f32 	%f355, %f351, %f877, %p52;
	sub.f32 	%f356, %f354, %f51;
	mul.f32 	%f357, %f356, 0f3FB8AA3B;
	ex2.approx.f32 	%f358, %f357;
	fma.rn.f32 	%f877, %f355, %f358, %f353;
	mov.f32 	%f878, %f51;
$L__BB3_29:
	mov.b32 	%r150, %f878;
	mov.b32 	%r156, 4;
	mov.b32 	%r157, 31;
	mov.b32 	%r158, -1;
	// begin inline asm
	shfl.sync.down.b32 %r149, %r150, %r156, %r157, %r158;
	// end inline asm
	mov.b32 	%r155, %f877;
	// begin inline asm
	shfl.sync.down.b32 %r154, %r155, %r156, %r157, %r158;
	// end inline asm
	setp.gt.s32 	%p53, %r128, 27;
	@%p53 bra 	$L__BB3_31;
	mov.b32 	%f359, %r154;
	mov.b32 	%f360, %r149;
	setp.gt.f32 	%p54, %f878, %f360;
	selp.f32 	%f55, %f878, %f360, %p54;
	selp.f32 	%f361, %f877, %f359, %p54;
	selp.f32 	%f362, %f360, %f878, %p54;
	selp.f32 	%f363, %f359, %f877, %p54;
	sub.f32 	%f364, %f362, %f55;
	mul.f32 	%f365, %f364, 0f3FB8AA3B;
	ex2.approx.f32 	%f366, %f365;
	fma.rn.f32 	%f877, %f363, %f366, %f361;
	mov.f32 	%f878, %f55;
$L__BB3_31:
	mov.b32 	%r160, %f878;
	mov.b32 	%r166, 8;
	mov.b32 	%r167, 31;
	mov.b32 	%r168, -1;
	// begin inline asm
	shfl.sync.down.b32 %r159, %r160, %r166, %r167, %r168;
	// end inline asm
	mov.b32 	%r165, %f877;
	// begin inline asm
	shfl.sync.down.b32 %r164, %r165, %r166, %r167, %r168;
	// end inline asm
	setp.gt.s32 	%p55, %r128, 23;
	@%p55 bra 	$L__BB3_33;
	mov.b32 	%f367, %r164;
	mov.b32 	%f368, %r159;
	setp.gt.f32 	%p56, %f878, %f368;
	selp.f32 	%f59, %f878, %f368, %p56;
	selp.f32 	%f369, %f877, %f367, %p56;
	selp.f32 	%f370, %f368, %f878, %p56;
	selp.f32 	%f371, %f367, %f877, %p56;
	sub.f32 	%f372, %f370, %f59;
	mul.f32 	%f373, %f372, 0f3FB8AA3B;
	ex2.approx.f32 	%f374, %f373;
	fma.rn.f32 	%f877, %f371, %f374, %f369;
	mov.f32 	%f878, %f59;
$L__BB3_33:
	mov.b32 	%r170, %f878;
	mov.b32 	%r176, 16;
	mov.b32 	%r177, 31;
	mov.b32 	%r178, -1;
	// begin inline asm
	shfl.sync.down.b32 %r169, %r170, %r176, %r177, %r178;
	// end inline asm
	mov.b32 	%r175, %f877;
	// begin inline asm
	shfl.sync.down.b32 %r174, %r175, %r176, %r177, %r178;
	// end inline asm
	setp.gt.s32 	%p57, %r128, 15;
	@%p57 bra 	$L__BB3_36;
	mov.b32 	%f375, %r174;
	mov.b32 	%f376, %r169;
	setp.gt.f32 	%p58, %f878, %f376;
	selp.f32 	%f63, %f878, %f376, %p58;
	selp.f32 	%f377, %f877, %f375, %p58;
	selp.f32 	%f378, %f376, %f878, %p58;
	selp.f32 	%f379, %f375, %f877, %p58;
	sub.f32 	%f380, %f378, %f63;
	mul.f32 	%f381, %f380, 0f3FB8AA3B;
	ex2.approx.f32 	%f382, %f381;
	fma.rn.f32 	%f877, %f379, %f382, %f377;
	setp.ne.s32 	%p59, %r128, 0;
	mov.f32 	%f878, %f63;
	@%p59 bra 	$L__BB3_36;
	shr.u32 	%r179, %r5, 2;
	and.b32  	%r180, %r179, 248;
	mov.u32 	%r181, _ZZ19_blockSoftmaxKernelIfLi1024ELi128EEvPKT_PS0_iiE12temp_storage;
	add.s32 	%r182, %r181, %r180;
	st.shared.v2.f32 	[%r182+32], {%f63, %f877};
$L__BB3_36:
	bar.sync 	0;
	setp.ne.s32 	%p60, %r5, 0;
	@%p60 bra 	$L__BB3_38;
	ld.shared.v2.f32 	{%f383, %f384}, [_ZZ19_blockSoftmaxKernelIfLi1024ELi128EEvPKT_PS0_iiE12temp_storage+40];
	setp.gt.f32 	%p61, %f878, %f383;
	selp.f32 	%f385, %f878, %f383, %p61;
	selp.f32 	%f386, %f877, %f384, %p61;
	selp.f32 	%f387, %f383, %f878, %p61;
	selp.f32 	%f388, %f384, %f877, %p61;
	sub.f32 	%f389, %f387, %f385;
	mul.f32 	%f390, %f389, 0f3FB8AA3B;
	ex2.approx.f32 	%f391, %f390;
	fma.rn.f32 	%f392, %f388, %f391, %f386;
	ld.shared.v2.f32 	{%f393, %f394}, [_ZZ19_blockSoftmaxKernelIfLi1024ELi128EEvPKT_PS0_iiE12temp_storage+48];
	setp.gt.f32 	%p62, %f385, %f393;
	selp.f32 	%f395, %f385, %f393, %p62;
	selp.f32 	%f396, %f392, %f394, %p62;
	selp.f32 	%f397, %f393, %f385, %p62;
	selp.f32 	%f398, %f394, %f392, %p62;
	sub.f32 	%f399, %f397, %f395;
	mul.f32 	%f400, %f399, 0f3FB8AA3B;
	ex2.approx.f32 	%f401, %f400;
	fma.rn.f32 	%f402, %f398, %f401, %f396;
	ld.shared.v2.f32 	{%f403, %f404}, [_ZZ19_blockSoftmaxKernelIfLi1024ELi128EEvPKT_PS0_iiE12temp_storage+56];
	setp.gt.f32 	%p63, %f395, %f403;
	selp.f32 	%f405, %f395, %f403, %p63;
	selp.f32 	%f406, %f402, %f404, %p63;
	selp.f32 	%f407, %f403, %f395, %p63;
	selp.f32 	%f408, %f404, %f402, %p63;
	sub.f32 	%f409, %f407, %f405;
	mul.f32 	%f410, %f409, 0f3FB8AA3B;
	ex2.approx.f32 	%f411, %f410;
	fma.rn.f32 	%f412, %f408, %f411, %f406;
	ld.shared.v2.f32 	{%f413, %f414}, [_ZZ19_blockSoftmaxKernelIfLi1024ELi128EEvPKT_PS0_iiE12temp_storage+64];
	setp.gt.f32 	%p64, %f405, %f413;
	selp.f32 	%f415, %f405, %f413, %p64;
	selp.f32 	%f416, %f412, %f414, %p64;
	selp.f32 	%f417, %f413, %f405, %p64;
	selp.f32 	%f418, %f414, %f412, %p64;
	sub.f32 	%f419, %f417, %f415;
	mul.f32 	%f420, %f419, 0f3FB8AA3B;
	ex2.approx.f32 	%f421, %f420;
	fma.rn.f32 	%f422, %f418, %f421, %f416;
	ld.shared.v2.f32 	{%f423, %f424}, [_ZZ19_blockSoftmaxKernelIfLi1024ELi128EEvPKT_PS0_iiE12temp_storage+72];
	setp.gt.f32 	%p65, %f415, %f423;
	selp.f32 	%f425, %f415, %f423, %p65;
	selp.f32 	%f426, %f422, %f424, %p65;
	selp.f32 	%f427, %f423, %f415, %p65;
	selp.f32 	%f428, %f424, %f422, %p65;
	sub.f32 	%f429, %f427, %f425;
	mul.f32 	%f430, %f429, 0f3FB8AA3B;
	ex2.approx.f32 	%f431, %f430;
	fma.rn.f32 	%f432, %f428, %f431, %f426;
	ld.shared.v2.f32 	{%f433, %f434}, [_ZZ19_blockSoftmaxKernelIfLi1024ELi128EEvPKT_PS0_iiE12temp_storage+80];
	setp.gt.f32 	%p66, %f425, %f433;
	selp.f32 	%f435, %f425, %f433, %p66;
	selp.f32 	%f436, %f432, %f434, %p66;
	selp.f32 	%f437, %f433, %f425, %p66;
	selp.f32 	%f438, %f434, %f432, %p66;
	sub.f32 	%f439, %f437, %f435;
	mul.f32 	%f440, %f439, 0f3FB8AA3B;
	ex2.approx.f32 	%f441, %f440;
	fma.rn.f32 	%f442, %f438, %f441, %f436;
	ld.shared.v2.f32 	{%f443, %f444}, [_ZZ19_blockSoftmaxKernelIfLi1024ELi128EEvPKT_PS0_iiE12temp_storage+88];
	setp.gt.f32 	%p67, %f435, %f443;
	selp.f32 	%f445, %f435, %f443, %p67;
	selp.f32 	%f446, %f442, %f444, %p67;
	selp.f32 	%f447, %f443, %f435, %p67;
	selp.f32 	%f448, %f444, %f442, %p67;
	sub.f32 	%f449, %f447, %f445;
	mul.f32 	%f450, %f449, 0f3FB8AA3B;
	ex2.approx.f32 	%f451, %f450;
	fma.rn.f32 	%f452, %f448, %f451, %f446;
	ld.shared.v2.f32 	{%f453, %f454}, [_ZZ19_blockSoftmaxKernelIfLi1024ELi128EEvPKT_PS0_iiE12temp_storage+96];
	setp.gt.f32 	%p68, %f445, %f453;
	selp.f32 	%f455, %f445, %f453, %p68;
	selp.f32 	%f456, %f452, %f454, %p68;
	selp.f32 	%f457, %f453, %f445, %p68;
	selp.f32 	%f458, %f454, %f452, %p68;
	sub.f32 	%f459, %f457, %f455;
	mul.f32 	%f460, %f459, 0f3FB8AA3B;
	ex2.approx.f32 	%f461, %f460;
	fma.rn.f32 	%f462, %f458, %f461, %f456;
	ld.shared.v2.f32 	{%f463, %f464}, [_ZZ19_blockSoftmaxKernelIfLi1024ELi128EEvPKT_PS0_iiE12temp_storage+104];
	setp.gt.f32 	%p69, %f455, %f463;
	selp.f32 	%f465, %f455, %f463, %p69;
	selp.f32 	%f466, %f462, %f464, %p69;
	selp.f32 	%f467, %f463, %f455, %p69;
	selp.f32 	%f468, %f464, %f462, %p69;
	sub.f32 	%f469, %f467, %f465;
	mul.f32 	%f470, %f469, 0f3FB8AA3B;
	ex2.approx.f32 	%f471, %f470;
	fma.rn.f32 	%f472, %f468, %f471, %f466;
	ld.shared.v2.f32 	{%f473, %f474}, [_ZZ19_blockSoftmaxKernelIfLi1024ELi128EEvPKT_PS0_iiE12temp_storage+112];
	setp.gt.f32 	%p70, %f465, %f473;
	selp.f32 	%f475, %f465, %f473, %p70;
	selp.f32 	%f476, %f472, %f474, %p70;
	selp.f32 	%f477, %f473, %f465, %p70;
	selp.f32 	%f478, %f474, %f472, %p70;
	sub.f32 	%f479, %f477, %f475;
	mul.f32 	%f480, %f479, 0f3FB8AA3B;
	ex2.approx.f32 	%f481, %f480;
	fma.rn.f32 	%f482, %f478, %f481, %f476;
	ld.shared.v2.f32 	{%f483, %f484}, [_ZZ19_blockSoftmaxKernelIfLi1024ELi128EEvPKT_PS0_iiE12temp_storage+120];
	setp.gt.f32 	%p71, %f475, %f483;
	selp.f32 	%f485, %f475, %f483, %p71;
	selp.f32 	%f486, %f482, %f484, %p71;
	selp.f32 	%f487, %f483, %f475, %p71;
	selp.f32 	%f488, %f484, %f482, %p71;
	sub.f32 	%f489, %f487, %f485;
	mul.f32 	%f490, %f489, 0f3FB8AA3B;
	ex2.approx.f32 	%f491, %f490;
	fma.rn.f32 	%f492, %f488, %f491, %f486;
	ld.shared.v2.f32 	{%f493, %f494}, [_ZZ19_blockSoftmaxKernelIfLi1024ELi128EEvPKT_PS0_iiE12temp_storage+128];
	setp.gt.f32 	%p72, %f485, %f493;
	selp.f32 	%f495, %f485, %f493, %p72;
	selp.f32 	%f496, %f492, %f494, %p72;
	selp.f32 	%f497, %f493, %f485, %p72;
	selp.f32 	%f498, %f494, %f492, %p72;
	sub.f32 	%f499, %f497, %f495;
	mul.f32 	%f500, %f499, 0f3FB8AA3B;
	ex2.approx.f32 	%f501, %f500;
	fma.rn.f32 	%f502, %f498, %f501, %f496;
	ld.shared.v2.f32 	{%f503, %f504}, [_ZZ19_blockSoftmaxKernelIfLi1024ELi128EEvPKT_PS0_iiE12temp_storage+136];
	setp.gt.f32 	%p73, %f495, %f503;
	selp.f32 	%f505, %f495, %f503, %p73;
	selp.f32 	%f506, %f502, %f504, %p73;
	selp.f32 	%f507, %f503, %f495, %p73;
	selp.f32 	%f508, %f504, %f502, %p73;
	sub.f32 	%f509, %f507, %f505;
	mul.f32 	%f510, %f509, 0f3FB8AA3B;
	ex2.approx.f32 	%f511, %f510;
	fma.rn.f32 	%f512, %f508, %f511, %f506;
	ld.shared.v2.f32 	{%f513, %f514}, [_ZZ19_blockSoftmaxKernelIfLi1024ELi128EEvPKT_PS0_iiE12temp_storage+144];
	setp.gt.f32 	%p74, %f505, %f513;
	selp.f32 	%f515, %f505, %f513, %p74;
	selp.f32 	%f516, %f512, %f514, %p74;
	selp.f32 	%f517, %f513, %f505, %p74;
	selp.f32 	%f518, %f514, %f512, %p74;
	sub.f32 	%f519, %f517, %f515;
	mul.f32 	%f520, %f519, 0f3FB8AA3B;
	ex2.approx.f32 	%f521, %f520;
	fma.rn.f32 	%f522, %f518, %f521, %f516;
	ld.shared.v2.f32 	{%f523, %f524}, [_ZZ19_blockSoftmaxKernelIfLi1024ELi128EEvPKT_PS0_iiE12temp_storage+152];
	setp.gt.f32 	%p75, %f515, %f523;
	selp.f32 	%f525, %f515, %f523, %p75;
	selp.f32 	%f526, %f522, %f524, %p75;
	selp.f32 	%f527, %f523, %f515, %p75;
	selp.f32 	%f528, %f524, %f522, %p75;
	sub.f32 	%f529, %f527, %f525;
	mul.f32 	%f530, %f529, 0f3FB8AA3B;
	ex2.approx.f32 	%f531, %f530;
	fma.rn.f32 	%f532, %f528, %f531, %f526;
	ld.shared.v2.f32 	{%f533, %f534}, [_ZZ19_blockSoftmaxKernelIfLi1024ELi128EEvPKT_PS0_iiE12temp_storage+160];
	setp.gt.f32 	%p76, %f525, %f533;
	selp.f32 	%f535, %f532, %f534, %p76;
	selp.f32 	%f536, %f525, %f533, %p76;
	selp.f32 	%f537, %f534, %f532, %p76;
	selp.f32 	%f538, %f533, %f525, %p76;
	sub.f32 	%f539, %f538, %f536;
	mul.f32 	%f540, %f539, 0f3FB8AA3B;
	ex2.approx.f32 	%f541, %f540;
	fma.rn.f32 	%f542, %f537, %f541, %f535;
	ld.shared.v2.f32 	{%f543, %f544}, [_ZZ19_blockSoftmaxKernelIfLi1024ELi128EEvPKT_PS0_iiE12temp_storage+168];
	setp.gt.f32 	%p77, %f536, %f543;
	selp.f32 	%f545, %f542, %f544, %p77;
	selp.f32 	%f546, %f536, %f543, %p77;
	selp.f32 	%f547, %f544, %f542, %p77;
	selp.f32 	%f548, %f543, %f536, %p77;
	sub.f32 	%f549, %f548, %f546;
	mul.f32 	%f550, %f549, 0f3FB8AA3B;
	ex2.approx.f32 	%f551, %f550;
	fma.rn.f32 	%f552, %f547, %f551, %f545;
	ld.shared.v2.f32 	{%f553, %f554}, [_ZZ19_blockSoftmaxKernelIfLi1024ELi128EEvPKT_PS0_iiE12temp_storage+176];
	setp.gt.f32 	%p78, %f546, %f553;
	selp.f32 	%f555, %f552, %f554, %p78;
	selp.f32 	%f556, %f546, %f553, %p78;
	selp.f32 	%f557, %f554, %f552, %p78;
	selp.f32 	%f558, %f553, %f546, %p78;
	sub.f32 	%f559, %f558, %f556;
	mul.f32 	%f560, %f559, 0f3FB8AA3B;
	ex2.approx.f32 	%f561, %f560;
	fma.rn.f32 	%f562, %f557, %f561, %f555;
	ld.shared.v2.f32 	{%f563, %f564}, [_ZZ19_blockSoftmaxKernelIfLi1024ELi128EEvPKT_PS0_iiE12temp_storage+184];
	setp.gt.f32 	%p79, %f556, %f563;
	selp.f32 	%f565, %f562, %f564, %p79;
	selp.f32 	%f566, %f556, %f563, %p79;
	selp.f32 	%f567, %f564, %f562, %p79;
	selp.f32 	%f568, %f563, %f556, %p79;
	sub.f32 	%f569, %f568, %f566;
	mul.f32 	%f570, %f569, 0f3FB8AA3B;
	ex2.approx.f32 	%f571, %f570;
	fma.rn.f32 	%f572, %f567, %f571, %f565;
	ld.shared.v2.f32 	{%f573, %f574}, [_ZZ19_blockSoftmaxKernelIfLi1024ELi128EEvPKT_PS0_iiE12temp_storage+192];
	setp.gt.f32 	%p80, %f566, %f573;
	selp.f32 	%f575, %f572, %f574, %p80;
	selp.f32 	%f576, %f566, %f573, %p80;
	selp.f32 	%f577, %f574, %f572, %p80;
	selp.f32 	%f578, %f573, %f566, %p80;
	sub.f32 	%f579, %f578, %f576;
	mul.f32 	%f580, %f579, 0f3FB8AA3B;
	ex2.approx.f32 	%f581, %f580;
	fma.rn.f32 	%f582, %f577, %f581, %f575;
	ld.shared.v2.f32 	{%f583, %f584}, [_ZZ19_blockSoftmaxKernelIfLi1024ELi128EEvPKT_PS0_iiE12temp_storage+200];
	setp.gt.f32 	%p81, %f576, %f583;
	selp.f32 	%f585, %f582, %f584, %p81;
	selp.f32 	%f586, %f576, %f583, %p81;
	selp.f32 	%f587, %f584, %f582, %p81;
	selp.f32 	%f588, %f583, %f576, %p81;
	sub.f32 	%f589, %f588, %f586;
	mul.f32 	%f590, %f589, 0f3FB8AA3B;
	ex2.approx.f32 	%f591, %f590;
	fma.rn.f32 	%f592, %f587, %f591, %f585;
	ld.shared.v2.f32 	{%f593, %f594}, [_ZZ19_blockSoftmaxKernelIfLi1024ELi128EEvPKT_PS0_iiE12temp_storage+208];
	setp.gt.f32 	%p82, %f586, %f593;
	selp.f32 	%f595, %f592, %f594, %p82;
	selp.f32 	%f596, %f586, %f593, %p82;
	selp.f32 	%f597, %f594, %f592, %p82;
	selp.f32 	%f598, %f593, %f586, %p82;
	sub.f32 	%f599, %f598, %f596;
	mul.f32 	%f600, %f599, 0f3FB8AA3B;
	ex2.approx.f32 	%f601, %f600;
	fma.rn.f32 	%f602, %f597, %f601, %f595;
	ld.shared.v2.f32 	{%f603, %f604}, [_ZZ19_blockSoftmaxKernelIfLi1024ELi128EEvPKT_PS0_iiE12temp_storage+216];
	setp.gt.f32 	%p83, %f596, %f603;
	selp.f32 	%f605, %f602, %f604, %p83;
	selp.f32 	%f606, %f596, %f603, %p83;
	selp.f32 	%f607, %f604, %f602, %p83;
	selp.f32 	%f608, %f603, %f596, %p83;
	sub.f32 	%f609, %f608, %f606;
	mul.f32 	%f610, %f609, 0f3FB8AA3B;
	ex2.approx.f32 	%f611, %f610;
	fma.rn.f32 	%f612, %f607, %f611, %f605;
	ld.shared.v2.f32 	{%f613, %f614}, [_ZZ19_blockSoftmaxKernelIfLi1024ELi128EEvPKT_PS0_iiE12temp_storage+224];
	setp.gt.f32 	%p84, %f606, %f613;
	selp.f32 	%f615, %f612, %f614, %p84;
	selp.f32 	%f616, %f606, %f613, %p84;
	selp.f32 	%f617, %f614, %f612, %p84;
	selp.f32 	%f618, %f613, %f606, %p84;
	sub.f32 	%f619, %f618, %f616;
	mul.f32 	%f620, %f619, 0f3FB8AA3B;
	ex2.approx.f32 	%f621, %f620;
	fma.rn.f32 	%f622, %f617, %f621, %f615;
	ld.shared.v2.f32 	{%f623, %f624}, [_ZZ19_blockSoftmaxKernelIfLi1024ELi128EEvPKT_PS0_iiE12temp_storage+232];
	setp.gt.f32 	%p85, %f616, %f623;
	selp.f32 	%f625, %f622, %f624, %p85;
	selp.f32 	%f626, %f616, %f623, %p85;
	selp.f32 	%f627, %f624, %f622, %p85;
	selp.f32 	%f628, %f623, %f616, %p85;
	sub.f32 	%f629, %f628, %f626;
	mul.f32 	%f630, %f629, 0f3FB8AA3B;
	ex2.approx.f32 	%f631, %f630;
	fma.rn.f32 	%f632, %f627, %f631, %f625;
	ld.shared.v2.f32 	{%f633, %f634}, [_ZZ19_blockSoftmaxKernelIfLi1024ELi128EEvPKT_PS0_iiE12temp_storage+240];
	setp.gt.f32 	%p86, %f626, %f633;
	selp.f32 	%f635, %f632, %f634, %p86;
	selp.f32 	%f636, %f626, %f633, %p86;
	selp.f32 	%f637, %f634, %f632, %p86;
	selp.f32 	%f638, %f633, %f626, %p86;
	sub.f32 	%f639, %f638, %f636;
	mul.f32 	%f640, %f639, 0f3FB8AA3B;
	ex2.approx.f32 	%f641, %f640;
	fma.rn.f32 	%f642, %f637, %f641, %f635;
	ld.shared.v2.f32 	{%f643, %f644}, [_ZZ19_blockSoftmaxKernelIfLi1024ELi128EEvPKT_PS0_iiE12temp_storage+248];
	setp.gt.f32 	%p87, %f636, %f643;
	selp.f32 	%f645, %f642, %f644, %p87;
	selp.f32 	%f646, %f636, %f643, %p87;
	selp.f32 	%f647, %f644, %f642, %p87;
	selp.f32 	%f648, %f643, %f636, %p87;
	sub.f32 	%f649, %f648, %f646;
	mul.f32 	%f650, %f649, 0f3FB8AA3B;
	ex2.approx.f32 	%f651, %f650;
	fma.rn.f32 	%f652, %f647, %f651, %f645;
	ld.shared.v2.f32 	{%f653, %f654}, [_ZZ19_blockSoftmaxKernelIfLi1024ELi128EEvPKT_PS0_iiE12temp_storage+256];
	setp.gt.f32 	%p88, %f646, %f653;
	selp.f32 	%f655, %f652, %f654, %p88;
	selp.f32 	%f656, %f646, %f653, %p88;
	selp.f32 	%f657, %f654, %f652, %p88;
	selp.f32 	%f658, %f653, %f646, %p88;
	sub.f32 	%f659, %f658, %f656;
	mul.f32 	%f660, %f659, 0f3FB8AA3B;
	ex2.approx.f32 	%f661, %f660;
	fma.rn.f32 	%f662, %f657, %f661, %f655;
	ld.shared.v2.f32 	{%f663, %f664}, [_ZZ19_blockSoftmaxKernelIfLi1024ELi128EEvPKT_PS0_iiE12temp_storage+264];
	setp.gt.f32 	%p89, %f656, %f663;
	selp.f32 	%f665, %f662, %f664, %p89;
	selp.f32 	%f666, %f656, %f663, %p89;
	selp.f32 	%f667, %f664, %f662, %p89;
	selp.f32 	%f668, %f663, %f656, %p89;
	sub.f32 	%f669, %f668, %f666;
	mul.f32 	%f670, %f669, 0f3FB8AA3B;
	ex2.approx.f32 	%f671, %f670;
	fma.rn.f32 	%f672, %f667, %f671, %f665;
	ld.shared.v2.f32 	{%f673, %f674}, [_ZZ19_blockSoftmaxKernelIfLi1024ELi128EEvPKT_PS0_iiE12temp_storage+272];
	setp.gt.f32 	%p90, %f666, %f673;
	selp.f32 	%f675, %f672, %f674, %p90;
	selp.f32 	%f676, %f666, %f673, %p90;
	selp.f32 	%f677, %f674, %f672, %p90;
	selp.f32 	%f678, %f673, %f666, %p90;
	sub.f32 	%f679, %f678, %f676;
	mul.f32 	%f680, %f679, 0f3FB8AA3B;
	ex2.approx.f32 	%f681, %f680;
	fma.rn.f32 	%f682, %f677, %f681, %f675;
	ld.shared.v2.f32 	{%f683, %f684}, [_ZZ19_blockSoftmaxKernelIfLi1024ELi128EEvPKT_PS0_iiE12temp_storage+280];
	setp.gt.f32 	%p91, %f676, %f683;
	selp.f32 	%f685, %f682, %f684, %p91;
	selp.f32 	%f686, %f676, %f683, %p91;
	selp.f32 	%f687, %f684, %f682, %p91;
	selp.f32 	%f688, %f683, %f676, %p91;
	sub.f32 	%f689, %f688, %f686;
	mul.f32 	%f690, %f689, 0f3FB8AA3B;
	ex2.approx.f32 	%f691, %f690;
	fma.rn.f32 	%f692, %f687, %f691, %f685;
	st.shared.v2.f32 	[_ZZ19_blockSoftmaxKernelIfLi1024ELi128EEvPKT_PS0_iiE9dms_total], {%f686, %f692};
$L__BB3_38:
	setp.lt.u32 	%p92, %r5, %r2;
	bar.sync 	0;
	@%p92 bra 	$L__BB3_51;
	setp.lt.s32 	%p93, %r71, 1024;
	@%p93 bra 	$L__BB3_63;
	ld.shared.v2.f32 	{%f67, %f693}, [_ZZ19_blockSoftmaxKernelIfLi1024ELi128EEvPKT_PS0_iiE9dms_total];
	mov.f32 	%f694, 0f3F800000;
	div.approx.f32 	%f68, %f694, %f693;
	sub.s32 	%r184, %r5, %r2;
	mul.lo.s32 	%r185, %r184, %r3;
	mad.lo.s32 	%r44, %r4, %r2, %r185;
	add.s32 	%r186, %r3, -1;
	and.b32  	%r45, %r3, 7;
	setp.lt.u32 	%p94, %r186, 7;
	mov.b32 	%r248, 0;
	@%p94 bra 	$L__BB3_43;
	and.b32  	%r248, %r3, 2097144;
	neg.s32 	%r243, %r248;
	add.s64 	%rd166, %rd3, 16;
	mov.b32 	%r244, 0;
$L__BB3_42:
	.pragma "nounroll";
	ld.local.v4.f32 	{%f695, %f696, %f697, %f698}, [%rd166+-16];
	sub.f32 	%f699, %f695, %f67;
	mul.f32 	%f700, %f699, 0f3FB8AA3B;
	ex2.approx.f32 	%f701, %f700;
	mul.f32 	%f702, %f701, %f68;
	add.s32 	%r188, %r44, %r244;
	mad.lo.s32 	%r189, %r188, %r72, %r1;
	mul.wide.u32 	%rd91, %r189, 4;
	add.s64 	%rd92, %rd1, %rd91;
	st.global.f32 	[%rd92], %f702;
	sub.f32 	%f703, %f696, %f67;
	mul.f32 	%f704, %f703, 0f3FB8AA3B;
	ex2.approx.f32 	%f705, %f704;
	mul.f32 	%f706, %f705, %f68;
	add.s32 	%r190, %r189, %r72;
	mul.wide.u32 	%rd93, %r190, 4;
	add.s64 	%rd94, %rd1, %rd93;
	st.global.f32 	[%rd94], %f706;
	sub.f32 	%f707, %f697, %f67;
	mul.f32 	%f708, %f707, 0f3FB8AA3B;
	ex2.approx.f32 	%f709, %f708;
	mul.f32 	%f710, %f709, %f68;
	add.s32 	%r191, %r190, %r72;
	mul.wide.u32 	%rd95, %r191, 4;
	add.s64 	%rd96, %rd1, %rd95;
	st.global.f32 	[%rd96], %f710;
	sub.f32 	%f711, %f698, %f67;
	mul.f32 	%f712, %f711, 0f3FB8AA3B;
	ex2.approx.f32 	%f713, %f712;
	mul.f32 	%f714, %f713, %f68;
	add.s32 	%r192, %r191, %r72;
	mul.wide.u32 	%rd97, %r192, 4;
	add.s64 	%rd98, %rd1, %rd97;
	st.global.f32 	[%rd98], %f714;
	ld.local.v4.f32 	{%f715, %f716, %f717, %f718}, [%rd166];
	sub.f32 	%f719, %f715, %f67;
	mul.f32 	%f720, %f719, 0f3FB8AA3B;
	ex2.approx.f32 	%f721, %f720;
	mul.f32 	%f722, %f721, %f68;
	add.s32 	%r193, %r192, %r72;
	mul.wide.u32 	%rd99, %r193, 4;
	add.s64 	%rd100, %rd1, %rd99;
	st.global.f32 	[%rd100], %f722;
	sub.f32 	%f723, %f716, %f67;
	mul.f32 	%f724, %f723, 0f3FB8AA3B;
	ex2.approx.f32 	%f725, %f724;
	mul.f32 	%f726, %f725, %f68;
	add.s32 	%r194, %r193, %r72;
	mul.wide.u32 	%rd101, %r194, 4;
	add.s64 	%rd102, %rd1, %rd101;
	st.global.f32 	[%rd102], %f726;
	sub.f32 	%f727, %f717, %f67;
	mul.f32 	%f728, %f727, 0f3FB8AA3B;
	ex2.approx.f32 	%f729, %f728;
	mul.f32 	%f730, %f729, %f68;
	add.s32 	%r195, %r194, %r72;
	mul.wide.u32 	%rd103, %r195, 4;
	add.s64 	%rd104, %rd1, %rd103;
	st.global.f32 	[%rd104], %f730;
	sub.f32 	%f731, %f718, %f67;
	mul.f32 	%f732, %f731, 0f3FB8AA3B;
	ex2.approx.f32 	%f733, %f732;
	mul.f32 	%f734, %f733, %f68;
	add.s32 	%r196, %r195, %r72;
	mul.wide.u32 	%rd105, %r196, 4;
	add.s64 	%rd106, %rd1, %rd105;
	st.global.f32 	[%rd106], %f734;
	add.s32 	%r244, %r244, 8;
	add.s32 	%r243, %r243, 8;
	add.s64 	%rd166, %rd166, 32;
	setp.eq.s32 	%p95, %r243, 0;
	@%p95 bra 	$L__BB3_43;
	bra.uni 	$L__BB3_42;
$L__BB3_43:
	setp.eq.s32 	%p96, %r45, 0;
	@%p96 bra 	$L__BB3_63;
	and.b32  	%r66, %r3, 3;
	setp.lt.u32 	%p97, %r45, 4;
	@%p97 bra 	$L__BB3_46;
	mul.wide.u32 	%rd107, %r248, 4;
	add.s64 	%rd108, %rd3, %rd107;
	ld.local.f32 	%f735, [%rd108];
	sub.f32 	%f736, %f735, %f67;
	mul.f32 	%f737, %f736, 0f3FB8AA3B;
	ex2.approx.f32 	%f738, %f737;
	mul.f32 	%f739, %f738, %f68;
	add.s32 	%r197, %r44, %r248;
	mad.lo.s32 	%r198, %r197, %r72, %r1;
	mul.wide.u32 	%rd109, %r198, 4;
	add.s64 	%rd110, %rd1, %rd109;
	st.global.f32 	[%rd110], %f739;
	ld.local.f32 	%f740, [%rd108+4];
	sub.f32 	%f741, %f740, %f67;
	mul.f32 	%f742, %f741, 0f3FB8AA3B;
	ex2.approx.f32 	%f743, %f742;
	mul.f32 	%f744, %f743, %f68;
	add.s32 	%r199, %r198, %r72;
	mul.wide.u32 	%rd111, %r199, 4;
	add.s64 	%rd112, %rd1, %rd111;
	st.global.f32 	[%rd112], %f744;
	ld.local.f32 	%f745, [%rd108+8];
	sub.f32 	%f746, %f745, %f67;
	mul.f32 	%f747, %f746, 0f3FB8AA3B;
	ex2.approx.f32 	%f748, %f747;
	mul.f32 	%f749, %f748, %f68;
	add.s32 	%r200, %r199, %r72;
	mul.wide.u32 	%rd113, %r200, 4;
	add.s64 	%rd114, %rd1, %rd113;
	st.global.f32 	[%rd114], %f749;
	ld.local.f32 	%f750, [%rd108+12];
	sub.f32 	%f751, %f750, %f67;
	mul.f32 	%f752, %f751, 0f3FB8AA3B;
	ex2.approx.f32 	%f753, %f752;
	mul.f32 	%f754, %f753, %f68;
	add.s32 	%r201, %r200, %r72;
	mul.wide.u32 	%rd115, %r201, 4;
	add.s64 	%rd116, %rd1, %rd115;
	st.global.f32 	[%rd116], %f754;
	add.s32 	%r248, %r248, 4;
$L__BB3_46:
	setp.eq.s32 	%p98, %r66, 0;
	@%p98 bra 	$L__BB3_63;
	setp.eq.s32 	%p99, %r66, 1;
	@%p99 bra 	$L__BB3_49;
	mul.wide.u32 	%rd117, %r248, 4;
	add.s64 	%rd118, %rd3, %rd117;
	ld.local.f32 	%f755, [%rd118];
	sub.f32 	%f756, %f755, %f67;
	mul.f32 	%f757, %f756, 0f3FB8AA3B;
	ex2.approx.f32 	%f758, %f757;
	mul.f32 	%f759, %f758, %f68;
	add.s32 	%r202, %r44, %r248;
	mad.lo.s32 	%r203, %r202, %r72, %r1;
	mul.wide.u32 	%rd119, %r203, 4;
	add.s64 	%rd120, %rd1, %rd119;
	st.global.f32 	[%rd120], %f759;
	ld.local.f32 	%f760, [%rd118+4];
	sub.f32 	%f761, %f760, %f67;
	mul.f32 	%f762, %f761, 0f3FB8AA3B;
	ex2.approx.f32 	%f763, %f762;
	mul.f32 	%f764, %f763, %f68;
	add.s32 	%r204, %r203, %r72;
	mul.wide.u32 	%rd121, %r204, 4;
	add.s64 	%rd122, %rd1, %rd121;
	st.global.f32 	[%rd122], %f764;
	add.s32 	%r248, %r248, 2;
$L__BB3_49:
	and.b32  	%r205, %r3, 1;
	setp.eq.b32 	%p100, %r205, 1;
	not.pred 	%p101, %p100;
	@%p101 bra 	$L__BB3_63;
	mul.wide.u32 	%rd123, %r248, 4;
	add.s64 	%rd124, %rd3, %rd123;
	ld.local.f32 	%f765, [%rd124];
	sub.f32 	%f766, %f765, %f67;
	mul.f32 	%f767, %f766, 0f3FB8AA3B;
	ex2.approx.f32 	%f768, %f767;
	mul.f32 	%f769, %f768, %f68;
	add.s32 	%r206, %r44, %r248;
	mad.lo.s32 	%r207, %r206, %r72, %r1;
	mul.wide.u32 	%rd125, %r207, 4;
	add.s64 	%rd126, %rd1, %rd125;
	st.global.f32 	[%rd126], %f769;
	bra.uni 	$L__BB3_63;
$L__BB3_51:
	setp.lt.s32 	%p102, %r71, -1023;
	@%p102 bra 	$L__BB3_63;
	ld.shared.v2.f32 	{%f69, %f770}, [_ZZ19_blockSoftmaxKernelIfLi1024ELi128EEvPKT_PS0_iiE9dms_total];
	mov.f32 	%f771, 0f3F800000;
	div.approx.f32 	%f70, %f771, %f770;
	mul.lo.s32 	%r48, %r4, %r5;
	and.b32  	%r49, %r4, 7;
	setp.lt.u32 	%p103, %r3, 7;
	mov.b32 	%r246, 0;
	@%p103 bra 	$L__BB3_55;
	and.b32  	%r246, %r4, -8;
	neg.s32 	%r241, %r246;
	add.s64 	%rd165, %rd3, 16;
	mov.b32 	%r242, 0;
$L__BB3_54:
	.pragma "nounroll";
	ld.local.v4.f32 	{%f772, %f773, %f774, %f775}, [%rd165+-16];
	sub.f32 	%f776, %f772, %f69;
	mul.f32 	%f777, %f776, 0f3FB8AA3B;
	ex2.approx.f32 	%f778, %f777;
	mul.f32 	%f779, %f778, %f70;
	add.s32 	%r210, %r242, %r48;
	mad.lo.s32 	%r211, %r210, %r72, %r1;
	mul.wide.u32 	%rd127, %r211, 4;
	add.s64 	%rd128, %rd1, %rd127;
	st.global.f32 	[%rd128], %f779;
	sub.f32 	%f780, %f773, %f69;
	mul.f32 	%f781, %f780, 0f3FB8AA3B;
	ex2.approx.f32 	%f782, %f781;
	mul.f32 	%f783, %f782, %f70;
	add.s32 	%r212, %r211, %r72;
	mul.wide.u32 	%rd129, %r212, 4;
	add.s64 	%rd130, %rd1, %rd129;
	st.global.f32 	[%rd130], %f783;
	sub.f32 	%f784, %f774, %f69;
	mul.f32 	%f785, %f784, 0f3FB8AA3B;
	ex2.approx.f32 	%f786, %f785;
	mul.f32 	%f787, %f786, %f70;
	add.s32 	%r213, %r212, %r72;
	mul.wide.u32 	%rd131, %r213, 4;
	add.s64 	%rd132, %rd1, %rd131;
	st.global.f32 	[%rd132], %f787;
	sub.f32 	%f788, %f775, %f69;
	mul.f32 	%f789, %f788, 0f3FB8AA3B;
	ex2.approx.f32 	%f790, %f789;
	mul.f32 	%f791, %f790, %f70;
	add.s32 	%r214, %r213, %r72;
	mul.wide.u32 	%rd133, %r214, 4;
	add.s64 	%rd134, %rd1, %rd133;
	st.global.f32 	[%rd134], %f791;
	ld.local.v4.f32 	{%f792, %f793, %f794, %f795}, [%rd165];
	sub.f32 	%f796, %f792, %f69;
	mul.f32 	%f797, %f796, 0f3FB8AA3B;
	ex2.approx.f32 	%f798, %f797;
	mul.f32 	%f799, %f798, %f70;
	add.s32 	%r215, %r214, %r72;
	mul.wide.u32 	%rd135, %r215, 4;
	add.s64 	%rd136, %rd1, %rd135;
	st.global.f32 	[%rd136], %f799;
	sub.f32 	%f800, %f793, %f69;
	mul.f32 	%f801, %f800, 0f3FB8AA3B;
	ex2.approx.f32 	%f802, %f801;
	mul.f32 	%f803, %f802, %f70;
	add.s32 	%r216, %r215, %r72;
	mul.wide.u32 	%rd137, %r216, 4;
	add.s64 	%rd138, %rd1, %rd137;
	st.global.f32 	[%rd138], %f803;
	sub.f32 	%f804, %f794, %f69;
	mul.f32 	%f805, %f804, 0f3FB8AA3B;
	ex2.approx.f32 	%f806, %f805;
	mul.f32 	%f807, %f806, %f70;
	add.s32 	%r217, %r216, %r72;
	mul.wide.u32 	%rd139, %r217, 4;
	add.s64 	%rd140, %rd1, %rd139;
	st.global.f32 	[%rd140], %f807;
	sub.f32 	%f808, %f795, %f69;
	mul.f32 	%f809, %f808, 0f3FB8AA3B;
	ex2.approx.f32 	%f810, %f809;
	mul.f32 	%f811, %f810, %f70;
	add.s32 	%r218, %r217, %r72;
	mul.wide.u32 	%rd141, %r218, 4;
	add.s64 	%rd142, %rd1, %rd141;
	st.global.f32 	[%rd142], %f811;
	add.s32 	%r242, %r242, 8;
	add.s32 	%r241, %r241, 8;
	add.s64 	%rd165, %rd165, 32;
	setp.eq.s32 	%p104, %r241, 0;
	@%p104 bra 	$L__BB3_55;
	bra.uni 	$L__BB3_54;
$L__BB3_55:
	setp.eq.s32 	%p105, %r49, 0;
	@%p105 bra 	$L__BB3_63;
	setp.lt.u32 	%p106, %r49, 4;
	@%p106 bra 	$L__BB3_58;
	mul.wide.u32 	%rd143, %r246, 4;
	add.s64 	%rd144, %rd3, %rd143;
	ld.local.f32 	%f812, [%rd144];
	sub.f32 	%f813, %f812, %f69;
	mul.f32 	%f814, %f813, 0f3FB8AA3B;
	ex2.approx.f32 	%f815, %f814;
	mul.f32 	%f816, %f815, %f70;
	add.s32 	%r219, %r246, %r48;
	mad.lo.s32 	%r220, %r219, %r72, %r1;
	mul.wide.u32 	%rd145, %r220, 4;
	add.s64 	%rd146, %rd1, %rd145;
	st.global.f32 	[%rd146], %f816;
	ld.local.f32 	%f817, [%rd144+4];
	sub.f32 	%f818, %f817, %f69;
	mul.f32 	%f819, %f818, 0f3FB8AA3B;
	ex2.approx.f32 	%f820, %f819;
	mul.f32 	%f821, %f820, %f70;
	add.s32 	%r221, %r220, %r72;
	mul.wide.u32 	%rd147, %r221, 4;
	add.s64 	%rd148, %rd1, %rd147;
	st.global.f32 	[%rd148], %f821;
	ld.local.f32 	%f822, [%rd144+8];
	sub.f32 	%f823, %f822, %f69;
	mul.f32 	%f824, %f823, 0f3FB8AA3B;
	ex2.approx.f32 	%f825, %f824;
	mul.f32 	%f826, %f825, %f70;
	add.s32 	%r222, %r221, %r72;
	mul.wide.u32 	%rd149, %r222, 4;
	add.s64 	%rd150, %rd1, %rd149;
	st.global.f32 	[%rd150], %f826;
	ld.local.f32 	%f827, [%rd144+12];
	sub.f32 	%f828, %f827, %f69;
	mul.f32 	%f829, %f828, 0f3FB8AA3B;
	ex2.approx.f32 	%f830, %f829;
	mul.f32 	%f831, %f830, %f70;
	add.s32 	%r223, %r222, %r72;
	mul.wide.u32 	%rd151, %r223, 4;
	add.s64 	%rd152, %rd1, %rd151;
	st.global.f32 	[%rd152], %f831;
	add.s32 	%r246, %r246, 4;
$L__BB3_58:
	and.b32  	%r224, %r4, 3;
	setp.eq.s32 	%p107, %r224, 0;
	@%p107 bra 	$L__BB3_63;
	setp.eq.s32 	%p108, %r224, 1;
	@%p108 bra 	$L__BB3_61;
	mul.wide.u32 	%rd153, %r246, 4;
	add.s64 	%rd154, %rd3, %rd153;
	ld.local.f32 	%f832, [%rd154];
	sub.f32 	%f833, %f832, %f69;
	mul.f32 	%f834, %f833, 0f3FB8AA3B;
	ex2.approx.f32 	%f835, %f834;
	mul.f32 	%f836, %f835, %f70;
	add.s32 	%r225, %r246, %r48;
	mad.lo.s32 	%r226, %r225, %r72, %r1;
	mul.wide.u32 	%rd155, %r226, 4;
	add.s64 	%rd156, %rd1, %rd155;
	st.global.f32 	[%rd156], %f836;
	ld.local.f32 	%f837, [%rd154+4];
	sub.f32 	%f838, %f837, %f69;
	mul.f32 	%f839, %f838, 0f3FB8AA3B;
	ex2.approx.f32 	%f840, %f839;
	mul.f32 	%f841, %f840, %f70;
	add.s32 	%r227, %r226, %r72;
	mul.wide.u32 	%rd157, %r227, 4;
	add.s64 	%rd158, %rd1, %rd157;
	st.global.f32 	[%rd158], %f841;
	add.s32 	%r246, %r246, 2;
$L__BB3_61:
	and.b32  	%r228, %r3, 1;
	setp.eq.b32 	%p109, %r228, 1;
	@%p109 bra 	$L__BB3_63;
	mul.wide.u32 	%rd159, %r246, 4;
	add.s64 	%rd160, %rd3, %rd159;
	ld.local.f32 	%f842, [%rd160];
	sub.f32 	%f843, %f842, %f69;
	mul.f32 	%f844, %f843, 0f3FB8AA3B;
	ex2.approx.f32 	%f845, %f844;
	mul.f32 	%f846, %f845, %f70;
	add.s32 	%r229, %r246, %r48;
	mad.lo.s32 	%r230, %r229, %r72, %r1;
	mul.wide.u32 	%rd161, %r230, 4;
	add.s64 	%rd162, %rd1, %rd161;
	st.global.f32 	[%rd162], %f846;
$L__BB3_63:
	ret;

}
	// .globl	_Z19_blockSoftmaxKernelIfLi1024ELi64EEvPKT_PS0_ii
.visible .entry _Z19_blockSoftmaxKernelIfLi1024ELi64EEvPKT_PS0_ii(
	.param .u64 .ptr .align 1 _Z19_blockSoftmaxKernelIfLi1024ELi64EEvPKT_PS0_ii_param_0,
	.param .u64 .ptr .align 1 _Z19_blockSoftmaxKernelIfLi1024ELi64EEvPKT_PS0_ii_param_1,
	.param .u32 _Z19_blockSoftmaxKernelIfLi1024ELi64EEvPKT_PS0_ii_param_2,
	.param .u32 _Z19_blockSoftmaxKernelIfLi1024ELi64EEvPKT_PS0_ii_param_3
)
{
	.local .align 16 .b8 	__local_depot4[256];
	.reg .b64 	%SP;
	.reg .b64 	%SPL;
	.reg .pred 	%p<110>;
	.reg .b32 	%r<251>;
	.reg .b32 	%f<889>;
	.reg .b64 	%rd<167>;
	// demoted variable
	.shared .align 8 .b8 _ZZ19_blockSoftmaxKernelIfLi1024ELi64EEvPKT_PS0_iiE12temp_storage[296];
	// demoted variable
	.shared .align 8 .b8 _ZZ19_blockSoftmaxKernelIfLi1024ELi64EEvPKT_PS0_iiE9dms_total[8];
	mov.u64 	%SPL, __local_depot4;
	ld.param.u64 	%rd16, [_Z19_blockSoftmaxKernelIfLi1024ELi64EEvPKT_PS0_ii_param_0];
	ld.param.u64 	%rd17, [_Z19_blockSoftmaxKernelIfLi1024ELi64EEvPKT_PS0_ii_param_1];
	ld.param.u32 	%r71, [_Z19_blockSoftmaxKernelIfLi1024ELi64EEvPKT_PS0_ii_param_2];
	ld.param.u32 	%r72, [_Z19_blockSoftmaxKernelIfLi1024ELi64EEvPKT_PS0_ii_param_3];
	cvta.to.global.u64 	%rd1, %rd17;
	cvta.to.global.u64 	%rd2, %rd16;
	add.u64 	%rd3, %SPL, 0;
	mov.u32 	%r73, %ctaid.x;
	rem.u32 	%r74, %r73, %r72;
	sub.s32 	%r75, %r73, %r74;
	mad.lo.s32 	%r1, %r75, %r71, %r74;
	shr.s32 	%r76, %r71, 31;
	shr.u32 	%r77, %r76, 22;
	add.s32 	%r78, %r71, %r77;
	and.b32  	%r79, %r78, -1024;
	sub.s32 	%r2, %r71, %r79;
	shr.s32 	%r3, %r78, 10;
	add.s32 	%r4, %r3, 1;
	mov.u32 	%r5, %tid.x;
	setp.lt.u32 	%p1, %r5, %r2;
	mov.f32 	%f877, 0f00000000;
	mov.f32 	%f878, 0fFF7FFFFF;
	@%p1 bra 	$L__BB4_13;
	setp.lt.s32 	%p2, %r71, 1024;
	@%p2 bra 	$L__BB4_25;
	sub.s32 	%r81, %r5, %r2;
	mul.lo.s32 	%r82, %r81, %r3;
	mad.lo.s32 	%r6, %r4, %r2, %r82;
	add.s32 	%r83, %r3, -1;
	and.b32  	%r7, %r3, 7;
	setp.lt.u32 	%p3, %r83, 7;
	mov.f32 	%f877, 0f00000000;
	mov.f32 	%f878, 0fFF7FFFFF;
	mov.b32 	%r238, 0;
	@%p3 bra 	$L__BB4_5;
	and.b32  	%r238, %r3, 2097144;
	neg.s32 	%r233, %r238;
	add.s64 	%rd164, %rd3, 16;
	mov.f32 	%f877, 0f00000000;
	mov.f32 	%f878, 0fFF7FFFFF;
	mov.b32 	%r234, 0;
$L__BB4_4:
	.pragma "nounroll";
	add.s32 	%r85, %r6, %r234;
	mad.lo.s32 	%r86, %r85, %r72, %r1;
	mul.wide.u32 	%rd19, %r86, 4;
	add.s64 	%rd20, %rd2, %rd19;
	ld.global.f32 	%f78, [%rd20];
	setp.gt.f32 	%p4, %f878, %f78;
	selp.f32 	%f79, %f877, 0f3F800000, %p4;
	selp.f32 	%f80, %f878, %f78, %p4;
	selp.f32 	%f81, 0f3F800000, %f877, %p4;
	selp.f32 	%f82, %f78, %f878, %p4;
	sub.f32 	%f83, %f82, %f80;
	mul.f32 	%f84, %f83, 0f3FB8AA3B;
	ex2.approx.f32 	%f85, %f84;
	fma.rn.f32 	%f86, %f81, %f85, %f79;
	add.s32 	%r87, %r86, %r72;
	mul.wide.u32 	%rd21, %r87, 4;
	add.s64 	%rd22, %rd2, %rd21;
	ld.global.f32 	%f87, [%rd22];
	setp.gt.f32 	%p5, %f80, %f87;
	selp.f32 	%f88, %f86, 0f3F800000, %p5;
	selp.f32 	%f89, %f80, %f87, %p5;
	selp.f32 	%f90, 0f3F800000, %f86, %p5;
	selp.f32 	%f91, %f87, %f80, %p5;
	sub.f32 	%f92, %f91, %f89;
	mul.f32 	%f93, %f92, 0f3FB8AA3B;
	ex2.approx.f32 	%f94, %f93;
	fma.rn.f32 	%f95, %f90, %f94, %f88;
	add.s32 	%r88, %r87, %r72;
	mul.wide.u32 	%rd23, %r88, 4;
	add.s64 	%rd24, %rd2, %rd23;
	ld.global.f32 	%f96, [%rd24];
	setp.gt.f32 	%p6, %f89, %f96;
	selp.f32 	%f97, %f95, 0f3F800000, %p6;
	selp.f32 	%f98, %f89, %f96, %p6;
	selp.f32 	%f99, 0f3F800000, %f95, %p6;
	selp.f32 	%f100, %f96, %f89, %p6;
	sub.f32 	%f101, %f100, %f98;
	mul.f32 	%f102, %f101, 0f3FB8AA3B;
	ex2.approx.f32 	%f103, %f102;
	fma.rn.f32 	%f104, %f99, %f103, %f97;
	add.s32 	%r89, %r88, %r72;
	mul.wide.u32 	%rd25, %r89, 4;
	add.s64 	%rd26, %rd2, %rd25;
	ld.global.f32 	%f105, [%rd26];
	st.local.v4.f32 	[%rd164+-16], {%f78, %f87, %f96, %f105};
	setp.gt.f32 	%p7, %f98, %f105;
	selp.f32 	%f106, %f104, 0f3F800000, %p7;
	selp.f32 	%f107, %f98, %f105, %p7;
	selp.f32 	%f108, 0f3F800000, %f104, %p7;
	selp.f32 	%f109, %f105, %f98, %p7;
	sub.f32 	%f110, %f109, %f107;
	mul.f32 	%f111, %f110, 0f3FB8AA3B;
	ex2.approx.f32 	%f112, %f111;
	fma.rn.f32 	%f113, %f108, %f112, %f106;
	add.s32 	%r90, %r89, %r72;
	mul.wide.u32 	%rd27, %r90, 4;
	add.s64 	%rd28, %rd2, %rd27;
	ld.global.f32 	%f114, [%rd28];
	setp.gt.f32 	%p8, %f107, %f114;
	selp.f32 	%f115, %f113, 0f3F800000, %p8;
	selp.f32 	%f116, %f107, %f114, %p8;
	selp.f32 	%f117, 0f3F800000, %f113, %p8;
	selp.f32 	%f118, %f114, %f107, %p8;
	sub.f32 	%f119, %f118, %f116;
	mul.f32 	%f120, %f119, 0f3FB8AA3B;
	ex2.approx.f32 	%f121, %f120;
	fma.rn.f32 	%f122, %f117, %f121, %f115;
	add.s32 	%r91, %r90, %r72;
	mul.wide.u32 	%rd29, %r91, 4;
	add.s64 	%rd30, %rd2, %rd29;
	ld.global.f32 	%f123, [%rd30];
	setp.gt.f32 	%p9, %f116, %f123;
	selp.f32 	%f124, %f122, 0f3F800000, %p9;
	selp.f32 	%f125, %f116, %f123, %p9;
	selp.f32 	%f126, 0f3F800000, %f122, %p9;
	selp.f32 	%f127, %f123, %f116, %p9;
	sub.f32 	%f128, %f127, %f125;
	mul.f32 	%f129, %f128, 0f3FB8AA3B;
	ex2.approx.f32 	%f130, %f129;
	fma.rn.f32 	%f131, %f126, %f130, %f124;
	add.s32 	%r92, %r91, %r72;
	mul.wide.u32 	%rd31, %r92, 4;
	add.s64 	%rd32, %rd2, %rd31;
	ld.global.f32 	%f132, [%rd32];
	setp.gt.f32 	%p10, %f125, %f132;
	selp.f32 	%f133, %f131, 0f3F800000, %p10;
	selp.f32 	%f134, %f125, %f132, %p10;
	selp.f32 	%f135, 0f3F800000, %f131, %p10;
	selp.f32 	%f136, %f132, %f125, %p10;
	sub.f32 	%f137, %f136, %f134;
	mul.f32 	%f138, %f137, 0f3FB8AA3B;
	ex2.approx.f32 	%f139, %f138;
	fma.rn.f32 	%f140, %f135, %f139, %f133;
	add.s32 	%r93, %r92, %r72;
	mul.wide.u32 	%rd33, %r93, 4;
	add.s64 	%rd34, %rd2, %rd33;
	ld.global.f32 	%f141, [%rd34];
	st.local.v4.f32 	[%rd164], {%f114, %f123, %f132, %f141};
	setp.gt.f32 	%p11, %f134, %f141;
	selp.f32 	%f142, %f140, 0f3F800000, %p11;
	selp.f32 	%f878, %f134, %f141, %p11;
	selp.f32 	%f143, 0f3F800000, %f140, %p11;
	selp.f32 	%f144, %f141, %f134, %p11;
	sub.f32 	%f145, %f144, %f878;
	mul.f32 	%f146, %f145, 0f3FB8AA3B;
	ex2.approx.f32 	%f147, %f146;
	fma.rn.f32 	%f877, %f143, %f147, %f142;
	add.s32 	%r234, %r234, 8;
	add.s32 	%r233, %r233, 8;
	add.s64 	%rd164, %rd164, 32;
	setp.eq.s32 	%p12, %r233, 0;
	@%p12 bra 	$L__BB4_5;
	bra.uni 	$L__BB4_4;
$L__BB4_5:
	setp.eq.s32 	%p13, %r7, 0;
	@%p13 bra 	$L__BB4_25;
	and.b32  	%r28, %r3, 3;
	setp.lt.u32 	%p14, %r7, 4;
	@%p14 bra 	$L__BB4_8;
	add.s32 	%r94, %r6, %r238;
	mad.lo.s32 	%r95, %r94, %r72, %r1;
	mul.wide.u32 	%rd35, %r95, 4;
	add.s64 	%rd36, %rd2, %rd35;
	ld.global.f32 	%f149, [%rd36];
	mul.wide.u32 	%rd37, %r238, 4;
	add.s64 	%rd38, %rd3, %rd37;
	st.local.f32 	[%rd38], %f149;
	setp.gt.f32 	%p15, %f878, %f149;
	selp.f32 	%f150, %f877, 0f3F800000, %p15;
	selp.f32 	%f151, %f878, %f149, %p15;
	selp.f32 	%f152, 0f3F800000, %f877, %p15;
	selp.f32 	%f153, %f149, %f878, %p15;
	sub.f32 	%f154, %f153, %f151;
	mul.f32 	%f155, %f154, 0f3FB8AA3B;
	ex2.approx.f32 	%f156, %f155;
	fma.rn.f32 	%f157, %f152, %f156, %f150;
	add.s32 	%r96, %r95, %r72;
	mul.wide.u32 	%rd39, %r96, 4;
	add.s64 	%rd40, %rd2, %rd39;
	ld.global.f32 	%f158, [%rd40];
	st.local.f32 	[%rd38+4], %f158;
	setp.gt.f32 	%p16, %f151, %f158;
	selp.f32 	%f159, %f157, 0f3F800000, %p16;
	selp.f32 	%f160, %f151, %f158, %p16;
	selp.f32 	%f161, 0f3F800000, %f157, %p16;
	selp.f32 	%f162, %f158, %f151, %p16;
	sub.f32 	%f163, %f162, %f160;
	mul.f32 	%f164, %f163, 0f3FB8AA3B;
	ex2.approx.f32 	%f165, %f164;
	fma.rn.f32 	%f166, %f161, %f165, %f159;
	add.s32 	%r97, %r96, %r72;
	mul.wide.u32 	%rd41, %r97, 4;
	add.s64 	%rd42, %rd2, %rd41;
	ld.global.f32 	%f167, [%rd42];
	st.local.f32 	[%rd38+8], %f167;
	setp.gt.f32 	%p17, %f160, %f167;
	selp.f32 	%f168, %f166, 0f3F800000, %p17;
	selp.f32 	%f169, %f160, %f167, %p17;
	selp.f32 	%f170, 0f3F800000, %f166, %p17;
	selp.f32 	%f171, %f167, %f160, %p17;
	sub.f32 	%f172, %f171, %f169;
	mul.f32 	%f173, %f172, 0f3FB8AA3B;
	ex2.approx.f32 	%f174, %f173;
	fma.rn.f32 	%f175, %f170, %f174, %f168;
	add.s32 	%r98, %r97, %r72;
	mul.wide.u32 	%rd43, %r98, 4;
	add.s64 	%rd44, %rd2, %rd43;
	ld.global.f32 	%f176, [%rd44];
	st.local.f32 	[%rd38+12], %f176;
	setp.gt.f32 	%p18, %f169, %f176;
	selp.f32 	%f177, %f175, 0f3F800000, %p18;
	selp.f32 	%f878, %f169, %f176, %p18;
	selp.f32 	%f178, 0f3F800000, %f175, %p18;
	selp.f32 	%f179, %f176, %f169, %p18;
	sub.f32 	%f180, %f179, %f878;
	mul.f32 	%f181, %f180, 0f3FB8AA3B;
	ex2.approx.f32 	%f182, %f181;
	fma.rn.f32 	%f877, %f178, %f182, %f177;
	add.s32 	%r238, %r238, 4;
$L__BB4_8:
	setp.eq.s32 	%p19, %r28, 0;
	@%p19 bra 	$L__BB4_25;
	setp.eq.s32 	%p20, %r28, 1;
	@%p20 bra 	$L__BB4_11;
	add.s32 	%r99, %r6, %r238;
	mad.lo.s32 	%r100, %r99, %r72, %r1;
	mul.wide.u32 	%rd45, %r100, 4;
	add.s64 	%rd46, %rd2, %rd45;
	ld.global.f32 	%f184, [%rd46];
	mul.wide.u32 	%rd47, %r238, 4;
	add.s64 	%rd48, %rd3, %rd47;
	st.local.f32 	[%rd48], %f184;
	setp.gt.f32 	%p21, %f878, %f184;
	selp.f32 	%f185, %f877, 0f3F800000, %p21;
	selp.f32 	%f186, %f878, %f184, %p21;
	selp.f32 	%f187, 0f3F800000, %f877, %p21;
	selp.f32 	%f188, %f184, %f878, %p21;
	sub.f32 	%f189, %f188, %f186;
	mul.f32 	%f190, %f189, 0f3FB8AA3B;
	ex2.approx.f32 	%f191, %f190;
	fma.rn.f32 	%f192, %f187, %f191, %f185;
	add.s32 	%r101, %r100, %r72;
	mul.wide.u32 	%rd49, %r101, 4;
	add.s64 	%rd50, %rd2, %rd49;
	ld.global.f32 	%f193, [%rd50];
	st.local.f32 	[%rd48+4], %f193;
	setp.gt.f32 	%p22, %f186, %f193;
	selp.f32 	%f194, %f192, 0f3F800000, %p22;
	selp.f32 	%f878, %f186, %f193, %p22;
	selp.f32 	%f195, 0f3F800000, %f192, %p22;
	selp.f32 	%f196, %f193, %f186, %p22;
	sub.f32 	%f197, %f196, %f878;
	mul.f32 	%f198, %f197, 0f3FB8AA3B;
	ex2.approx.f32 	%f199, %f198;
	fma.rn.f32 	%f877, %f195, %f199, %f194;
	add.s32 	%r238, %r238, 2;
$L__BB4_11:
	and.b32  	%r102, %r3, 1;
	setp.eq.b32 	%p23, %r102, 1;
	not.pred 	%p24, %p23;
	@%p24 bra 	$L__BB4_25;
	add.s32 	%r103, %r6, %r238;
	mad.lo.s32 	%r104, %r103, %r72, %r1;
	mul.wide.u32 	%rd51, %r104, 4;
	add.s64 	%rd52, %rd2, %rd51;
	ld.global.f32 	%f200, [%rd52];
	mul.wide.u32 	%rd53, %r238, 4;
	add.s64 	%rd54, %rd3, %rd53;
	st.local.f32 	[%rd54], %f200;
	setp.gt.f32 	%p25, %f878, %f200;
	selp.f32 	%f201, %f877, 0f3F800000, %p25;
	selp.f32 	%f43, %f878, %f200, %p25;
	selp.f32 	%f202, 0f3F800000, %f877, %p25;
	selp.f32 	%f203, %f200, %f878, %p25;
	sub.f32 	%f204, %f203, %f43;
	mul.f32 	%f205, %f204, 0f3FB8AA3B;
	ex2.approx.f32 	%f206, %f205;
	fma.rn.f32 	%f877, %f202, %f206, %f201;
	mov.f32 	%f878, %f43;
	bra.uni 	$L__BB4_25;
$L__BB4_13:
	setp.lt.s32 	%p26, %r71, -1023;
	@%p26 bra 	$L__BB4_25;
	mul.lo.s32 	%r10, %r4, %r5;
	and.b32  	%r11, %r4, 7;
	setp.lt.u32 	%p27, %r3, 7;
	mov.f32 	%f877, 0f00000000;
	mov.f32 	%f878, 0fFF7FFFFF;
	mov.b32 	%r236, 0;
	@%p27 bra 	$L__BB4_17;
	and.b32  	%r236, %r4, -8;
	neg.s32 	%r231, %r236;
	add.s64 	%rd163, %rd3, 16;
	mov.f32 	%f877, 0f00000000;
	mov.f32 	%f878, 0fFF7FFFFF;
	mov.b32 	%r232, 0;
$L__BB4_16:
	.pragma "nounroll";
	add.s32 	%r107, %r232, %r10;
	mad.lo.s32 	%r108, %r107, %r72, %r1;
	mul.wide.u32 	%rd55, %r108, 4;
	add.s64 	%rd56, %rd2, %rd55;
	ld.global.f32 	%f214, [%rd56];
	setp.gt.f32 	%p28, %f878, %f214;
	selp.f32 	%f215, %f877, 0f3F800000, %p28;
	selp.f32 	%f216, %f878, %f214, %p28;
	selp.f32 	%f217, 0f3F800000, %f877, %p28;
	selp.f32 	%f218, %f214, %f878, %p28;
	sub.f32 	%f219, %f218, %f216;
	mul.f32 	%f220, %f219, 0f3FB8AA3B;
	ex2.approx.f32 	%f221, %f220;
	fma.rn.f32 	%f222, %f217, %f221, %f215;
	add.s32 	%r109, %r108, %r72;
	mul.wide.u32 	%rd57, %r109, 4;
	add.s64 	%rd58, %rd2, %rd57;
	ld.global.f32 	%f223, [%rd58];
	setp.gt.f32 	%p29, %f216, %f223;
	selp.f32 	%f224, %f222, 0f3F800000, %p29;
	selp.f32 	%f225, %f216, %f223, %p29;
	selp.f32 	%f226, 0f3F800000, %f222, %p29;
	selp.f32 	%f227, %f223, %f216, %p29;
	sub.f32 	%f228, %f227, %f225;
	mul.f32 	%f229, %f228, 0f3FB8AA3B;
	ex2.approx.f32 	%f230, %f229;
	fma.rn.f32 	%f231, %f226, %f230, %f224;
	add.s32 	%r110, %r109, %r72;
	mul.wide.u32 	%rd59, %r110, 4;
	add.s64 	%rd60, %rd2, %rd59;
	ld.global.f32 	%f232, [%rd60];
	setp.gt.f32 	%p30, %f225, %f232;
	selp.f32 	%f233, %f231, 0f3F800000, %p30;
	selp.f32 	%f234, %f225, %f232, %p30;
	selp.f32 	%f235, 0f3F800000, %f231, %p30;
	selp.f32 	%f236, %f232, %f225, %p30;
	sub.f32 	%f237, %f236, %f234;
	mul.f32 	%f238, %f237, 0f3FB8AA3B;
	ex2.approx.f32 	%f239, %f238;
	fma.rn.f32 	%f240, %f235, %f239, %f233;
	add.s32 	%r111, %r110, %r72;
	mul.wide.u32 	%rd61, %r111, 4;
	add.s64 	%rd62, %rd2, %rd61;
	ld.global.f32 	%f241, [%rd62];
	st.local.v4.f32 	[%rd163+-16], {%f214, %f223, %f232, %f241};
	setp.gt.f32 	%p31, %f234, %f241;
	selp.f32 	%f242, %f240, 0f3F800000, %p31;
	selp.f32 	%f243, %f234, %f241, %p31;
	selp.f32 	%f244, 0f3F800000, %f240, %p31;
	selp.f32 	%f245, %f241, %f234, %p31;
	sub.f32 	%f246, %f245, %f243;
	mul.f32 	%f247, %f246, 0f3FB8AA3B;
	ex2.approx.f32 	%f248, %f247;
	fma.rn.f32 	%f249, %f244, %f248, %f242;
	add.s32 	%r112, %r111, %r72;
	mul.wide.u32 	%rd63, %r112, 4;
	add.s64 	%rd64, %rd2, %rd63;
	ld.global.f32 	%f250, [%rd64];
	setp.gt.f32 	%p32, %f243, %f250;
	selp.f32 	%f251, %f249, 0f3F800000, %p32;
	selp.f32 	%f252, %f243, %f250, %p32;
	selp.f32 	%f253, 0f3F800000, %f249, %p32;
	selp.f32 	%f254, %f250, %f243, %p32;
	sub.f32 	%f255, %f254, %f252;
	mul.f32 	%f256, %f255, 0f3FB8AA3B;
	ex2.approx.f32 	%f257, %f256;
	fma.rn.f32 	%f258, %f253, %f257, %f251;
	add.s32 	%r113, %r112, %r72;
	mul.wide.u32 	%rd65, %r113, 4;
	add.s64 	%rd66, %rd2, %rd65;
	ld.global.f32 	%f259, [%rd66];
	setp.gt.f32 	%p33, %f252, %f259;
	selp.f32 	%f260, %f258, 0f3F800000, %p33;
	selp.f32 	%f261, %f252, %f259, %p33;
	selp.f32 	%f262, 0f3F800000, %f258, %p33;
	selp.f32 	%f263, %f259, %f252, %p33;
	sub.f32 	%f264, %f263, %f261;
	mul.f32 	%f265, %f264, 0f3FB8AA3B;
	ex2.approx.f32 	%f266, %f265;
	fma.rn.f32 	%f267, %f262, %f266, %f260;
	add.s32 	%r114, %r113, %r72;
	mul.wide.u32 	%rd67, %r114, 4;
	add.s64 	%rd68, %rd2, %rd67;
	ld.global.f32 	%f268, [%rd68];
	setp.gt.f32 	%p34, %f261, %f268;
	selp.f32 	%f269, %f267, 0f3F800000, %p34;
	selp.f32 	%f270, %f261, %f268, %p34;
	selp.f32 	%f271, 0f3F800000, %f267, %p34;
	selp.f32 	%f272, %f268, %f261, %p34;
	sub.f32 	%f273, %f272, %f270;
	mul.f32 	%f274, %f273, 0f3FB8AA3B;
	ex2.approx.f32 	%f275, %f274;
	fma.rn.f32 	%f276, %f271, %f275, %f269;
	add.s32 	%r115, %r114, %r72;
	mul.wide.u32 	%rd69, %r115, 4;
	add.s64 	%rd70, %rd2, %rd69;
	ld.global.f32 	%f277, [%rd70];
	st.local.v4.f32 	[%rd163], {%f250, %f259, %f268, %f277};
	setp.gt.f32 	%p35, %f270, %f277;
	selp.f32 	%f278, %f276, 0f3F800000, %p35;
	selp.f32 	%f878, %f270, %f277, %p35;
	selp.f32 	%f279, 0f3F800000, %f276, %p35;
	selp.f32 	%f280, %f277, %f270, %p35;
	sub.f32 	%f281, %f280, %f878;
	mul.f32 	%f282, %f281, 0f3FB8AA3B;
	ex2.approx.f32 	%f283, %f282;
	fma.rn.f32 	%f877, %f279, %f283, %f278;
	add.s32 	%r232, %r232, 8;
	add.s32 	%r231, %r231, 8;
	add.s64 	%rd163, %rd163, 32;
	setp.eq.s32 	%p36, %r231, 0;
	@%p36 bra 	$L__BB4_17;
	bra.uni 	$L__BB4_16;
$L__BB4_17:
	setp.eq.s32 	%p37, %r11, 0;
	@%p37 bra 	$L__BB4_25;
	setp.lt.u32 	%p38, %r11, 4;
	@%p38 bra 	$L__BB4_20;
	add.s32 	%r116, %r236, %r10;
	mad.lo.s32 	%r117, %r116, %r72, %r1;
	mul.wide.u32 	%rd71, %r117, 4;
	add.s64 	%rd72, %rd2, %rd71;
	ld.global.f32 	%f285, [%rd72];
	mul.wide.u32 	%rd73, %r236, 4;
	add.s64 	%rd74, %rd3, %rd73;
	st.local.f32 	[%rd74], %f285;
	setp.gt.f32 	%p39, %f878, %f285;
	selp.f32 	%f286, %f877, 0f3F800000, %p39;
	selp.f32 	%f287, %f878, %f285, %p39;
	selp.f32 	%f288, 0f3F800000, %f877, %p39;
	selp.f32 	%f289, %f285, %f878, %p39;
	sub.f32 	%f290, %f289, %f287;
	mul.f32 	%f291, %f290, 0f3FB8AA3B;
	ex2.approx.f32 	%f292, %f291;
	fma.rn.f32 	%f293, %f288, %f292, %f286;
	add.s32 	%r118, %r117, %r72;
	mul.wide.u32 	%rd75, %r118, 4;
	add.s64 	%rd76, %rd2, %rd75;
	ld.global.f32 	%f294, [%rd76];
	st.local.f32 	[%rd74+4], %f294;
	setp.gt.f32 	%p40, %f287, %f294;
	selp.f32 	%f295, %f293, 0f3F800000, %p40;
	selp.f32 	%f296, %f287, %f294, %p40;
	selp.f32 	%f297, 0f3F800000, %f293, %p40;
	selp.f32 	%f298, %f294, %f287, %p40;
	sub.f32 	%f299, %f298, %f296;
	mul.f32 	%f300, %f299, 0f3FB8AA3B;
	ex2.approx.f32 	%f301, %f300;
	fma.rn.f32 	%f302, %f297, %f301, %f295;
	add.s32 	%r119, %r118, %r72;
	mul.wide.u32 	%rd77, %r119, 4;
	add.s64 	%rd78, %rd2, %rd77;
	ld.global.f32 	%f303, [%rd78];
	st.local.f32 	[%rd74+8], %f303;
	setp.gt.f32 	%p41, %f296, %f303;
	selp.f32 	%f304, %f302, 0f3F800000, %p41;
	selp.f32 	%f305, %f296, %f303, %p41;
	selp.f32 	%f306, 0f3F800000, %f302, %p41;
	selp.f32 	%f307, %f303, %f296, %p41;
	sub.f32 	%f308, %f307, %f305;
	mul.f32 	%f309, %f308, 0f3FB8AA3B;
	ex2.approx.f32 	%f310, %f309;
	fma.rn.f32 	%f311, %f306, %f310, %f304;
	add.s32 	%r120, %r119, %r72;
	mul.wide.u32 	%rd79, %r120, 4;
	add.s64 	%rd80, %rd2, %rd79;
	ld.global.f32 	%f312, [%rd80];
	st.local.f32 	[%rd74+12], %f312;
	setp.gt.f32 	%p42, %f305, %f312;
	selp.f32 	%f313, %f311, 0f3F800000, %p42;
	selp.f32 	%f878, %f305, %f312, %p42;
	selp.f32 	%f314, 0f3F800000, %f311, %p42;
	selp.f32 	%f315, %f312, %f305, %p42;
	sub.f32 	%f316, %f315, %f878;
	mul.f32 	%f317, %f316, 0f3FB8AA3B;
	ex2.approx.f32 	%f318, %f317;
	fma.rn.f32 	%f877, %f314, %f318, %f313;
	add.s32 	%r236, %r236, 4;
$L__BB4_20:
	and.b32  	%r121, %r4, 3;
	setp.eq.s32 	%p43, %r121, 0;
	@%p43 bra 	$L__BB4_25;
	setp.eq.s32 	%p44, %r121, 1;
	@%p44 bra 	$L__BB4_23;
	add.s32 	%r122, %r236, %r10;
	mad.lo.s32 	%r123, %r122, %r72, %r1;
	mul.wide.u32 	%rd81, %r123, 4;
	add.s64 	%rd82, %rd2, %rd81;
	ld.global.f32 	%f320, [%rd82];
	mul.wide.u32 	%rd83, %r236, 4;
	add.s64 	%rd84, %rd3, %rd83;
	st.local.f32 	[%rd84], %f320;
	setp.gt.f32 	%p45, %f878, %f320;
	selp.f32 	%f321, %f877, 0f3F800000, %p45;
	selp.f32 	%f322, %f878, %f320, %p45;
	selp.f32 	%f323, 0f3F800000, %f877, %p45;
	selp.f32 	%f324, %f320, %f878, %p45;
	sub.f32 	%f325, %f324, %f322;
	mul.f32 	%f326, %f325, 0f3FB8AA3B;
	ex2.approx.f32 	%f327, %f326;
	fma.rn.f32 	%f328, %f323, %f327, %f321;
	add.s32 	%r124, %r123, %r72;
	mul.wide.u32 	%rd85, %r124, 4;
	add.s64 	%rd86, %rd2, %rd85;
	ld.global.f32 	%f329, [%rd86];
	st.local.f32 	[%rd84+4], %f329;
	setp.gt.f32 	%p46, %f322, %f329;
	selp.f32 	%f330, %f328, 0f3F800000, %p46;
	selp.f32 	%f878, %f322, %f329, %p46;
	selp.f32 	%f331, 0f3F800000, %f328, %p46;
	selp.f32 	%f332, %f329, %f322, %p46;
	sub.f32 	%f333, %f332, %f878;
	mul.f32 	%f334, %f333, 0f3FB8AA3B;
	ex2.approx.f32 	%f335, %f334;
	fma.rn.f32 	%f877, %f331, %f335, %f330;
	add.s32 	%r236, %r236, 2;
$L__BB4_23:
	and.b32  	%r125, %r3, 1;
	setp.eq.b32 	%p47, %r125, 1;
	@%p47 bra 	$L__BB4_25;
	add.s32 	%r126, %r236, %r10;
	mad.lo.s32 	%r127, %r126, %r72, %r1;
	mul.wide.u32 	%rd87, %r127, 4;
	add.s64 	%rd88, %rd2, %rd87;
	ld.global.f32 	%f336, [%rd88];
	mul.wide.u32 	%rd89, %r236, 4;
	add.s64 	%rd90, %rd3, %rd89;
	st.local.f32 	[%rd90], %f336;
	setp.gt.f32 	%p48, %f878, %f336;
	selp.f32 	%f337, %f877, 0f3F800000, %p48;
	selp.f32 	%f25, %f878, %f336, %p48;
	selp.f32 	%f338, 0f3F800000, %f877, %p48;
	selp.f32 	%f339, %f336, %f878, %p48;
	sub.f32 	%f340, %f339, %f25;
	mul.f32 	%f341, %f340, 0f3FB8AA3B;
	ex2.approx.f32 	%f342, %f341;
	fma.rn.f32 	%f877, %f338, %f342, %f337;
	mov.f32 	%f878, %f25;
$L__BB4_25:
	// begin inline asm
	mov.u32 %r128, %laneid;
	// end inline asm
	mov.b32 	%r130, %f878;
	mov.b32 	%r136, 1;
	mov.b32 	%r137, 31;
	mov.b32 	%r138, -1;
	// begin inline asm
	shfl.sync.down.b32 %r129, %r130, %r136, %r137, %r138;
	// end inline asm
	mov.b32 	%r135, %f877;
	// begin inline asm
	shfl.sync.down.b32 %r134, %r135, %r136, %r137, %r138;
	// end inline asm
	setp.gt.s32 	%p49, %r128, 30;
	@%p49 bra 	$L__BB4_27;
	mov.b32 	%f343, %r134;
	mov.b32 	%f344, %r129;
	setp.gt.f32 	%p50, %f878, %f344;
	selp.f32 	%f47, %f878, %f344, %p50;
	selp.f32 	%f345, %f877, %f343, %p50;
	selp.f32 	%f346, %f344, %f878, %p50;
	selp.f32 	%f347, %f343, %f877, %p50;
	sub.f32 	%f348, %f346, %f47;
	mul.f32 	%f349, %f348, 0f3FB8AA3B;
	ex2.approx.f32 	%f350, %f349;
	fma.rn.f32 	%f877, %f347, %f350, %f345;
	mov.f32 	%f878, %f47;
$L__BB4_27:
	mov.b32 	%r140, %f878;
	mov.b32 	%r146, 2;
	mov.b32 	%r147, 31;
	mov.b32 	%r148, -1;
	// begin inline asm
	shfl.sync.down.b32 %r139, %r140, %r146, %r147, %r148;
	// end inline asm
	mov.b32 	%r145, %f877;
	// begin inline asm
	shfl.sync.down.b32 %r144, %r145, %r146, %r147, %r148;
	// end inline asm
	setp.gt.s32 	%p51, %r128, 29;
	@%p51 bra 	$L__BB4_29;
	mov.b32 	%f351, %r144;
	mov.b32 	%f352, %r139;
	setp.gt.f32 	%p52, %f878, %f352;
	selp.f32 	%f51, %f878, %f352, %p52;
	selp.f32 	%f353, %f877, %f351, %p52;
	selp.f32 	%f354, %f352, %f878, %p52;
	selp.f32 	%f355, %f351, %f877, %p52;
	sub.f32 	%f356, %f354, %f51;
	mul.f32 	%f357, %f356, 0f3FB8AA3B;
	ex2.approx.f32 	%f358, %f357;
	fma.rn.f32 	%f877, %f355, %f358, %f353;
	mov.f32 	%f878, %f51;
$L__BB4_29:
	mov.b32 	%r150, %f878;
	mov.b32 	%r156, 4;
	mov.b32 	%r157, 31;
	mov.b32 	%r158, -1;
	// begin inline asm
	shfl.sync.down.b32 %r149, %r150, %r156, %r157, %r158;
	// end inline asm
	mov.b32 	%r155, %f877;
	// begin inline asm
	shfl.sync.down.b32 %r154, %r155, %r156, %r157, %r158;
	// end inline asm
	setp.gt.s32 	%p53, %r128, 27;
	@%p53 bra 	$L__BB4_31;
	mov.b32 	%f359, %r154;
	mov.b32 	%f360, %r149;
	setp.gt.f32 	%p54, %f878, %f360;
	selp.f32 	%f55, %f878, %f360, %p54;
	selp.f32 	%f361, %f877, %f359, %p54;
	selp.f32 	%f362, %f360, %f878, %p54;
	selp.f32 	%f363, %f359, %f877, %p54;
	sub.f32 	%f364, %f362, %f55;
	mul.f32 	%f365, %f364, 0f3FB8AA3B;
	ex2.approx.f32 	%f366, %f365;
	fma.rn.f32 	%f877, %f363, %f366, %f361;
	mov.f32 	%f878, %f55;
$L__BB4_31:
	mov.b32 	%r160, %f878;
	mov.b32 	%r166, 8;
	mov.b32 	%r167, 31;
	mov.b32 	%r168, -1;
	// begin inline asm
	shfl.sync.down.b32 %r159, %r160, %r166, %r167, %r168;
	// end inline asm
	mov.b32 	%r165, %f877;
	// begin inline asm
	shfl.sync.down.b32 %r164, %r165, %r166, %r167, %r168;
	// end inline asm
	setp.gt.s32 	%p55, %r128, 23;
	@%p55 bra 	$L__BB4_33;
	mov.b32 	%f367, %r164;
	mov.b32 	%f368, %r159;
	setp.gt.f32 	%p56, %f878, %f368;
	selp.f32 	%f59, %f878, %f368, %p56;
	selp.f32 	%f369, %f877, %f367, %p56;
	selp.f32 	%f370, %f368, %f878, %p56;
	selp.f32 	%f371, %f367, %f877, %p56;
	sub.f32 	%f372, %f370, %f59;
	mul.f32 	%f373, %f372, 0f3FB8AA3B;
	ex2.approx.f32 	%f374, %f373;
	fma.rn.f32 	%f877, %f371, %f374, %f369;
	mov.f32 	%f878, %f59;
$L__BB4_33:
	mov.b32 	%r170, %f878;
	mov.b32 	%r176, 16;
	mov.b32 	%r177, 31;
	mov.b32 	%r178, -1;
	// begin inline asm
	shfl.sync.down.b32 %r169, %r170, %r176, %r177, %r178;
	// end inline asm
	mov.b32 	%r175, %f877;
	// begin inline asm
	shfl.sync.down.b32 %r174, %r175, %r176, %r177, %r178;
	// end inline asm
	setp.gt.s32 	%p57, %r128, 15;
	@%p57 bra 	$L__BB4_36;
	mov.b32 	%f375, %r174;
	mov.b32 	%f376, %r169;
	setp.gt.f32 	%p58, %f878, %f376;
	selp.f32 	%f63, %f878, %f376, %p58;
	selp.f32 	%f377, %f877, %f375, %p58;
	selp.f32 	%f378, %f376, %f878, %p58;
	selp.f32 	%f379, %f375, %f877, %p58;
	sub.f32 	%f380, %f378, %f63;
	mul.f32 	%f381, %f380, 0f3FB8AA3B;
	ex2.approx.f32 	%f382, %f381;
	fma.rn.f32 	%f877, %f379, %f382, %f377;
	setp.ne.s32 	%p59, %r128, 0;
	mov.f32 	%f878, %f63;
	@%p59 bra 	$L__BB4_36;
	shr.u32 	%r179, %r5, 2;
	and.b32  	%r180, %r179, 248;
	mov.u32 	%r181, _ZZ19_blockSoftmaxKernelIfLi1024ELi64EEvPKT_PS0_iiE12temp_storage;
	add.s32 	%r182, %r181, %r180;
	st.shared.v2.f32 	[%r182+32], {%f63, %f877};
$L__BB4_36:
	bar.sync 	0;
	setp.ne.s32 	%p60, %r5, 0;
	@%p60 bra 	$L__BB4_38;
	ld.shared.v2.f32 	{%f383, %f384}, [_ZZ19_blockSoftmaxKernelIfLi1024ELi64EEvPKT_PS0_iiE12temp_storage+40];
	setp.gt.f32 	%p61, %f878, %f383;
	selp.f32 	%f385, %f878, %f383, %p61;
	selp.f32 	%f386, %f877, %f384, %p61;
	selp.f32 	%f387, %f383, %f878, %p61;
	selp.f32 	%f388, %f384, %f877, %p61;
	sub.f32 	%f389, %f387, %f385;
	mul.f32 	%f390, %f389, 0f3FB8AA3B;
	ex2.approx.f32 	%f391, %f390;
	fma.rn.f32 	%f392, %f388, %f391, %f386;
	ld.shared.v2.f32 	{%f393, %f394}, [_ZZ19_blockSoftmaxKernelIfLi1024ELi64EEvPKT_PS0_iiE12temp_storage+48];
	setp.gt.f32 	%p62, %f385, %f393;
	selp.f32 	%f395, %f385, %f393, %p62;
	selp.f32 	%f396, %f392, %f394, %p62;
	selp.f32 	%f397, %f393, %f385, %p62;
	selp.f32 	%f398, %f394, %f392, %p62;
	sub.f32 	%f399, %f397, %f395;
	mul.f32 	%f400, %f399, 0f3FB8AA3B;
	ex2.approx.f32 	%f401, %f400;
	fma.rn.f32 	%f402, %f398, %f401, %f396;
	ld.shared.v2.f32 	{%f403, %f404}, [_ZZ19_blockSoftmaxKernelIfLi1024ELi64EEvPKT_PS0_iiE12temp_storage+56];
	setp.gt.f32 	%p63, %f395, %f403;
	selp.f32 	%f405, %f395, %f403, %p63;
	selp.f32 	%f406, %f402, %f404, %p63;
	selp.f32 	%f407, %f403, %f395, %p63;
	selp.f32 	%f408, %f404, %f402, %p63;
	sub.f32 	%f409, %f407, %f405;
	mul.f32 	%f410, %f409, 0f3FB8AA3B;
	ex2.approx.f32 	%f411, %f410;
	fma.rn.f32 	%f412, %f408, %f411, %f406;
	ld.shared.v2.f32 	{%f413, %f414}, [_ZZ19_blockSoftmaxKernelIfLi1024ELi64EEvPKT_PS0_iiE12temp_storage+64];
	setp.gt.f32 	%p64, %f405, %f413;
	selp.f32 	%f415, %f405, %f413, %p64;
	selp.f32 	%f416, %f412, %f414, %p64;
	selp.f32 	%f417, %f413, %f405, %p64;
	selp.f32 	%f418, %f414, %f412, %p64;
	sub.f32 	%f419, %f417, %f415;
	mul.f32 	%f420, %f419, 0f3FB8AA3B;
	ex2.approx.f32 	%f421, %f420;
	fma.rn.f32 	%f422, %f418, %f421, %f416;
	ld.shared.v2.f32 	{%f423, %f424}, [_ZZ19_blockSoftmaxKernelIfLi1024ELi64EEvPKT_PS0_iiE12temp_storage+72];
	setp.gt.f32 	%p65, %f415, %f423;
	selp.f32 	%f425, %f415, %f423, %p65;
	selp.f32 	%f426, %f422, %f424, %p65;
	selp.f32 	%f427, %f423, %f415, %p65;
	selp.f32 	%f428, %f424, %f422, %p65;
	sub.f32 	%f429, %f427, %f425;
	mul.f32 	%f430, %f429, 0f3FB8AA3B;
	ex2.approx.f32 	%f431, %f430;
	fma.rn.f32 	%f432, %f428, %f431, %f426;
	ld.shared.v2.f32 	{%f433, %f434}, [_ZZ19_blockSoftmaxKernelIfLi1024ELi64EEvPKT_PS0_iiE12temp_storage+80];
	setp.gt.f32 	%p66, %f425, %f433;
	selp.f32 	%f435, %f425, %f433, %p66;
	selp.f32 	%f436, %f432, %f434, %p66;
	selp.f32 	%f437, %f433, %f425, %p66;
	selp.f32 	%f438, %f434, %f432, %p66;
	sub.f32 	%f439, %f437, %f435;
	mul.f32 	%f440, %f439, 0f3FB8AA3B;
	ex2.approx.f32 	%f441, %f440;
	fma.rn.f32 	%f442, %f438, %f441, %f436;
	ld.shared.v2.f32 	{%f443, %f444}, [_ZZ19_blockSoftmaxKernelIfLi1024ELi64EEvPKT_PS0_iiE12temp_storage+88];
	setp.gt.f32 	%p67, %f435, %f443;
	selp.f32 	%f445, %f435, %f443, %p67;
	selp.f32 	%f446, %f442, %f444, %p67;
	selp.f32 	%f447, %f443, %f435, %p67;
	selp.f32 	%f448, %f444, %f442, %p67;
	sub.f32 	%f449, %f447, %f445;
	mul.f32 	%f450, %f449, 0f3FB8AA3B;
	ex2.approx.f32 	%f451, %f450;
	fma.rn.f32 	%f452, %f448, %f451, %f446;
	ld.shared.v2.f32 	{%f453, %f454}, [_ZZ19_blockSoftmaxKernelIfLi1024ELi64EEvPKT_PS0_iiE12temp_storage+96];
	setp.gt.f32 	%p68, %f445, %f453;
	selp.f32 	%f455, %f445, %f453, %p68;
	selp.f32 	%f456, %f452, %f454, %p68;
	selp.f32 	%f457, %f453, %f445, %p68;
	selp.f32 	%f458, %f454, %f452, %p68;
	sub.f32 	%f459, %f457, %f455;
	mul.f32 	%f460, %f459, 0f3FB8AA3B;
	ex2.approx.f32 	%f461, %f460;
	fma.rn.f32 	%f462, %f458, %f461, %f456;
	ld.shared.v2.f32 	{%f463, %f464}, [_ZZ19_blockSoftmaxKernelIfLi1024ELi64EEvPKT_PS0_iiE12temp_storage+104];
	setp.gt.f32 	%p69, %f455, %f463;
	selp.f32 	%f465, %f455, %f463, %p69;
	selp.f32 	%f466, %f462, %f464, %p69;
	selp.f32 	%f467, %f463, %f455, %p69;
	selp.f32 	%f468, %f464, %f462, %p69;
	sub.f32 	%f469, %f467, %f465;
	mul.f32 	%f470, %f469, 0f3FB8AA3B;
	ex2.approx.f32 	%f471, %f470;
	fma.rn.f32 	%f472, %f468, %f471, %f466;
	ld.shared.v2.f32 	{%f473, %f474}, [_ZZ19_blockSoftmaxKernelIfLi1024ELi64EEvPKT_PS0_iiE12temp_storage+112];
	setp.gt.f32 	%p70, %f465, %f473;
	selp.f32 	%f475, %f465, %f473, %p70;
	selp.f32 	%f476, %f472, %f474, %p70;
	selp.f32 	%f477, %f473, %f465, %p70;
	selp.f32 	%f478, %f474, %f472, %p70;
	sub.f32 	%f479, %f477, %f475;
	mul.f32 	%f480, %f479, 0f3FB8AA3B;
	ex2.approx.f32 	%f481, %f480;
	fma.rn.f32 	%f482, %f478, %f481, %f476;
	ld.shared.v2.f32 	{%f483, %f484}, [_ZZ19_blockSoftmaxKernelIfLi1024ELi64EEvPKT_PS0_iiE12temp_storage+120];
	setp.gt.f32 	%p71, %f475, %f483;
	selp.f32 	%f485, %f475, %f483, %p71;
	selp.f32 	%f486, %f482, %f484, %p71;
	selp.f32 	%f487, %f483, %f475, %p71;
	selp.f32 	%f488, %f484, %f482, %p71;
	sub.f32 	%f489, %f487, %f485;
	mul.f32 	%f490, %f489, 0f3FB8AA3B;
	ex2.approx.f32 	%f491, %f490;
	fma.rn.f32 	%f492, %f488, %f491, %f486;
	ld.shared.v2.f32 	{%f493, %f494}, [_ZZ19_blockSoftmaxKernelIfLi1024ELi64EEvPKT_PS0_iiE12temp_storage+128];
	setp.gt.f32 	%p72, %f485, %f493;
	selp.f32 	%f495, %f485, %f493, %p72;
	selp.f32 	%f496, %f492, %f494, %p72;
	selp.f32 	%f497, %f493, %f485, %p72;
	selp.f32 	%f498, %f494, %f492, %p72;
	sub.f32 	%f499, %f497, %f495;
	mul.f32 	%f500, %f499, 0f3FB8AA3B;
	ex2.approx.f32 	%f501, %f500;
	fma.rn.f32 	%f502, %f498, %f501, %f496;
	ld.shared.v2.f32 	{%f503, %f504}, [_ZZ19_blockSoftmaxKernelIfLi1024ELi64EEvPKT_PS0_iiE12temp_storage+136];
	setp.gt.f32 	%p73, %f495, %f503;
	selp.f32 	%f505, %f495, %f503, %p73;
	selp.f32 	%f506, %f502, %f504, %p73;
	selp.f32 	%f507, %f503, %f495, %p73;
	selp.f32 	%f508, %f504, %f502, %p73;
	sub.f32 	%f509, %f507, %f505;
	mul.f32 	%f510, %f509, 0f3FB8AA3B;
	ex2.approx.f32 	%f511, %f510;
	fma.rn.f32 	%f512, %f508, %f511, %f506;
	ld.shared.v2.f32 	{%f513, %f514}, [_ZZ19_blockSoftmaxKernelIfLi1024ELi64EEvPKT_PS0_iiE12temp_storage+144];
	setp.gt.f32 	%p74, %f505, %f513;
	selp.f32 	%f515, %f505, %f513, %p74;
	selp.f32 	%f516, %f512, %f514, %p74;
	selp.f32 	%f517, %f513, %f505, %p74;
	selp.f32 	%f518, %f514, %f512, %p74;
	sub.f32 	%f519, %f517, %f515;
	mul.f32 	%f520, %f519, 0f3FB8AA3B;
	ex2.approx.f32 	%f521, %f520;
	fma.rn.f32 	%f522, %f518, %f521, %f516;
	ld.shared.v2.f32 	{%f523, %f524}, [_ZZ19_blockSoftmaxKernelIfLi1024ELi64EEvPKT_PS0_iiE12temp_storage+152];
	setp.gt.f32 	%p75, %f515, %f523;
	selp.f32 	%f525, %f515, %f523, %p75;
	selp.f32 	%f526, %f522, %f524, %p75;
	selp.f32 	%f527, %f523, %f515, %p75;
	selp.f32 	%f528, %f524, %f522, %p75;
	sub.f32 	%f529, %f527, %f525;
	mul.f32 	%f530, %f529, 0f3FB8AA3B;
	ex2.approx.f32 	%f531, %f530;
	fma.rn.f32 	%f532, %f528, %f531, %f526;
	ld.shared.v2.f32 	{%f533, %f534}, [_ZZ19_blockSoftmaxKernelIfLi1024ELi64EEvPKT_PS0_iiE12temp_storage+160];
	setp.gt.f32 	%p76, %f525, %f533;
	selp.f32 	%f535, %f532, %f534, %p76;
	selp.f32 	%f536, %f525, %f533, %p76;
	selp.f32 	%f537, %f534, %f532, %p76;
	selp.f32 	%f538, %f533, %f525, %p76;
	sub.f32 	%f539, %f538, %f536;
	mul.f32 	%f540, %f539, 0f3FB8AA3B;
	ex2.approx.f32 	%f541, %f540;
	fma.rn.f32 	%f542, %f537, %f541, %f535;
	ld.shared.v2.f32 	{%f543, %f544}, [_ZZ19_blockSoftmaxKernelIfLi1024ELi64EEvPKT_PS0_iiE12temp_storage+168];
	setp.gt.f32 	%p77, %f536, %f543;
	selp.f32 	%f545, %f542, %f544, %p77;
	selp.f32 	%f546, %f536, %f543, %p77;
	selp.f32 	%f547, %f544, %f542, %p77;
	selp.f32 	%f548, %f543, %f536, %p77;
	sub.f32 	%f549, %f548, %f546;
	mul.f32 	%f550, %f549, 0f3FB8AA3B;
	ex2.approx.f32 	%f551, %f550;
	fma.rn.f32 	%f552, %f547, %f551, %f545;
	ld.shared.v2.f32 	{%f553, %f554}, [_ZZ19_blockSoftmaxKernelIfLi1024ELi64EEvPKT_PS0_iiE12temp_storage+176];
	setp.gt.f32 	%p78, %f546, %f553;
	selp.f32 	%f555, %f552, %f554, %p78;
	selp.f32 	%f556, %f546, %f553, %p78;
	selp.f32 	%f557, %f554, %f552, %p78;
	selp.f32 	%f558, %f553, %f546, %p78;
	sub.f32 	%f559, %f558, %f556;
	mul.f32 	%f560, %f559, 0f3FB8AA3B;
	ex2.approx.f32 	%f561, %f560;
	fma.rn.f32 	%f562, %f557, %f561, %f555;
	ld.shared.v2.f32 	{%f563, %f564}, [_ZZ19_blockSoftmaxKernelIfLi1024ELi64EEvPKT_PS0_iiE12temp_storage+184];
	setp.gt.f32 	%p79, %f556, %f563;
	selp.f32 	%f565, %f562, %f564, %p79;
	selp.f32 	%f566, %f556, %f563, %p79;
	selp.f32 	%f567, %f564, %f562, %p79;
	selp.f32 	%f568, %f563, %f556, %p79;
	sub.f32 	%f569, %f568, %f566;
	mul.f32 	%f570, %f569, 0f3FB8AA3B;
	ex2.approx.f32 	%f571, %f570;
	fma.rn.f32 	%f572, %f567, %f571, %f565;
	ld.shared.v2.f32 	{%f573, %f574}, [_ZZ19_blockSoftmaxKernelIfLi1024ELi64EEvPKT_PS0_iiE12temp_storage+192];
	setp.gt.f32 	%p80, %f566, %f573;
	selp.f32 	%f575, %f572, %f574, %p80;
	selp.f32 	%f576, %f566, %f573, %p80;
	selp.f32 	%f577, %f574, %f572, %p80;
	selp.f32 	%f578, %f573, %f566, %p80;
	sub.f32 	%f579, %f578, %f576;
	mul.f32 	%f580, %f579, 0f3FB8AA3B;
	ex2.approx.f32 	%f581, %f580;
	fma.rn.f32 	%f582, %f577, %f581, %f575;
	ld.shared.v2.f32 	{%f583, %f584}, [_ZZ19_blockSoftmaxKernelIfLi1024ELi64EEvPKT_PS0_iiE12temp_storage+200];
	setp.gt.f32 	%p81, %f576, %f583;
	selp.f32 	%f585, %f582, %f584, %p81;
	selp.f32 	%f586, %f576, %f583, %p81;
	selp.f32 	%f587, %f584, %f582, %p81;
	selp.f32 	%f588, %f583, %f576, %p81;
	sub.f32 	%f589, %f588, %f586;
	mul.f32 	%f590, %f589, 0f3FB8AA3B;
	ex2.approx.f32 	%f591, %f590;
	fma.rn.f32 	%f592, %f587, %f591, %f585;
	ld.shared.v2.f32 	{%f593, %f594}, [_ZZ19_blockSoftmaxKernelIfLi1024ELi64EEvPKT_PS0_iiE12temp_storage+208];
	setp.gt.f32 	%p82, %f586, %f593;
	selp.f32 	%f595, %f592, %f594, %p82;
	selp.f32 	%f596, %f586, %f593, %p82;
	selp.f32 	%f597, %f594, %f592, %p82;
	selp.f32 	%f598, %f593, %f586, %p82;
	sub.f32 	%f599, %f598, %f596;
	mul.f32 	%f600, %f599, 0f3FB8AA3B;
	ex2.approx.f32 	%f601, %f600;
	fma.rn.f32 	%f602, %f597, %f601, %f595;
	ld.shared.v2.f32 	{%f603, %f604}, [_ZZ19_blockSoftmaxKernelIfLi1024ELi64EEvPKT_PS0_iiE12temp_storage+216];
	setp.gt.f32 	%p83, %f596, %f603;
	selp.f32 	%f605, %f602, %f604, %p83;
	selp.f32 	%f606, %f596, %f603, %p83;
	selp.f32 	%f607, %f604, %f602, %p83;
	selp.f32 	%f608, %f603, %f596, %p83;
	sub.f32 	%f609, %f608, %f606;
	mul.f32 	%f610, %f609, 0f3FB8AA3B;
	ex2.approx.f32 	%f611, %f610;
	fma.rn.f32 	%f612, %f607, %f611, %f605;
	ld.shared.v2.f32 	{%f613, %f614}, [_ZZ19_blockSoftmaxKernelIfLi1024ELi64EEvPKT_PS0_iiE12temp_storage+224];
	setp.gt.f32 	%p84, %f606, %f613;
	selp.f32 	%f615, %f612, %f614, %p84;
	selp.f32 	%f616, %f606, %f613, %p84;
	selp.f32 	%f617, %f614, %f612, %p84;
	selp.f32 	%f618, %f613, %f606, %p84;
	sub.f32 	%f619, %f618, %f616;
	mul.f32 	%f620, %f619, 0f3FB8AA3B;
	ex2.approx.f32 	%f621, %f620;
	fma.rn.f32 	%f622, %f617, %f621, %f615;
	ld.shared.v2.f32 	{%f623, %f624}, [_ZZ19_blockSoftmaxKernelIfLi1024ELi64EEvPKT_PS0_iiE12temp_storage+232];
	setp.gt.f32 	%p85, %f616, %f623;
	selp.f32 	%f625, %f622, %f624, %p85;
	selp.f32 	%f626, %f616, %f623, %p85;
	selp.f32 	%f627, %f624, %f622, %p85;
	selp.f32 	%f628, %f623, %f616, %p85;
	sub.f32 	%f629, %f628, %f626;
	mul.f32 	%f630, %f629, 0f3FB8AA3B;
	ex2.approx.f32 	%f631, %f630;
	fma.rn.f32 	%f632, %f627, %f631, %f625;
	ld.shared.v2.f32 	{%f633, %f634}, [_ZZ19_blockSoftmaxKernelIfLi1024ELi64EEvPKT_PS0_iiE12temp_storage+240];
	setp.gt.f32 	%p86, %f626, %f633;
	selp.f32 	%f635, %f632, %f634, %p86;
	selp.f32 	%f636, %f626, %f633, %p86;
	selp.f32 	%f637, %f634, %f632, %p86;
	selp.f32 	%f638, %f633, %f626, %p86;
	sub.f32 	%f639, %f638, %f636;
	mul.f32 	%f640, %f639, 0f3FB8AA3B;
	ex2.approx.f32 	%f641, %f640;
	fma.rn.f32 	%f642, %f637, %f641, %f635;
	ld.shared.v2.f32 	{%f643, %f644}, [_ZZ19_blockSoftmaxKernelIfLi1024ELi64EEvPKT_PS0_iiE12temp_storage+248];
	setp.gt.f32 	%p87, %f636, %f643;
	selp.f32 	%f645, %f642, %f644, %p87;
	selp.f32 	%f646, %f636, %f643, %p87;
	selp.f32 	%f647, %f644, %f642, %p87;
	selp.f32 	%f648, %f643, %f636, %p87;
	sub.f32 	%f649, %f648, %f646;
	mul.f32 	%f650, %f649, 0f3FB8AA3B;
	ex2.approx.f32 	%f651, %f650;
	fma.rn.f32 	%f652, %f647, %f651, %f645;
	ld.shared.v2.f32 	{%f653, %f654}, [_ZZ19_blockSoftmaxKernelIfLi1024ELi64EEvPKT_PS0_iiE12temp_storage+256];
	setp.gt.f32 	%p88, %f646, %f653;
	selp.f32 	%f655, %f652, %f654, %p88;
	selp.f32 	%f656, %f646, %f653, %p88;
	selp.f32 	%f657, %f654, %f652, %p88;
	selp.f32 	%f658, %f653, %f646, %p88;
	sub.f32 	%f659, %f658, %f656;
	mul.f32 	%f660, %f659, 0f3FB8AA3B;
	ex2.approx.f32 	%f661, %f660;
	fma.rn.f32 	%f662, %f657, %f661, %f655;
	ld.shared.v2.f32 	{%f663, %f664}, [_ZZ19_blockSoftmaxKernelIfLi1024ELi64EEvPKT_PS0_iiE12temp_storage+264];
	setp.gt.f32 	%p89, %f656, %f663;
	selp.f32 	%f665, %f662, %f664, %p89;
	selp.f32 	%f666, %f656, %f663, %p89;
	selp.f32 	%f667, %f664, %f662, %p89;
	selp.f32 	%f668, %f663, %f656, %p89;
	sub.f32 	%f669, %f668, %f666;
	mul.f32 	%f670, %f669, 0f3FB8AA3B;
	ex2.approx.f32 	%f671, %f670;
	fma.rn.f32 	%f672, %f667, %f671, %f665;
	ld.shared.v2.f32 	{%f673, %f674}, [_ZZ19_blockSoftmaxKernelIfLi1024ELi64EEvPKT_PS0_iiE12temp_storage+272];
	setp.gt.f32 	%p90, %f666, %f673;
	selp.f32 	%f675, %f672, %f674, %p90;
	selp.f32 	%f676, %f666, %f673, %p90;
	selp.f32 	%f677, %f674, %f672, %p90;
	selp.f32 	%f678, %f673, %f666, %p90;
	sub.f32 	%f679, %f678, %f676;
	mul.f32 	%f680, %f679, 0f3FB8AA3B;
	ex2.approx.f32 	%f681, %f680;
	fma.rn.f32 	%f682, %f677, %f681, %f675;
	ld.shared.v2.f32 	{%f683, %f684}, [_ZZ19_blockSoftmaxKernelIfLi1024ELi64EEvPKT_PS0_iiE12temp_storage+280];
	setp.gt.f32 	%p91, %f676, %f683;
	selp.f32 	%f685, %f682, %f684, %p91;
	selp.f32 	%f686, %f676, %f683, %p91;
	selp.f32 	%f687, %f684, %f682, %p91;
	selp.f32 	%f688, %f683, %f676, %p91;
	sub.f32 	%f689, %f688, %f686;
	mul.f32 	%f690, %f689, 0f3FB8AA3B;
	ex2.approx.f32 	%f691, %f690;
	fma.rn.f32 	%f692, %f687, %f691, %f685;
	st.shared.v2.f32 	[_ZZ19_blockSoftmaxKernelIfLi1024ELi64EEvPKT_PS0_iiE9dms_total], {%f686, %f692};
$L__BB4_38:
	setp.lt.u32 	%p92, %r5, %r2;
	bar.sync 	0;
	@%p92 bra 	$L__BB4_51;
	setp.lt.s32 	%p93, %r71, 1024;
	@%p93 bra 	$L__BB4_63;
	ld.shared.v2.f32 	{%f67, %f693}, [_ZZ19_blockSoftmaxKernelIfLi1024ELi64EEvPKT_PS0_iiE9dms_total];
	mov.f32 	%f694, 0f3F800000;
	div.approx.f32 	%f68, %f694, %f693;
	sub.s32 	%r184, %r5, %r2;
	mul.lo.s32 	%r185, %r184, %r3;
	mad.lo.s32 	%r44, %r4, %r2, %r185;
	add.s32 	%r186, %r3, -1;
	and.b32  	%r45, %r3, 7;
	setp.lt.u32 	%p94, %r186, 7;
	mov.b32 	%r248, 0;
	@%p94 bra 	$L__BB4_43;
	and.b32  	%r248, %r3, 2097144;
	neg.s32 	%r243, %r248;
	add.s64 	%rd166, %rd3, 16;
	mov.b32 	%r244, 0;
$L__BB4_42:
	.pragma "nounroll";
	ld.local.v4.f32 	{%f695, %f696, %f697, %f698}, [%rd166+-16];
	sub.f32 	%f699, %f695, %f67;
	mul.f32 	%f700, %f699, 0f3FB8AA3B;
	ex2.approx.f32 	%f701, %f700;
	mul.f32 	%f702, %f701, %f68;
	add.s32 	%r188, %r44, %r244;
	mad.lo.s32 	%r189, %r188, %r72, %r1;
	mul.wide.u32 	%rd91, %r189, 4;
	add.s64 	%rd92, %rd1, %rd91;
	st.global.f32 	[%rd92], %f702;
	sub.f32 	%f703, %f696, %f67;
	mul.f32 	%f704, %f703, 0f3FB8AA3B;
	ex2.approx.f32 	%f705, %f704;
	mul.f32 	%f706, %f705, %f68;
	add.s32 	%r190, %r189, %r72;
	mul.wide.u32 	%rd93, %r190, 4;
	add.s64 	%rd94, %rd1, %rd93;
	st.global.f32 	[%rd94], %f706;
	sub.f32 	%f707, %f697, %f67;
	mul.f32 	%f708, %f707, 0f3FB8AA3B;
	ex2.approx.f32 	%f709, %f708;
	mul.f32 	%f710, %f709, %f68;
	add.s32 	%r191, %r190, %r72;
	mul.wide.u32 	%rd95, %r191, 4;
	add.s64 	%rd96, %rd1, %rd95;
	st.global.f32 	[%rd96], %f710;
	sub.f32 	%f711, %f698, %f67;
	mul.f32 	%f712, %f711, 0f3FB8AA3B;
	ex2.approx.f32 	%f713, %f712;
	mul.f32 	%f714, %f713, %f68;
	add.s32 	%r192, %r191, %r72;
	mul.wide.u32 	%rd97, %r192, 4;
	add.s64 	%rd98, %rd1, %rd97;
	st.global.f32 	[%rd98], %f714;
	ld.local.v4.f32 	{%f715, %f716, %f717, %f718}, [%rd166];
	sub.f32 	%f719, %f715, %f67;
	mul.f32 	%f720, %f719, 0f3FB8AA3B;
	ex2.approx.f32 	%f721, %f720;
	mul.f32 	%f722, %f721, %f68;
	add.s32 	%r193, %r192, %r72;
	mul.wide.u32 	%rd99, %r193, 4;
	add.s64 	%rd100, %rd1, %rd99;
	st.global.f32 	[%rd100], %f722;
	sub.f32 	%f723, %f716, %f67;
	mul.f32 	%f724, %f723, 0f3FB8AA3B;
	ex2.approx.f32 	%f725, %f724;
	mul.f32 	%f726, %f725, %f68;
	add.s32 	%r194, %r193, %r72;
	mul.wide.u32 	%rd101, %r194, 4;
	add.s64 	%rd102, %rd1, %rd101;
	st.global.f32 	[%rd102], %f726;
	sub.f32 	%f727, %f717, %f67;
	mul.f32 	%f728, %f727, 0f3FB8AA3B;
	ex2.approx.f32 	%f729, %f728;
	mul.f32 	%f730, %f729, %f68;
	add.s32 	%r195, %r194, %r72;
	mul.wide.u32 	%rd103, %r195, 4;
	add.s64 	%rd104, %rd1, %rd103;
	st.global.f32 	[%rd104], %f730;
	sub.f32 	%f731, %f718, %f67;
	mul.f32 	%f732, %f731, 0f3FB8AA3B;
	ex2.approx.f32 	%f733, %f732;
	mul.f32 	%f734, %f733, %f68;
	add.s32 	%r196, %r195, %r72;
	mul.wide.u32 	%rd105, %r196, 4;
	add.s64 	%rd106, %rd1, %rd105;
	st.global.f32 	[%rd106], %f734;
	add.s32 	%r244, %r244, 8;
	add.s32 	%r243, %r243, 8;
	add.s64 	%rd166, %rd166, 32;
	setp.eq.s32 	%p95, %r243, 0;
	@%p95 bra 	$L__BB4_43;
	bra.uni 	$L__BB4_42;
$L__BB4_43:
	setp.eq.s32 	%p96, %r45, 0;
	@%p96 bra 	$L__BB4_63;
	and.b32  	%r66, %r3, 3;
	setp.lt.u32 	%p97, %r45, 4;
	@%p97 bra 	$L__BB4_46;
	mul.wide.u32 	%rd107, %r248, 4;
	add.s64 	%rd108, %rd3, %rd107;
	ld.local.f32 	%f735, [%rd108];
	sub.f32 	%f736, %f735, %f67;
	mul.f32 	%f737, %f736, 0f3FB8AA3B;
	ex2.approx.f32 	%f738, %f737;
	mul.f32 	%f739, %f738, %f68;
	add.s32 	%r197, %r44, %r248;
	mad.lo.s32 	%r198, %r197, %r72, %r1;
	mul.wide.u32 	%rd109, %r198, 4;
	add.s64 	%rd110, %rd1, %rd109;
	st.global.f32 	[%rd110], %f739;
	ld.local.f32 	%f740, [%rd108+4];
	sub.f32 	%f741, %f740, %f67;
	mul.f32 	%f742, %f741, 0f3FB8AA3B;
	ex2.approx.f32 	%f743, %f742;
	mul.f32 	%f744, %f743, %f68;
	add.s32 	%r199, %r198, %r72;
	mul.wide.u32 	%rd111, %r199, 4;
	add.s64 	%rd112, %rd1, %rd111;
	st.global.f32 	[%rd112], %f744;
	ld.local.f32 	%f745, [%rd108+8];
	sub.f32 	%f746, %f745, %f67;
	mul.f32 	%f747, %f746, 0f3FB8AA3B;
	ex2.approx.f32 	%f748, %f747;
	mul.f32 	%f749, %f748, %f68;
	add.s32 	%r200, %r199, %r72;
	mul.wide.u32 	%rd113, %r200, 4;
	add.s64 	%rd114, %rd1, %rd113;
	st.global.f32 	[%rd114], %f749;
	ld.local.f32 	%f750, [%rd108+12];
	sub.f32 	%f751, %f750, %f67;
	mul.f32 	%f752, %f751, 0f3FB8AA3B;
	ex2.approx.f32 	%f753, %f752;
	mul.f32 	%f754, %f753, %f68;
	add.s32 	%r201, %r200, %r72;
	mul.wide.u32 	%rd115, %r201, 4;
	add.s64 	%rd116, %rd1, %rd115;
	st.global.f32 	[%rd116], %f754;
	add.s32 	%r248, %r248, 4;
$L__BB4_46:
	setp.eq.s32 	%p98, %r66, 0;
	@%p98 bra 	$L__BB4_63;
	setp.eq.s32 	%p99, %r66, 1;
	@%p99 bra 	$L__BB4_49;
	mul.wide.u32 	%rd117, %r248, 4;
	add.s64 	%rd118, %rd3, %rd117;
	ld.local.f32 	%f755, [%rd118];
	sub.f32 	%f756, %f755, %f67;
	mul.f32 	%f757, %f756, 0f3FB8AA3B;
	ex2.approx.f32 	%f758, %f757;
	mul.f32 	%f759, %f758, %f68;
	add.s32 	%r202, %r44, %r248;
	mad.lo.s32 	%r203, %r202, %r72, %r1;
	mul.wide.u32 	%rd119, %r203, 4;
	add.s64 	%rd120, %rd1, %rd119;
	st.global.f32 	[%rd120], %f759;
	ld.local.f32 	%f760, [%rd118+4];
	sub.f32 	%f761, %f760, %f67;
	mul.f32 	%f762, %f761, 0f3FB8AA3B;
	ex2.approx.f32 	%f763, %f762;
	mul.f32 	%f764, %f763, %f68;
	add.s32 	%r204, %r203, %r72;
	mul.wide.u32 	%rd121, %r204, 4;
	add.s64 	%rd122, %rd1, %rd121;
	st.global.f32 	[%rd122], %f764;
	add.s32 	%r248, %r248, 2;
$L__BB4_49:
	and.b32  	%r205, %r3, 1;
	setp.eq.b32 	%p100, %r205, 1;
	not.pred 	%p101, %p100;
	@%p101 bra 	$L__BB4_63;
	mul.wide.u32 	%rd123, %r248, 4;
	add.s64 	%rd124, %rd3, %rd123;
	ld.local.f32 	%f765, [%rd124];
	sub.f32 	%f766, %f765, %f67;
	mul.f32 	%f767, %f766, 0f3FB8AA3B;
	ex2.approx.f32 	%f768, %f767;
	mul.f32 	%f769, %f768, %f68;
	add.s32 	%r206, %r44, %r248;
	mad.lo.s32 	%r207, %r206, %r72, %r1;
	mul.wide.u32 	%rd125, %r207, 4;
	add.s64 	%rd126, %rd1, %rd125;
	st.global.f32 	[%rd126], %f769;
	bra.uni 	$L__BB4_63;
$L__BB4_51:
	setp.lt.s32 	%p102, %r71, -1023;
	@%p102 bra 	$L__BB4_63;
	ld.shared.v2.f32 	{%f69, %f770}, [_ZZ19_blockSoftmaxKernelIfLi1024ELi64EEvPKT_PS0_iiE9dms_total];
	mov.f32 	%f771, 0f3F800000;
	div.approx.f32 	%f70, %f771, %f770;
	mul.lo.s32 	%r48, %r4, %r5;
	and.b32  	%r49, %r4, 7;
	setp.lt.u32 	%p103, %r3, 7;
	mov.b32 	%r246, 0;
	@%p103 bra 	$L__BB4_55;
	and.b32  	%r246, %r4, -8;
	neg.s32 	%r241, %r246;
	add.s64 	%rd165, %rd3, 16;
	mov.b32 	%r242, 0;
$L__BB4_54:
	.pragma "nounroll";
	ld.local.v4.f32 	{%f772, %f773, %f774, %f775}, [%rd165+-16];
	sub.f32 	%f776, %f772, %f69;
	mul.f32 	%f777, %f776, 0f3FB8AA3B;
	ex2.approx.f32 	%f778, %f777;
	mul.f32 	%f779, %f778, %f70;
	add.s32 	%r210, %r242, %r48;
	mad.lo.s32 	%r211, %r210, %r72, %r1;
	mul.wide.u32 	%rd127, %r211, 4;
	add.s64 	%rd128, %rd1, %rd127;
	st.global.f32 	[%rd128], %f779;
	sub.f32 	%f780, %f773, %f69;
	mul.f32 	%f781, %f780, 0f3FB8AA3B;
	ex2.approx.f32 	%f782, %f781;
	mul.f32 	%f783, %f782, %f70;
	add.s32 	%r212, %r211, %r72;
	mul.wide.u32 	%rd129, %r212, 4;
	add.s64 	%rd130, %rd1, %rd129;
	st.global.f32 	[%rd130], %f783;
	sub.f32 	%f784, %f774, %f69;
	mul.f32 	%f785, %f784, 0f3FB8AA3B;
	ex2.approx.f32 	%f786, %f785;
	mul.f32 	%f787, %f786, %f70;
	add.s32 	%r213, %r212, %r72;
	mul.wide.u32 	%rd131, %r213, 4;
	add.s64 	%rd132, %rd1, %rd131;
	st.global.f32 	[%rd132], %f787;
	sub.f32 	%f788, %f775, %f69;
	mul.f32 	%f789, %f788, 0f3FB8AA3B;
	ex2.approx.f32 	%f790, %f789;
	mul.f32 	%f791, %f790, %f70;
	add.s32 	%r214, %r213, %r72;
	mul.wide.u32 	%rd133, %r214, 4;
	add.s64 	%rd134, %rd1, %rd133;
	st.global.f32 	[%rd134], %f791;
	ld.local.v4.f32 	{%f792, %f793, %f794, %f795}, [%rd165];
	sub.f32 	%f796, %f792, %f69;
	mul.f32 	%f797, %f796, 0f3FB8AA3B;
	ex2.approx.f32 	%f798, %f797;
	mul.f32 	%f799, %f798, %f70;
	add.s32 	%r215, %r214, %r72;
	mul.wide.u32 	%rd135, %r215, 4;
	add.s64 	%rd136, %rd1, %rd135;
	st.global.f32 	[%rd136], %f799;
	sub.f32 	%f800, %f793, %f69;
	mul.f32 	%f801, %f800, 0f3FB8AA3B;
	ex2.approx.f32 	%f802, %f801;
	mul.f32 	%f803, %f802, %f70;
	add.s32 	%r216, %r215, %r72;
	mul.wide.u32 	%rd137, %r216, 4;
	add.s64 	%rd138, %rd1, %rd137;
	st.global.f32 	[%rd138], %f803;
	sub.f32 	%f804, %f794, %f69;
	mul.f32 	%f805, %f804, 0f3FB8AA3B;
	ex2.approx.f32 	%f806, %f805;
	mul.f32 	%f807, %f806, %f70;
	add.s32 	%r217, %r216, %r72;
	mul.wide.u32 	%rd139, %r217, 4;
	add.s64 	%rd140, %rd1, %rd139;
	st.global.f32 	[%rd140], %f807;
	sub.f32 	%f808, %f795, %f69;
	mul.f32 	%f809, %f808, 0f3FB8AA3B;
	ex2.approx.f32 	%f810, %f809;
	mul.f32 	%f811, %f810, %f70;
	add.s32 	%r218, %r217, %r72;
	mul.wide.u32 	%rd141, %r218, 4;
	add.s64 	%rd142, %rd1, %rd141;
	st.global.f32 	[%rd142], %f811;
	add.s32 	%r242, %r242, 8;
	add.s32 	%r241, %r241, 8;
	add.s64 	%rd165, %rd165, 32;
	setp.eq.s32 	%p104, %r241, 0;
	@%p104 bra 	$L__BB4_55;
	bra.uni 	$L__BB4_54;
$L__BB4_55:
	setp.eq.s32 	%p105, %r49, 0;
	@%p105 bra 	$L__BB4_63;
	setp.lt.u32 	%p106, %r49, 4;
	@%p106 bra 	$L__BB4_58;
	mul.wide.u32 	%rd143, %r246, 4;
	add.s64 	%rd144, %rd3, %rd143;
	ld.local.f32 	%f812, [%rd144];
	sub.f32 	%f813, %f812, %f69;
	mul.f32 	%f814, %f813, 0f3FB8AA3B;
	ex2.approx.f32 	%f815, %f814;
	mul.f32 	%f816, %f815, %f70;
	add.s32 	%r219, %r246, %r48;
	mad.lo.s32 	%r220, %r219, %r72, %r1;
	mul.wide.u32 	%rd145, %r220, 4;
	add.s64 	%rd146, %rd1, %rd145;
	st.global.f32 	[%rd146], %f816;
	ld.local.f32 	%f817, [%rd144+4];
	sub.f32 	%f818, %f817, %f69;
	mul.f32 	%f819, %f818, 0f3FB8AA3B;
	ex2.approx.f32 	%f820, %f819;
	mul.f32 	%f821, %f820, %f70;
	add.s32 	%r221, %r220, %r72;
	mul.wide.u32 	%rd147, %r221, 4;
	add.s64 	%rd148, %rd1, %rd147;
	st.global.f32 	[%rd148], %f821;
	ld.local.f32 	%f822, [%rd144+8];
	sub.f32 	%f823, %f822, %f69;
	mul.f32 	%f824, %f823, 0f3FB8AA3B;
	ex2.approx.f32 	%f825, %f824;
	mul.f32 	%f826, %f825, %f70;
	add.s32 	%r222, %r221, %r72;
	mul.wide.u32 	%rd149, %r222, 4;
	add.s64 	%rd150, %rd1, %rd149;
	st.global.f32 	[%rd150], %f826;
	ld.local.f32 	%f827, [%rd144+12];
	sub.f32 	%f828, %f827, %f69;
	mul.f32 	%f829, %f828, 0f3FB8AA3B;
	ex2.approx.f32 	%f830, %f829;
	mul.f32 	%f831, %f830, %f70;
	add.s32 	%r223, %r222, %r72;
	mul.wide.u32 	%rd151, %r223, 4;
	add.s64 	%rd152, %rd1, %rd151;
	st.global.f32 	[%rd152], %f831;
	add.s32 	%r246, %r246, 4;
$L__BB4_58:
	and.b32  	%r224, %r4, 3;
	setp.eq.s32 	%p107, %r224, 0;
	@%p107 bra 	$L__BB4_63;
	setp.eq.s32 	%p108, %r224, 1;
	@%p108 bra 	$L__BB4_61;
	mul.wide.u32 	%rd153, %r246, 4;
	add.s64 	%rd154, %rd3, %rd153;
	ld.local.f32 	%f832, [%rd154];
	sub.f32 	%f833, %f832, %f69;
	mul.f32 	%f834, %f833, 0f3FB8AA3B;
	ex2.approx.f32 	%f835, %f834;
	mul.f32 	%f836, %f835, %f70;
	add.s32 	%r225, %r246, %r48;
	mad.lo.s32 	%r226, %r225, %r72, %r1;
	mul.wide.u32 	%rd155, %r226, 4;
	add.s64 	%rd156, %rd1, %rd155;
	st.global.f32 	[%rd156], %f836;
	ld.local.f32 	%f837, [%rd154+4];
	sub.f32 	%f838, %f837, %f69;
	mul.f32 	%f839, %f838, 0f3FB8AA3B;
	ex2.approx.f32 	%f840, %f839;
	mul.f32 	%f841, %f840, %f70;
	add.s32 	%r227, %r226, %r72;
	mul.wide.u32 	%rd157, %r227, 4;
	add.s64 	%rd158, %rd1, %rd157;
	st.global.f32 	[%rd158], %f841;
	add.s32 	%r246, %r246, 2;
$L__BB4_61:
	and.b32  	%r228, %r3, 1;
	setp.eq.b32 	%p109, %r228, 1;
	@%p109 bra 	$L__BB4_63;
	mul.wide.u32 	%rd159, %r246, 4;
	add.s64 	%rd160, %rd3, %rd159;
	ld.local.f32 	%f842, [%rd160];
	sub.f32 	%f843, %f842, %f69;
	mul.f32 	%f844, %f843, 0f3FB8AA3B;
	ex2.approx.f32 	%f845, %f844;
	mul.f32 	%f846, %f845, %f70;
	add.s32 	%r229, %r246, %r48;
	mad.lo.s32 	%r230, %r229, %r72, %r1;
	mul.wide.u32 	%rd161, %r230, 4;
	add.s64 	%rd162, %rd1, %rd161;
	st.global.f32 	[%rd162], %f846;
$L__BB4_63:
	ret;

}
	// .globl	_Z19_blockSoftmaxKernelIfLi1024ELi32EEvPKT_PS0_ii
.visible .entry _Z19_blockSoftmaxKernelIfLi1024ELi32EEvPKT_PS0_ii(
	.param .u64 .ptr .align 1 _Z19_blockSoftmaxKernelIfLi1024ELi32EEvPKT_PS0_ii_param_0,
	.param .u64 .ptr .align 1 _Z19_blockSoftmaxKernelIfLi1024ELi32EEvPKT_PS0_ii_param_1,
	.param .u32 _Z19_blockSoftmaxKernelIfLi1024ELi32EEvPKT_PS0_ii_param_2,
	.param .u32 _Z19_blockSoftmaxKernelIfLi1024ELi32EEvPKT_PS0_ii_param_3
)
{
	.local .align 16 .b8 	__local_depot5[128];
	.reg .b64 	%SP;
	.reg .b64 	%SPL;
	.reg .pred 	%p<110>;
	.reg .b32 	%r<251>;
	.reg .b32 	%f<889>;
	.reg .b64 	%rd<167>;
	// demoted variable
	.shared .align 8 .b8 _ZZ19_blockSoftmaxKernelIfLi1024ELi32EEvPKT_PS0_iiE12temp_storage[296];
	// demoted variable
	.shared .align 8 .b8 _ZZ19_blockSoftmaxKernelIfLi1024ELi32EEvPKT_PS0_iiE9dms_total[8];
	mov.u64 	%SPL, __local_depot5;
	ld.param.u64 	%rd16, [_Z19_blockSoftmaxKernelIfLi1024ELi32EEvPKT_PS0_ii_param_0];
	ld.param.u64 	%rd17, [_Z19_blockSoftmaxKernelIfLi1024ELi32EEvPKT_PS0_ii_param_1];
	ld.param.u32 	%r71, [_Z19_blockSoftmaxKernelIfLi1024ELi32EEvPKT_PS0_ii_param_2];
	ld.param.u32 	%r72, [_Z19_blockSoftmaxKernelIfLi1024ELi32EEvPKT_PS0_ii_param_3];
	cvta.to.global.u64 	%rd1, %rd17;
	cvta.to.global.u64 	%rd2, %rd16;
	add.u64 	%rd3, %SPL, 0;
	mov.u32 	%r73, %ctaid.x;
	rem.u32 	%r74, %r73, %r72;
	sub.s32 	%r75, %r73, %r74;
	mad.lo.s32 	%r1, %r75, %r71, %r74;
	shr.s32 	%r76, %r71, 31;
	shr.u32 	%r77, %r76, 22;
	add.s32 	%r78, %r71, %r77;
	and.b32  	%r79, %r78, -1024;
	sub.s32 	%r2, %r71, %r79;
	shr.s32 	%r3, %r78, 10;
	add.s32 	%r4, %r3, 1;
	mov.u32 	%r5, %tid.x;
	setp.lt.u32 	%p1, %r5, %r2;
	mov.f32 	%f877, 0f00000000;
	mov.f32 	%f878, 0fFF7FFFFF;
	@%p1 bra 	$L__BB5_13;
	setp.lt.s32 	%p2, %r71, 1024;
	@%p2 bra 	$L__BB5_25;
	sub.s32 	%r81, %r5, %r2;
	mul.lo.s32 	%r82, %r81, %r3;
	mad.lo.s32 	%r6, %r4, %r2, %r82;
	add.s32 	%r83, %r3, -1;
	and.b32  	%r7, %r3, 7;
	setp.lt.u32 	%p3, %r83, 7;
	mov.f32 	%f877, 0f00000000;
	mov.f32 	%f878, 0fFF7FFFFF;
	mov.b32 	%r238, 0;
	@%p3 bra 	$L__BB5_5;
	and.b32  	%r238, %r3, 2097144;
	neg.s32 	%r233, %r238;
	add.s64 	%rd164, %rd3, 16;
	mov.f32 	%f877, 0f00000000;
	mov.f32 	%f878, 0fFF7FFFFF;
	mov.b32 	%r234, 0;
$L__BB5_4:
	.pragma "nounroll";
	add.s32 	%r85, %r6, %r234;
	mad.lo.s32 	%r86, %r85, %r72, %r1;
	mul.wide.u32 	%rd19, %r86, 4;
	add.s64 	%rd20, %rd2, %rd19;
	ld.global.f32 	%f78, [%rd20];
	setp.gt.f32 	%p4, %f878, %f78;
	selp.f32 	%f79, %f877, 0f3F800000, %p4;
	selp.f32 	%f80, %f878, %f78, %p4;
	selp.f32 	%f81, 0f3F800000, %f877, %p4;
	selp.f32 	%f82, %f78, %f878, %p4;
	sub.f32 	%f83, %f82, %f80;
	mul.f32 	%f84, %f83, 0f3FB8AA3B;
	ex2.approx.f32 	%f85, %f84;
	fma.rn.f32 	%f86, %f81, %f85, %f79;
	add.s32 	%r87, %r86, %r72;
	mul.wide.u32 	%rd21, %r87, 4;
	add.s64 	%rd22, %rd2, %rd21;
	ld.global.f32 	%f87, [%rd22];
	setp.gt.f32 	%p5, %f80, %f87;
	selp.f32 	%f88, %f86, 0f3F800000, %p5;
	selp.f32 	%f89, %f80, %f87, %p5;
	selp.f32 	%f90, 0f3F800000, %f86, %p5;
	selp.f32 	%f91, %f87, %f80, %p5;
	sub.f32 	%f92, %f91, %f89;
	mul.f32 	%f93, %f92, 0f3FB8AA3B;
	ex2.approx.f32 	%f94, %f93;
	fma.rn.f32 	%f95, %f90, %f94, %f88;
	add.s32 	%r88, %r87, %r72;
	mul.wide.u32 	%rd23, %r88, 4;
	add.s64 	%rd24, %rd2, %rd23;
	ld.global.f32 	%f96, [%rd24];
	setp.gt.f32 	%p6, %f89, %f96;
	selp.f32 	%f97, %f95, 0f3F800000, %p6;
	selp.f32 	%f98, %f89, %f96, %p6;
	selp.f32 	%f99, 0f3F800000, %f95, %p6;
	selp.f32 	%f100, %f96, %f89, %p6;
	sub.f32 	%f101, %f100, %f98;
	mul.f32 	%f102, %f101, 0f3FB8AA3B;
	ex2.approx.f32 	%f103, %f102;
	fma.rn.f32 	%f104, %f99, %f103, %f97;
	add.s32 	%r89, %r88, %r72;
	mul.wide.u32 	%rd25, %r89, 4;
	add.s64 	%rd26, %rd2, %rd25;
	ld.global.f32 	%f105, [%rd26];
	st.local.v4.f32 	[%rd164+-16], {%f78, %f87, %f96, %f105};
	setp.gt.f32 	%p7, %f98, %f105;
	selp.f32 	%f106, %f104, 0f3F800000, %p7;
	selp.f32 	%f107, %f98, %f105, %p7;
	selp.f32 	%f108, 0f3F800000, %f104, %p7;
	selp.f32 	%f109, %f105, %f98, %p7;
	sub.f32 	%f110, %f109, %f107;
	mul.f32 	%f111, %f110, 0f3FB8AA3B;
	ex2.approx.f32 	%f112, %f111;
	fma.rn.f32 	%f113, %f108, %f112, %f106;
	add.s32 	%r90, %r89, %r72;
	mul.wide.u32 	%rd27, %r90, 4;
	add.s64 	%rd28, %rd2, %rd27;
	ld.global.f32 	%f114, [%rd28];
	setp.gt.f32 	%p8, %f107, %f114;
	selp.f32 	%f115, %f113, 0f3F800000, %p8;
	selp.f32 	%f116, %f107, %f114, %p8;
	selp.f32 	%f117, 0f3F800000, %f113, %p8;
	selp.f32 	%f118, %f114, %f107, %p8;
	sub.f32 	%f119, %f118, %f116;
	mul.f32 	%f120, %f119, 0f3FB8AA3B;
	ex2.approx.f32 	%f121, %f120;
	fma.rn.f32 	%f122, %f117, %f121, %f115;
	add.s32 	%r91, %r90, %r72;
	mul.wide.u32 	%rd29, %r91, 4;
	add.s64 	%rd30, %rd2, %rd29;
	ld.global.f32 	%f123, [%rd30];
	setp.gt.f32 	%p9, %f116, %f123;
	selp.f32 	%f124, %f122, 0f3F800000, %p9;
	selp.f32 	%f125, %f116, %f123, %p9;
	selp.f32 	%f126, 0f3F800000, %f122, %p9;
	selp.f32 	%f127, %f123, %f116, %p9;
	sub.f32 	%f128, %f127, %f125;
	mul.f32 	%f129, %f128, 0f3FB8AA3B;
	ex2.approx.f32 	%f130, %f129;
	fma.rn.f32 	%f131, %f126, %f130, %f124;
	add.s32 	%r92, %r91, %r72;
	mul.wide.u32 	%rd31, %r92, 4;
	add.s64 	%rd32, %rd2, %rd31;
	ld.global.f32 	%f132, [%rd32];
	setp.gt.f32 	%p10, %f125, %f132;
	selp.f32 	%f133, %f131, 0f3F800000, %p10;
	selp.f32 	%f134, %f125, %f132, %p10;
	selp.f32 	%f135, 0f3F800000, %f131, %p10;
	selp.f32 	%f136, %f132, %f125, %p10;
	sub.f32 	%f137, %f136, %f134;
	mul.f32 	%f138, %f137, 0f3FB8AA3B;
	ex2.approx.f32 	%f139, %f138;
	fma.rn.f32 	%f140, %f135, %f139, %f133;
	add.s32 	%r93, %r92, %r72;
	mul.wide.u32 	%rd33, %r93, 4;
	add.s64 	%rd34, %rd2, %rd33;
	ld.global.f32 	%f141, [%rd34];
	st.local.v4.f32 	[%rd164], {%f114, %f123, %f132, %f141};
	setp.gt.f32 	%p11, %f134, %f141;
	selp.f32 	%f142, %f140, 0f3F800000, %p11;
	selp.f32 	%f878, %f134, %f141, %p11;
	selp.f32 	%f143, 0f3F800000, %f140, %p11;
	selp.f32 	%f144, %f141, %f134, %p11;
	sub.f32 	%f145, %f144, %f878;
	mul.f32 	%f146, %f145, 0f3FB8AA3B;
	ex2.approx.f32 	%f147, %f146;
	fma.rn.f32 	%f877, %f143, %f147, %f142;
	add.s32 	%r234, %r234, 8;
	add.s32 	%r233, %r233, 8;
	add.s64 	%rd164, %rd164, 32;
	setp.eq.s32 	%p12, %r233, 0;
	@%p12 bra 	$L__BB5_5;
	bra.uni 	$L__BB5_4;
$L__BB5_5:
	setp.eq.s32 	%p13, %r7, 0;
	@%p13 bra 	$L__BB5_25;
	and.b32  	%r28, %r3, 3;
	setp.lt.u32 	%p14, %r7, 4;
	@%p14 bra 	$L__BB5_8;
	add.s32 	%r94, %r6, %r238;
	mad.lo.s32 	%r95, %r94, %r72, %r1;
	mul.wide.u32 	%rd35, %r95, 4;
	add.s64 	%rd36, %rd2, %rd35;
	ld.global.f32 	%f149, [%rd36];
	mul.wide.u32 	%rd37, %r238, 4;
	add.s64 	%rd38, %rd3, %rd37;
	st.local.f32 	[%rd38], %f149;
	setp.gt.f32 	%p15, %f878, %f149;
	selp.f32 	%f150, %f877, 0f3F800000, %p15;
	selp.f32 	%f151, %f878, %f149, %p15;
	selp.f32 	%f152, 0f3F800000, %f877, %p15;
	selp.f32 	%f153, %f149, %f878, %p15;
	sub.f32 	%f154, %f153, %f151;
	mul.f32 	%f155, %f154, 0f3FB8AA3B;
	ex2.approx.f32 	%f156, %f155;
	fma.rn.f32 	%f157, %f152, %f156, %f150;
	add.s32 	%r96, %r95, %r72;
	mul.wide.u32 	%rd39, %r96, 4;
	add.s64 	%rd40, %rd2, %rd39;
	ld.global.f32 	%f158, [%rd40];
	st.local.f32 	[%rd38+4], %f158;
	setp.gt.f32 	%p16, %f151, %f158;
	selp.f32 	%f159, %f157, 0f3F800000, %p16;
	selp.f32 	%f160, %f151, %f158, %p16;
	selp.f32 	%f161, 0f3F800000, %f157, %p16;
	selp.f32 	%f162, %f158, %f151, %p16;
	sub.f32 	%f163, %f162, %f160;
	mul.f32 	%f164, %f163, 0f3FB8AA3B;
	ex2.approx.f32 	%f165, %f164;
	fma.rn.f32 	%f166, %f161, %f165, %f159;
	add.s32 	%r97, %r96, %r72;
	mul.wide.u32 	%rd41, %r97, 4;
	add.s64 	%rd42, %rd2, %rd41;
	ld.global.f32 	%f167, [%rd42];
	st.local.f32 	[%rd38+8], %f167;
	setp.gt.f32 	%p17, %f160, %f167;
	selp.f32 	%f168, %f166, 0f3F800000, %p17;
	selp.f32 	%f169, %f160, %f167, %p17;
	selp.f32 	%f170, 0f3F800000, %f166, %p17;
	selp.f32 	%f171, %f167, %f160, %p17;
	sub.f32 	%f172, %f171, %f169;
	mul.f32 	%f173, %f172, 0f3FB8AA3B;
	ex2.approx.f32 	%f174, %f173;
	fma.rn.f32 	%f175, %f170, %f174, %f168;
	add.s32 	%r98, %r97, %r72;
	mul.wide.u32 	%rd43, %r98, 4;
	add.s64 	%rd44, %rd2, %rd43;
	ld.global.f32 	%f176, [%rd44];
	st.local.f32 	[%rd38+12], %f176;
	setp.gt.f32 	%p18, %f169, %f176;
	selp.f32 	%f177, %f175, 0f3F800000, %p18;
	selp.f32 	%f878, %f169, %f176, %p18;
	selp.f32 	%f178, 0f3F800000, %f175, %p18;
	selp.f32 	%f179, %f176, %f169, %p18;
	sub.f32 	%f180, %f179, %f878;
	mul.f32 	%f181, %f180, 0f3FB8AA3B;
	ex2.approx.f32 	%f182, %f181;
	fma.rn.f32 	%f877, %f178, %f182, %f177;
	add.s32 	%r238, %r238, 4;
$L__BB5_8:
	setp.eq.s32 	%p19, %r28, 0;
	@%p19 bra 	$L__BB5_25;
	setp.eq.s32 	%p20, %r28, 1;
	@%p20 bra 	$L__BB5_11;
	add.s32 	%r99, %r6, %r238;
	mad.lo.s32 	%r100, %r99, %r72, %r1;
	mul.wide.u32 	%rd45, %r100, 4;
	add.s64 	%rd46, %rd2, %rd45;
	ld.global.f32 	%f184, [%rd46];
	mul.wide.u32 	%rd47, %r238, 4;
	add.s64 	%rd48, %rd3, %rd47;
	st.local.f32 	[%rd48], %f184;
	setp.gt.f32 	%p21, %f878, %f184;
	selp.f32 	%f185, %f877, 0f3F800000, %p21;
	selp.f32 	%f186, %f878, %f184, %p21;
	selp.f32 	%f187, 0f3F800000, %f877, %p21;
	selp.f32 	%f188, %f184, %f878, %p21;
	sub.f32 	%f189, %f188, %f186;
	mul.f32 	%f190, %f189, 0f3FB8AA3B;
	ex2.approx.f32 	%f191, %f190;
	fma.rn.f32 	%f192, %f187, %f191, %f185;
	add.s32 	%r101, %r100, %r72;
	mul.wide.u32 	%rd49, %r101, 4;
	add.s64 	%rd50, %rd2, %rd49;
	ld.global.f32 	%f193, [%rd50];
	st.local.f32 	[%rd48+4], %f193;
	setp.gt.f32 	%p22, %f186, %f193;
	selp.f32 	%f194, %f192, 0f3F800000, %p22;
	selp.f32 	%f878, %f186, %f193, %p22;
	selp.f32 	%f195, 0f3F800000, %f192, %p22;
	selp.f32 	%f196, %f193, %f186, %p22;
	sub.f32 	%f197, %f196, %f878;
	mul.f32 	%f198, %f197, 0f3FB8AA3B;
	ex2.approx.f32 	%f199, %f198;
	fma.rn.f32 	%f877, %f195, %f199, %f194;
	add.s32 	%r238, %r238, 2;
$L__BB5_11:
	and.b32  	%r102, %r3, 1;
	setp.eq.b32 	%p23, %r102, 1;
	not.pred 	%p24, %p23;
	@%p24 bra 	$L__BB5_25;
	add.s32 	%r103, %r6, %r238;
	mad.lo.s32 	%r104, %r103, %r72, %r1;
	mul.wide.u32 	%rd51, %r104, 4;
	add.s64 	%rd52, %rd2, %rd51;
	ld.global.f32 	%f200, [%rd52];
	mul.wide.u32 	%rd53, %r238, 4;
	add.s64 	%rd54, %rd3, %rd53;
	st.local.f32 	[%rd54], %f200;
	setp.gt.f32 	%p25, %f878, %f200;
	selp.f32 	%f201, %f877, 0f3F800000, %p25;
	selp.f32 	%f43, %f878, %f200, %p25;
	selp.f32 	%f202, 0f3F800000, %f877, %p25;
	selp.f32 	%f203, %f200, %f878, %p25;
	sub.f32 	%f204, %f203, %f43;
	mul.f32 	%f205, %f204, 0f3FB8AA3B;
	ex2.approx.f32 	%f206, %f205;
	fma.rn.f32 	%f877, %f202, %f206, %f201;
	mov.f32 	%f878, %f43;
	bra.uni 	$L__BB5_25;
$L__BB5_13:
	setp.lt.s32 	%p26, %r71, -1023;
	@%p26 bra 	$L__BB5_25;
	mul.lo.s32 	%r10, %r4, %r5;
	and.b32  	%r11, %r4, 7;
	setp.lt.u32 	%p27, %r3, 7;
	mov.f32 	%f877, 0f00000000;
	mov.f32 	%f878, 0fFF7FFFFF;
	mov.b32 	%r236, 0;
	@%p27 bra 	$L__BB5_17;
	and.b32  	%r236, %r4, -8;
	neg.s32 	%r231, %r236;
	add.s64 	%rd163, %rd3, 16;
	mov.f32 	%f877, 0f00000000;
	mov.f32 	%f878, 0fFF7FFFFF;
	mov.b32 	%r232, 0;
$L__BB5_16:
	.pragma "nounroll";
	add.s32 	%r107, %r232, %r10;
	mad.lo.s32 	%r108, %r107, %r72, %r1;
	mul.wide.u32 	%rd55, %r108, 4;
	add.s64 	%rd56, %rd2, %rd55;
	ld.global.f32 	%f214, [%rd56];
	setp.gt.f32 	%p28, %f878, %f214;
	selp.f32 	%f215, %f877, 0f3F800000, %p28;
	selp.f32 	%f216, %f878, %f214, %p28;
	selp.f32 	%f217, 0f3F800000, %f877, %p28;
	selp.f32 	%f218, %f214, %f878, %p28;
	sub.f32 	%f219, %f218, %f216;
	mul.f32 	%f220, %f219, 0f3FB8AA3B;
	ex2.approx.f32 	%f221, %f220;
	fma.rn.f32 	%f222, %f217, %f221, %f215;
	add.s32 	%r109, %r108, %r72;
	mul.wide.u32 	%rd57, %r109, 4;
	add.s64 	%rd58, %rd2, %rd57;
	ld.global.f32 	%f223, [%rd58];
	setp.gt.f32 	%p29, %f216, %f223;
	selp.f32 	%f224, %f222, 0f3F800000, %p29;
	selp.f32 	%f225, %f216, %f223, %p29;
	selp.f32 	%f226, 0f3F800000, %f222, %p29;
	selp.f32 	%f227, %f223, %f216, %p29;
	sub.f32 	%f228, %f227, %f225;
	mul.f32 	%f229, %f228, 0f3FB8AA3B;
	ex2.approx.f32 	%f230, %f229;
	fma.rn.f32 	%f231, %f226, %f230, %f224;
	add.s32 	%r110, %r109, %r72;
	mul.wide.u32 	%rd59, %r110, 4;
	add.s64 	%rd60, %rd2, %rd59;
	ld.global.f32 	%f232, [%rd60];
	setp.gt.f32 	%p30, %f225, %f232;
	selp.f32 	%f233, %f231, 0f3F800000, %p30;
	selp.f32 	%f234, %f225, %f232, %p30;
	selp.f32 	%f235, 0f3F800000, %f231, %p30;
	selp.f32 	%f236, %f232, %f225, %p30;
	sub.f32 	%f237, %f236, %f234;
	mul.f32 	%f238, %f237, 0f3FB8AA3B;
	ex2.approx.f32 	%f239, %f238;
	fma.rn.f32 	%f240, %f235, %f239, %f233;
	add.s32 	%r111, %r110, %r72;
	mul.wide.u32 	%rd61, %r111, 4;
	add.s64 	%rd62, %rd2, %rd61;
	ld.global.f32 	%f241, [%rd62];
	st.local.v4.f32 	[%rd163+-16], {%f214, %f223, %f232, %f241};
	setp.gt.f32 	%p31, %f234, %f241;
	selp.f32 	%f242, %f240, 0f3F800000, %p31;
	selp.f32 	%f243, %f234, %f241, %p31;
	selp.f32 	%f244, 0f3F800000, %f240, %p31;
	selp.f32 	%f245, %f241, %f234, %p31;
	sub.f32 	%f246, %f245, %f243;
	mul.f32 	%f247, %f246, 0f3FB8AA3B;
	ex2.approx.f32 	%f248, %f247;
	fma.rn.f32 	%f249, %f244, %f248, %f242;
	add.s32 	%r112, %r111, %r72;
	mul.wide.u32 	%rd63, %r112, 4;
	add.s64 	%rd64, %rd2, %rd63;
	ld.global.f32 	%f250, [%rd64];
	setp.gt.f32 	%p32, %f243, %f250;
	selp.f32 	%f251, %f249, 0f3F800000, %p32;
	selp.f32 	%f252, %f243, %f250, %p32;
	selp.f32 	%f253, 0f3F800000, %f249, %p32;
	selp.f32 	%f254, %f250, %f243, %p32;
	sub.f32 	%f255, %f254, %f252;
	mul.f32 	%f256, %f255, 0f3FB8AA3B;
	ex2.approx.f32 	%f257, %f256;
	fma.rn.f32 	%f258, %f253, %f257, %f251;
	add.s32 	%r113, %r112, %r72;
	mul.wide.u32 	%rd65, %r113, 4;
	add.s64 	%rd66, %rd2, %rd65;
	ld.global.f32 	%f259, [%rd66];
	setp.gt.f32 	%p33, %f252, %f259;
	selp.f32 	%f260, %f258, 0f3F800000, %p33;
	selp.f32 	%f261, %f252, %f259, %p33;
	selp.f32 	%f262, 0f3F800000, %f258, %p33;
	selp.f32 	%f263, %f259, %f252, %p33;
	sub.f32 	%f264, %f263, %f261;
	mul.f32 	%f265, %f264, 0f3FB8AA3B;
	ex2.approx.f32 	%f266, %f265;
	fma.rn.f32 	%f267, %f262, %f266, %f260;
	add.s32 	%r114, %r113, %r72;
	mul.wide.u32 	%rd67, %r114, 4;
	add.s64 	%rd68, %rd2, %rd67;
	ld.global.f32 	%f268, [%rd68];
	setp.gt.f32 	%p34, %f261, %f268;
	selp.f32 	%f269, %f267, 0f3F800000, %p34;
	selp.f32 	%f270, %f261, %f268, %p34;
	selp.f32 	%f271, 0f3F800000, %f267, %p34;
	selp.f32 	%f272, %f268, %f261, %p34;
	sub.f32 	%f273, %f272, %f270;
	mul.f32 	%f274, %f273, 0f3FB8AA3B;
	ex2.approx.f32 	%f275, %f274;
	fma.rn.f32 	%f276, %f271, %f275, %f269;
	add.s32 	%r115, %r114, %r72;
	mul.wide.u32 	%rd69, %r115, 4;
	add.s64 	%rd70, %rd2, %rd69;
	ld.global.f32 	%f277, [%rd70];
	st.local.v4.f32 	[%rd163], {%f250, %f259, %f268, %f277};
	setp.gt.f32 	%p35, %f270, %f277;
	selp.f32 	%f278, %f276, 0f3F800000, %p35;
	selp.f32 	%f878, %f270, %f277, %p35;
	selp.f32 	%f279, 0f3F800000, %f276, %p35;
	selp.f32 	%f280, %f277, %f270, %p35;
	sub.f32 	%f281, %f280, %f878;
	mul.f32 	%f282, %f281, 0f3FB8AA3B;
	ex2.approx.f32 	%f283, %f282;
	fma.rn.f32 	%f877, %f279, %f283, %f278;
	add.s32 	%r232, %r232, 8;
	add.s32 	%r231, %r231, 8;
	add.s64 	%rd163, %rd163, 32;
	setp.eq.s32 	%p36, %r231, 0;
	@%p36 bra 	$L__BB5_17;
	bra.uni 	$L__BB5_16;
$L__BB5_17:
	setp.eq.s32 	%p37, %r11, 0;
	@%p37 bra 	$L__BB5_25;
	setp.lt.u32 	%p38, %r11, 4;
	@%p38 bra 	$L__BB5_20;
	add.s32 	%r116, %r236, %r10;
	mad.lo.s32 	%r117, %r116, %r72, %r1;
	mul.wide.u32 	%rd71, %r117, 4;
	add.s64 	%rd72, %rd2, %rd71;
	ld.global.f32 	%f285, [%rd72];
	mul.wide.u32 	%rd73, %r236, 4;
	add.s64 	%rd74, %rd3, %rd73;
	st.local.f32 	[%rd74], %f285;
	setp.gt.f32 	%p39, %f878, %f285;
	selp.f32 	%f286, %f877, 0f3F800000, %p39;
	selp.f32 	%f287, %f878, %f285, %p39;
	selp.f32 	%f288, 0f3F800000, %f877, %p39;
	selp.f32 	%f289, %f285, %f878, %p39;
	sub.f32 	%f290, %f289, %f287;
	mul.f32 	%f291, %f290, 0f3FB8AA3B;
	ex2.approx.f32 	%f292, %f291;
	fma.rn.f32 	%f293, %f288, %f292, %f286;
	add.s32 	%r118, %r117, %r72;
	mul.wide.u32 	%rd75, %r118, 4;
	add.s64 	%rd76, %rd2, %rd75;
	ld.global.f32 	%f294, [%rd76];
	st.local.f32 	[%rd74+4], %f294;
	setp.gt.f32 	%p40, %f287, %f294;
	selp.f32 	%f295, %f293, 0f3F800000, %p40;
	selp.f32 	%f296, %f287, %f294, %p40;
	selp.f32 	%f297, 0f3F800000, %f293, %p40;
	selp.f32 	%f298, %f294, %f287, %p40;
	sub.f32 	%f299, %f298, %f296;
	mul.f32 	%f300, %f299, 0f3FB8AA3B;
	ex2.approx.f32 	%f301, %f300;
	fma.rn.f32 	%f302, %f297, %f301, %f295;
	add.s32 	%r119, %r118, %r72;
	mul.wide.u32 	%rd77, %r119, 4;
	add.s64 	%rd78, %rd2, %rd77;
	ld.global.f32 	%f303, [%rd78];
	st.local.f32 	[%rd74+8], %f303;
	setp.gt.f32 	%p41, %f296, %f303;
	selp.f32 	%f304, %f302, 0f3F800000, %p41;
	selp.f32 	%f305, %f296, %f303, %p41;
	selp.f32 	%f306, 0f3F800000, %f302, %p41;
	selp.f32 	%f307, %f303, %f296, %p41;
	sub.f32 	%f308, %f307, %f305;
	mul.f32 	%f309, %f308, 0f3FB8AA3B;
	ex2.approx.f32 	%f310, %f309;
	fma.rn.f32 	%f311, %f306, %f310, %f304;
	add.s32 	%r120, %r119, %r72;
	mul.wide.u32 	%rd79, %r120, 4;
	add.s64 	%rd80, %rd2, %rd79;
	ld.global.f32 	%f312, [%rd80];
	st.local.f32 	[%rd74+12], %f312;
	setp.gt.f32 	%p42, %f305, %f312;
	selp.f32 	%f313, %f311, 0f3F800000, %p42;
	selp.f32 	%f878, %f305, %f312, %p42;
	selp.f32 	%f314, 0f3F800000, %f311, %p42;
	selp.f32 	%f315, %f312, %f305, %p42;
	sub.f32 	%f316, %f315, %f878;
	mul.f32 	%f317, %f316, 0f3FB8AA3B;
	ex2.approx.f32 	%f318, %f317;
	fma.rn.f32 	%f877, %f314, %f318, %f313;
	add.s32 	%r236, %r236, 4;
$L__BB5_20:
	and.b32  	%r121, %r4, 3;
	setp.eq.s32 	%p43, %r121, 0;
	@%p43 bra 	$L__BB5_25;
	setp.eq.s32 	%p44, %r121, 1;
	@%p44 bra 	$L__BB5_23;
	add.s32 	%r122, %r236, %r10;
	mad.lo.s32 	%r123, %r122, %r72, %r1;
	mul.wide.u32 	%rd81, %r123, 4;
	add.s64 	%rd82, %rd2, %rd81;
	ld.global.f32 	%f320, [%rd82];
	mul.wide.u32 	%rd83, %r236, 4;
	add.s64 	%rd84, %rd3, %rd83;
	st.local.f32 	[%rd84], %f320;
	setp.gt.f32 	%p45, %f878, %f320;
	selp.f32 	%f321, %f877, 0f3F800000, %p45;
	selp.f32 	%f322, %f878, %f320, %p45;
	selp.f32 	%f323, 0f3F800000, %f877, %p45;
	selp.f32 	%f324, %f320, %f878, %p45;
	sub.f32 	%f325, %f324, %f322;
	mul.f32 	%f326, %f325, 0f3FB8AA3B;
	ex2.approx.f32 	%f327, %f326;
	fma.rn.f32 	%f328, %f323, %f327, %f321;
	add.s32 	%r124, %r123, %r72;
	mul.wide.u32 	%rd85, %r124, 4;
	add.s64 	%rd86, %rd2, %rd85;
	ld.global.f32 	%f329, [%rd86];
	st.local.f32 	[%rd84+4], %f329;
	setp.gt.f32 	%p46, %f322, %f329;
	selp.f32 	%f330, %f328, 0f3F800000, %p46;
	selp.f32 	%f878, %f322, %f329, %p46;
	selp.f32 	%f331, 0f3F800000, %f328, %p46;
	selp.f32 	%f332, %f329, %f322, %p46;
	sub.f32 	%f333, %f332, %f878;
	mul.f32 	%f334, %f333, 0f3FB8AA3B;
	ex2.approx.f32 	%f335, %f334;
	fma.rn.f32 	%f877, %f331, %f335, %f330;
	add.s32 	%r236, %r236, 2;
$L__BB5_23:
	and.b32  	%r125, %r3, 1;
	setp.eq.b32 	%p47, %r125, 1;
	@%p47 bra 	$L__BB5_25;
	add.s32 	%r126, %r236, %r10;
	mad.lo.s32 	%r127, %r126, %r72, %r1;
	mul.wide.u32 	%rd87, %r127, 4;
	add.s64 	%rd88, %rd2, %rd87;
	ld.global.f32 	%f336, [%rd88];
	mul.wide.u32 	%rd89, %r236, 4;
	add.s64 	%rd90, %rd3, %rd89;
	st.local.f32 	[%rd90], %f336;
	setp.gt.f32 	%p48, %f878, %f336;
	selp.f32 	%f337, %f877, 0f3F800000, %p48;
	selp.f32 	%f25, %f878, %f336, %p48;
	selp.f32 	%f338, 0f3F800000, %f877, %p48;
	selp.f32 	%f339, %f336, %f878, %p48;
	sub.f32 	%f340, %f339, %f25;
	mul.f32 	%f341, %f340, 0f3FB8AA3B;
	ex2.approx.f32 	%f342, %f341;
	fma.rn.f32 	%f877, %f338, %f342, %f337;
	mov.f32 	%f878, %f25;
$L__BB5_25:
	// begin inline asm
	mov.u32 %r128, %laneid;
	// end inline asm
	mov.b32 	%r130, %f878;
	mov.b32 	%r136, 1;
	mov.b32 	%r137, 31;
	mov.b32 	%r138, -1;
	// begin inline asm
	shfl.sync.down.b32 %r129, %r130, %r136, %r137, %r138;
	// end inline asm
	mov.b32 	%r135, %f877;
	// begin inline asm
	shfl.sync.down.b32 %r134, %r135, %r136, %r137, %r138;
	// end inline asm
	setp.gt.s32 	%p49, %r128, 30;
	@%p49 bra 	$L__BB5_27;
	mov.b32 	%f343, %r134;
	mov.b32 	%f344, %r129;
	setp.gt.f32 	%p50, %f878, %f344;
	selp.f32 	%f47, %f878, %f344, %p50;
	selp.f32 	%f345, %f877, %f343, %p50;
	selp.f32 	%f346, %f344, %f878, %p50;
	selp.f32 	%f347, %f343, %f877, %p50;
	sub.f32 	%f348, %f346, %f47;
	mul.f32 	%f349, %f348, 0f3FB8AA3B;
	ex2.approx.f32 	%f350, %f349;
	fma.rn.f32 	%f877, %f347, %f350, %f345;
	mov.f32 	%f878, %f47;
$L__BB5_27:
	mov.b32 	%r140, %f878;
	mov.b32 	%r146, 2;
	mov.b32 	%r147, 31;
	mov.b32 	%r148, -1;
	// begin inline asm
	shfl.sync.down.b32 %r139, %r140, %r146, %r147, %r148;
	// end inline asm
	mov.b32 	%r145, %f877;
	// begin inline asm
	shfl.sync.down.b32 %r144, %r145, %r146, %r147, %r148;
	// end inline asm
	setp.gt.s32 	%p51, %r128, 29;
	@%p51 bra 	$L__BB5_29;
	mov.b32 	%f351, %r144;
	mov.b32 	%f352, %r139;
	setp.gt.f32 	%p52, %f878, %f352;
	selp.f32 	%f51, %f878, %f352, %p52;
	selp.f32 	%f353, %f877, %f351, %p52;
	selp.f32 	%f354, %f352, %f878, %p52;
	selp.f32 	%f355, %f351, %f877, %p52;
	sub.f32 	%f356, %f354, %f51;
	mul.f32 	%f357, %f356, 0f3FB8AA3B;
	ex2.approx.f32 	%f358, %f357;
	fma.rn.f32 	%f877, %f355, %f358, %f353;
	mov.f32 	%f878, %f51;
$L__BB5_29:
	mov.b32 	%r150, %f878;
	mov.b32 	%r156, 4;
	mov.b32 	%r157, 31;
	mov.b32 	%r158, -1;
	// begin inline asm
	shfl.sync.down.b32 %r149, %r150, %r156, %r157, %r158;
	// end inline asm
	mov.b32 	%r155, %f877;
	// begin inline asm
	shfl.sync.down.b32 %r154, %r155, %r156, %r157, %r158;
	// end inline asm
	setp.gt.s32 	%p53, %r128, 27;
	@%p53 bra 	$L__BB5_31;
	mov.b32 	%f359, %r154;
	mov.b32 	%f360, %r149;
	setp.gt.f32 	%p54, %f878, %f360;
	selp.f32 	%f55, %f878, %f360, %p54;
	selp.f32 	%f361, %f877, %f359, %p54;
	selp.f32 	%f362, %f360, %f878, %p54;
	selp.f32 	%f363, %f359, %f877, %p54;
	sub.f32 	%f364, %f362, %f55;
	mul.f32 	%f365, %f364, 0f3FB8AA3B;
	ex2.approx.f32 	%f366, %f365;
	fma.rn.f32 	%f877, %f363, %f366, %f361;
	mov.f32 	%f878, %f55;
$L__BB5_31:
	mov.b32 	%r160, %f878;
	mov.b32 	%r166, 8;
	mov.b32 	%r167, 31;
	mov.b32 	%r168, -1;
	// begin inline asm
	shfl.sync.down.b32 %r159, %r160, %r166, %r167, %r168;
	// end inline asm
	mov.b32 	%r165, %f877;
	// begin inline asm
	shfl.sync.down.b32 %r164, %r165, %r166, %r167, %r168;
	// end inline asm
	setp.gt.s32 	%p55, %r128, 23;
	@%p55 bra 	$L__BB5_33;
	mov.b32 	%f367, %r164;
	mov.b32 	%f368, %r159;
	setp.gt.f32 	%p56, %f878, %f368;
	selp.f32 	%f59, %f878, %f368, %p56;
	selp.f32 	%f369, %f877, %f367, %p56;
	selp.f32 	%f370, %f368, %f878, %p56;
	selp.f32 	%f371, %f367, %f877, %p56;
	sub.f32 	%f372, %f370, %f59;
	mul.f32 	%f373, %f372, 0f3FB8AA3B;
	ex2.approx.f32 	%f374, %f373;
	fma.rn.f32 	%f877, %f371, %f374, %f369;
	mov.f32 	%f878, %f59;
$L__BB5_33:
	mov.b32 	%r170, %f878;
	mov.b32 	%r176, 16;
	mov.b32 	%r177, 31;
	mov.b32 	%r178, -1;
	// begin inline asm
	shfl.sync.down.b32 %r169, %r170, %r176, %r177, %r178;
	// end inline asm
	mov.b32 	%r175, %f877;
	// begin inline asm
	shfl.sync.down.b32 %r174, %r175, %r176, %r177, %r178;
	// end inline asm
	setp.gt.s32 	%p57, %r128, 15;
	@%p57 bra 	$L__BB5_36;
	mov.b32 	%f375, %r174;
	mov.b32 	%f376, %r169;
	setp.gt.f32 	%p58, %f878, %f376;
	selp.f32 	%f63, %f878, %f376, %p58;
	selp.f32 	%f377, %f877, %f375, %p58;
	selp.f32 	%f378, %f376, %f878, %p58;
	selp.f32 	%f379, %f375, %f877, %p58;
	sub.f32 	%f380, %f378, %f63;
	mul.f32 	%f381, %f380, 0f3FB8AA3B;
	ex2.approx.f32 	%f382, %f381;
	fma.rn.f32 	%f877, %f379, %f382, %f377;
	setp.ne.s32 	%p59, %r128, 0;
	mov.f32 	%f878, %f63;
	@%p59 bra 	$L__BB5_36;
	shr.u32 	%r179, %r5, 2;
	and.b32  	%r180, %r179, 248;
	mov.u32 	%r181, _ZZ19_blockSoftmaxKernelIfLi1024ELi32EEvPKT_PS0_iiE12temp_storage;
	add.s32 	%r182, %r181, %r180;
	st.shared.v2.f32 	[%r182+32], {%f63, %f877};
$L__BB5_36:
	bar.sync 	0;
	setp.ne.s32 	%p60, %r5, 0;
	@%p60 bra 	$L__BB5_38;
	ld.shared.v2.f32 	{%f383, %f384}, [_ZZ19_blockSoftmaxKernelIfLi1024ELi32EEvPKT_PS0_iiE12temp_storage+40];
	setp.gt.f32 	%p61, %f878, %f383;
	selp.f32 	%f385, %f878, %f383, %p61;
	selp.f32 	%f386, %f877, %f384, %p61;
	selp.f32 	%f387, %f383, %f878, %p61;
	selp.f32 	%f388, %f384, %f877, %p61;
	sub.f32 	%f389, %f387, %f385;
	mul.f32 	%f390, %f389, 0f3FB8AA3B;
	ex2.approx.f32 	%f391, %f390;
	fma.rn.f32 	%f392, %f388, %f391, %f386;
	ld.shared.v2.f32 	{%f393, %f394}, [_ZZ19_blockSoftmaxKernelIfLi1024ELi32EEvPKT_PS0_iiE12temp_storage+48];
	setp.gt.f32 	%p62, %f385, %f393;
	selp.f32 	%f395, %f385, %f393, %p62;
	selp.f32 	%f396, %f392, %f394, %p62;
	selp.f32 	%f397, %f393, %f385, %p62;
	selp.f32 	%f398, %f394, %f392, %p62;
	sub.f32 	%f399, %f397, %f395;
	mul.f32 	%f400, %f399, 0f3FB8AA3B;
	ex2.approx.f32 	%f401, %f400;
	fma.rn.f32 	%f402, %f398, %f401, %f396;
	ld.shared.v2.f32 	{%f403, %f404}, [_ZZ19_blockSoftmaxKernelIfLi1024ELi32EEvPKT_PS0_iiE12temp_storage+56];
	setp.gt.f32 	%p63, %f395, %f403;
	selp.f32 	%f405, %f395, %f403, %p63;
	selp.f32 	%f406, %f402, %f404, %p63;
	selp.f32 	%f407, %f403, %f395, %p63;
	selp.f32 	%f408, %f404, %f402, %p63;
	sub.f32 	%f409, %f407, %f405;
	mul.f32 	%f410, %f409, 0f3FB8AA3B;
	ex2.approx.f32 	%f411, %f410;
	fma.rn.f32 	%f412, %f408, %f411, %f406;
	ld.shared.v2.f32 	{%f413, %f414}, [_ZZ19_blockSoftmaxKernelIfLi1024ELi32EEvPKT_PS0_iiE12temp_storage+64];
	setp.gt.f32 	%p64, %f405, %f413;
	selp.f32 	%f415, %f405, %f413, %p64;
	selp.f32 	%f416, %f412, %f414, %p64;
	selp.f32 	%f417, %f413, %f405, %p64;
	selp.f32 	%f418, %f414, %f412, %p64;
	sub.f32 	%f419, %f417, %f415;
	mul.f32 	%f420, %f419, 0f3FB8AA3B;
	ex2.approx.f32 	%f421, %f420;
	fma.rn.f32 	%f422, %f418, %f421, %f416;
	ld.shared.v2.f32 	{%f423, %f424}, [_ZZ19_blockSoftmaxKernelIfLi1024ELi32EEvPKT_PS0_iiE12temp_storage+72];
	setp.gt.f32 	%p65, %f415, %f423;
	selp.f32 	%f425, %f415, %f423, %p65;
	selp.f32 	%f426, %f422, %f424, %p65;
	selp.f32 	%f427, %f423, %f415, %p65;
	selp.f32 	%f428, %f424, %f422, %p65;
	sub.f32 	%f429, %f427, %f425;
	mul.f32 	%f430, %f429, 0f3FB8AA3B;
	ex2.approx.f32 	%f431, %f430;
	fma.rn.f32 	%f432, %f428, %f431, %f426;
	ld.shared.v2.f32 	{%f433, %f434}, [_ZZ19_blockSoftmaxKernelIfLi1024ELi32EEvPKT_PS0_iiE12temp_storage+80];
	setp.gt.f32 	%p66, %f425, %f433;
	selp.f32 	%f435, %f425, %f433, %p66;
	selp.f32 	%f436, %f432, %f434, %p66;
	selp.f32 	%f437, %f433, %f425, %p66;
	selp.f32 	%f438, %f434, %f432, %p66;
	sub.f32 	%f439, %f437, %f435;
	mul.f32 	%f440, %f439, 0f3FB8AA3B;
	ex2.approx.f32 	%f441, %f440;
	fma.rn.f32 	%f442, %f438, %f441, %f436;
	ld.shared.v2.f32 	{%f443, %f444}, [_ZZ19_blockSoftmaxKernelIfLi1024ELi32EEvPKT_PS0_iiE12temp_storage+88];
	setp.gt.f32 	%p67, %f435, %f443;
	selp.f32 	%f445, %f435, %f443, %p67;
	selp.f32 	%f446, %f442, %f444, %p67;
	selp.f32 	%f447, %f443, %f435, %p67;
	selp.f32 	%f448, %f444, %f442, %p67;
	sub.f32 	%f449, %f447, %f445;
	mul.f32 	%f450, %f449, 0f3FB8AA3B;
	ex2.approx.f32 	%f451, %f450;
	fma.rn.f32 	%f452, %f448, %f451, %f446;
	ld.shared.v2.f32 	{%f453, %f454}, [_ZZ19_blockSoftmaxKernelIfLi1024ELi32EEvPKT_PS0_iiE12temp_storage+96];
	setp.gt.f32 	%p68, %f445, %f453;
	selp.f32 	%f455, %f445, %f453, %p68;
	selp.f32 	%f456, %f452, %f454, %p68;
	selp.f32 	%f457, %f453, %f445, %p68;
	selp.f32 	%f458, %f454, %f452, %p68;
	sub.f32 	%f459, %f457, %f455;
	mul.f32 	%f460, %f459, 0f3FB8AA3B;
	ex2.approx.f32 	%f461, %f460;
	fma.rn.f32 	%f462, %f458, %f461, %f456;
	ld.shared.v2.f32 	{%f463, %f464}, [_ZZ19_blockSoftmaxKernelIfLi1024ELi32EEvPKT_PS0_iiE12temp_storage+104];
	setp.gt.f32 	%p69, %f455, %f463;
	selp.f32 	%f465, %f455, %f463, %p69;
	selp.f32 	%f466, %f462, %f464, %p69;
	selp.f32 	%f467, %f463, %f455, %p69;
	selp.f32 	%f468, %f464, %f462, %p69;
	sub.f32 	%f469, %f467, %f465;
	mul.f32 	%f470, %f469, 0f3FB8AA3B;
	ex2.approx.f32 	%f471, %f470;
	fma.rn.f32 	%f472, %f468, %f471, %f466;
	ld.shared.v2.f32 	{%f473, %f474}, [_ZZ19_blockSoftmaxKernelIfLi1024ELi32EEvPKT_PS0_iiE12temp_storage+112];
	setp.gt.f32 	%p70, %f465, %f473;
	selp.f32 	%f475, %f465, %f473, %p70;
	selp.f32 	%f476, %f472, %f474, %p70;
	selp.f32 	%f477, %f473, %f465, %p70;
	selp.f32 	%f478, %f474, %f472, %p70;
	sub.f32 	%f479, %f477, %f475;
	mul.f32 	%f480, %f479, 0f3FB8AA3B;
	ex2.approx.f32 	%f481, %f480;
	fma.rn.f32 	%f482, %f478, %f481, %f476;
	ld.shared.v2.f32 	{%f483, %f484}, [_ZZ19_blockSoftmaxKernelIfLi1024ELi32EEvPKT_PS0_iiE12temp_storage+120];
	setp.gt.f32 	%p71, %f475, %f483;
	selp.f32 	%f485, %f475, %f483, %p71;
	selp.f32 	%f486, %f482, %f484, %p71;
	selp.f32 	%f487, %f483, %f475, %p71;
	selp.f32 	%f488, %f484, %f482, %p71;
	sub.f32 	%f489, %f487, %f485;
	mul.f32 	%f490, %f489, 0f3FB8AA3B;
	ex2.approx.f32 	%f491, %f490;
	fma.rn.f32 	%f492, %f488, %f491, %f486;
	ld.shared.v2.f32 	{%f493, %f494}, [_ZZ19_blockSoftmaxKernelIfLi1024ELi32EEvPKT_PS0_iiE12temp_storage+128];
	setp.gt.f32 	%p72, %f485, %f493;
	selp.f32 	%f495, %f485, %f493, %p72;
	selp.f32 	%f496, %f492, %f494, %p72;
	selp.f32 	%f497, %f493, %f485, %p72;
	selp.f32 	%f498, %f494, %f492, %p72;
	sub.f32 	%f499, %f497, %f495;
	mul.f32 	%f500, %f499, 0f3FB8AA3B;
	ex2.approx.f32 	%f501, %f500;
	fma.rn.f32 	%f502, %f498, %f501, %f496;
	ld.shared.v2.f32 	{%f503, %f504}, [_ZZ19_blockSoftmaxKernelIfLi1024ELi32EEvPKT_PS0_iiE12temp_storage+136];
	setp.gt.f32 	%p73, %f495, %f503;
	selp.f32 	%f505, %f495, %f503, %p73;
	selp.f32 	%f506, %f502, %f504, %p73;
	selp.f32 	%f507, %f503, %f495, %p73;
	selp.f32 	%f508, %f504, %f502, %p73;
	sub.f32 	%f509, %f507, %f505;
	mul.f32 	%f510, %f509, 0f3FB8AA3B;
	ex2.approx.f32 	%f511, %f510;
	fma.rn.f32 	%f512, %f508, %f511, %f506;
	ld.shared.v2.f32 	{%f513, %f514}, [_ZZ19_blockSoftmaxKernelIfLi1024ELi32EEvPKT_PS0_iiE12temp_storage+144];
	setp.gt.f32 	%p74, %f505, %f513;
	selp.f32 	%f515, %f505, %f513, %p74;
	selp.f32 	%f516, %f512, %f514, %p74;
	selp.f32 	%f517, %f513, %f505, %p74;
	selp.f32 	%f518, %f514, %f512, %p74;
	sub.f32 	%f519, %f517, %f515;
	mul.f32 	%f520, %f519, 0f3FB8AA3B;
	ex2.approx.f32 	%f521, %f520;
	fma.rn.f32 	%f522, %f518, %f521, %f516;
	ld.shared.v2.f32 	{%f523, %f524}, [_ZZ19_blockSoftmaxKernelIfLi1024ELi32EEvPKT_PS0_iiE12temp_storage+152];
	setp.gt.f32 	%p75, %f515, %f523;
	selp.f32 	%f525, %f515, %f523, %p75;
	selp.f32 	%f526, %f522, %f524, %p75;
	selp.f32 	%f527, %f523, %f515, %p75;
	selp.f32 	%f528, %f524, %f522, %p75;
	sub.f32 	%f529, %f527, %f525;
	mul.f32 	%f530, %f529, 0f3FB8AA3B;
	ex2.approx.f32 	%f531, %f530;
	fma.rn.f32 	%f532, %f528, %f531, %f526;
	ld.shared.v2.f32 	{%f533, %f534}, [_ZZ19_blockSoftmaxKernelIfLi1024ELi32EEvPKT_PS0_iiE12temp_storage+160];
	setp.gt.f32 	%p76, %f525, %f533;
	selp.f32 	%f535, %f532, %f534, %p76;
	selp.f32 	%f536, %f525, %f533, %p76;
	selp.f32 	%f537, %f534, %f532, %p76;
	selp.f32 	%f538, %f533, %f525, %p76;
	sub.f32 	%f539, %f538, %f536;
	mul.f32 	%f540, %f539, 0f3FB8AA3B;
	ex2.approx.f32 	%f541, %f540;
	fma.rn.f32 	%f542, %f537, %f541, %f535;
	ld.shared.v2.f32 	{%f543, %f544}, [_ZZ19_blockSoftmaxKernelIfLi1024ELi32EEvPKT_PS0_iiE12temp_storage+168];
	setp.gt.f32 	%p77, %f536, %f543;
	selp.f32 	%f545, %f542, %f544, %p77;
	selp.f32 	%f546, %f536, %f543, %p77;
	selp.f32 	%f547, %f544, %f542, %p77;
	selp.f32 	%f548, %f543, %f536, %p77;
	sub.f32 	%f549, %f548, %f546;
	mul.f32 	%f550, %f549, 0f3FB8AA3B;
	ex2.approx.f32 	%f551, %f550;
	fma.rn.f32 	%f552, %f547, %f551, %f545;
	ld.shared.v2.f32 	{%f553, %f554}, [_ZZ19_blockSoftmaxKernelIfLi1024ELi32EEvPKT_PS0_iiE12temp_storage+176];
	setp.gt.f32 	%p78, %f546, %f553;
	selp.f32 	%f555, %f552, %f554, %p78;
	selp.f32 	%f556, %f546, %f553, %p78;
	selp.f32 	%f557, %f554, %f552, %p78;
	selp.f32 	%f558, %f553, %f546, %p78;
	sub.f32 	%f559, %f558, %f556;
	mul.f32 	%f560, %f559, 0f3FB8AA3B;
	ex2.approx.f32 	%f561, %f560;
	fma.rn.f32 	%f562, %f557, %f561, %f555;
	ld.shared.v2.f32 	{%f563, %f564}, [_ZZ19_blockSoftmaxKernelIfLi1024ELi32EEvPKT_PS0_iiE12temp_storage+184];
	setp.gt.f32 	%p79, %f556, %f563;
	selp.f32 	%f565, %f562, %f564, %p79;
	selp.f32 	%f566, %f556, %f563, %p79;
	selp.f32 	%f567, %f564, %f562, %p79;
	selp.f32 	%f568, %f563, %f556, %p79;
	sub.f32 	%f569, %f568, %f566;
	mul.f32 	%f570, %f569, 0f3FB8AA3B;
	ex2.approx.f32 	%f571, %f570;
	fma.rn.f32 	%f572, %f567, %f571, %f565;
	ld.shared.v2.f32 	{%f573, %f574}, [_ZZ19_blockSoftmaxKernelIfLi1024ELi32EEvPKT_PS0_iiE12temp_storage+192];
	setp.gt.f32 	%p80, %f566, %f573;
	selp.f32 	%f575, %f572, %f574, %p80;
	selp.f32 	%f576, %f566, %f573, %p80;
	selp.f32 	%f577, %f574, %f572, %p80;
	selp.f32 	%f578, %f573, %f566, %p80;
	sub.f32 	%f579, %f578, %f576;
	mul.f32 	%f580, %f579, 0f3FB8AA3B;
	ex2.approx.f32 	%f581, %f580;
	fma.rn.f32 	%f582, %f577, %f581, %f575;
	ld.shared.v2.f32 	{%f583, %f584}, [_ZZ19_blockSoftmaxKernelIfLi1024ELi32EEvPKT_PS0_iiE12temp_storage+200];
	setp.gt.f32 	%p81, %f576, %f583;
	selp.f32 	%f585, %f582, %f584, %p81;
	selp.f32 	%f586, %f576, %f583, %p81;
	selp.f32 	%f587, %f584, %f582, %p81;
	selp.f32 	%f588, %f583, %f576, %p81;
	sub.f32 	%f589, %f588, %f586;
	mul.f32 	%f590, %f589, 0f3FB8AA3B;
	ex2.approx.f32 	%f591, %f590;
	fma.rn.f32 	%f592, %f587, %f591, %f585;
	ld.shared.v2.f32 	{%f593, %f594}, [_ZZ19_blockSoftmaxKernelIfLi1024ELi32EEvPKT_PS0_iiE12temp_storage+208];
	setp.gt.f32 	%p82, %f586, %f593;
	selp.f32 	%f595, %f592, %f594, %p82;
	selp.f32 	%f596, %f586, %f593, %p82;
	selp.f32 	%f597, %f594, %f592, %p82;
	selp.f32 	%f598, %f593, %f586, %p82;
	sub.f32 	%f599, %f598, %f596;
	mul.f32 	%f600, %f599, 0f3FB8AA3B;
	ex2.approx.f32 	%f601, %f600;
	fma.rn.f32 	%f602, %f597, %f601, %f595;
	ld.shared.v2.f32 	{%f603, %f604}, [_ZZ19_blockSoftmaxKernelIfLi1024ELi32EEvPKT_PS0_iiE12temp_storage+216];
	setp.gt.f32 	%p83, %f596, %f603;
	selp.f32 	%f605, %f602, %f604, %p83;
	selp.f32 	%f606, %f596, %f603, %p83;
	selp.f32 	%f607, %f604, %f602, %p83;
	selp.f32 	%f608, %f603, %f596, %p83;
	sub.f32 	%f609, %f608, %f606;
	mul.f32 	%f610, %f609, 0f3FB8AA3B;
	ex2.approx.f32 	%f611, %f610;
	fma.rn.f32 	%f612, %f607, %f611, %f605;
	ld.shared.v2.f32 	{%f613, %f614}, [_ZZ19_blockSoftmaxKernelIfLi1024ELi32EEvPKT_PS0_iiE12temp_storage+224];
	setp.gt.f32 	%p84, %f606, %f613;
	selp.f32 	%f615, %f612, %f614, %p84;
	selp.f32 	%f616, %f606, %f613, %p84;
	selp.f32 	%f617, %f614, %f612, %p84;
	selp.f32 	%f618, %f613, %f606, %p84;
	sub.f32 	%f619, %f618, %f616;
	mul.f32 	%f620, %f619, 0f3FB8AA3B;
	ex2.approx.f32 	%f621, %f620;
	fma.rn.f32 	%f622, %f617, %f621, %f615;
	ld.shared.v2.f32 	{%f623, %f624}, [_ZZ19_blockSoftmaxKernelIfLi1024ELi32EEvPKT_PS0_iiE12temp_storage+232];
	setp.gt.f32 	%p85, %f616, %f623;
	selp.f32 	%f625, %f622, %f624, %p85;
	selp.f32 	%f626, %f616, %f623, %p85;
	selp.f32 	%f627, %f624, %f622, %p85;
	selp.f32 	%f628, %f623, %f616, %p85;
	sub.f32 	%f629, %f628, %f626;
	mul.f32 	%f630, %f629, 0f3FB8AA3B;
	ex2.approx.f32 	%f631, %f630;
	fma.rn.f32 	%f632, %f627, %f631, %f625;
	ld.shared.v2.f32 	{%f633, %f634}, [_ZZ19_blockSoftmaxKernelIfLi1024ELi32EEvPKT_PS0_iiE12temp_storage+240];
	setp.gt.f32 	%p86, %f626, %f633;
	selp.f32 	%f635, %f632, %f634, %p86;
	selp.f32 	%f636, %f626, %f633, %p86;
	selp.f32 	%f637, %f634, %f632, %p86;
	selp.f32 	%f638, %f633, %f626, %p86;
	sub.f32 	%f639, %f638, %f636;
	mul.f32 	%f640, %f639, 0f3FB8AA3B;
	ex2.approx.f32 	%f641, %f640;
	fma.rn.f32 	%f642, %f637, %f641, %f635;
	ld.shared.v2.f32 	{%f643, %f644}, [_ZZ19_blockSoftmaxKernelIfLi1024ELi32EEvPKT_PS0_iiE12temp_storage+248];
	setp.gt.f32 	%p87, %f636, %f643;
	selp.f32 	%f645, %f642, %f644, %p87;
	selp.f32 	%f646, %f636, %f643, %p87;
	selp.f32 	%f647, %f644, %f642, %p87;
	selp.f32 	%f648, %f643, %f636, %p87;
	sub.f32 	%f649, %f648, %f646;
	mul.f32 	%f650, %f649, 0f3FB8AA3B;
	ex2.approx.f32 	%f651, %f650;
	fma.rn.f32 	%f652, %f647, %f651, %f645;
	ld.shared.v2.f32 	{%f653, %f654}, [_ZZ19_blockSoftmaxKernelIfLi1024ELi32EEvPKT_PS0_iiE12temp_storage+256];
	setp.gt.f32 	%p88, %f646, %f653;
	selp.f32 	%f655, %f652, %f654, %p88;
	selp.f32 	%f656, %f646, %f653, %p88;
	selp.f32 	%f657, %f654, %f652, %p88;
	selp.f32 	%f658, %f653, %f646, %p88;
	sub.f32 	%f659, %f658, %f656;
	mul.f32 	%f660, %f659, 0f3FB8AA3B;
	ex2.approx.f32 	%f661, %f660;
	fma.rn.f32 	%f662, %f657, %f661, %f655;
	ld.shared.v2.f32 	{%f663, %f664}, [_ZZ19_blockSoftmaxKernelIfLi1024ELi32EEvPKT_PS0_iiE12temp_storage+264];
	setp.gt.f32 	%p89, %f656, %f663;
	selp.f32 	%f665, %f662, %f664, %p89;
	selp.f32 	%f666, %f656, %f663, %p89;
	selp.f32 	%f667, %f664, %f662, %p89;
	selp.f32 	%f668, %f663, %f656, %p89;
	sub.f32 	%f669, %f668, %f666;
	mul.f32 	%f670, %f669, 0f3FB8AA3B;
	ex2.approx.f32 	%f671, %f670;
	fma.rn.f32 	%f672, %f667, %f671, %f665;
	ld.shared.v2.f32 	{%f673, %f674}, [_ZZ19_blockSoftmaxKernelIfLi1024ELi32EEvPKT_PS0_iiE12temp_storage+272];
	setp.gt.f32 	%p90, %f666, %f673;
	selp.f32 	%f675, %f672, %f674, %p90;
	selp.f32 	%f676, %f666, %f673, %p90;
	selp.f32 	%f677, %f674, %f672, %p90;
	selp.f32 	%f678, %f673, %f666, %p90;
	sub.f32 	%f679, %f678, %f676;
	mul.f32 	%f680, %f679, 0f3FB8AA3B;
	ex2.approx.f32 	%f681, %f680;
	fma.rn.f32 	%f682, %f677, %f681, %f675;
	ld.shared.v2.f32 	{%f683, %f684}, [_ZZ19_blockSoftmaxKernelIfLi1024ELi32EEvPKT_PS0_iiE12temp_storage+280];
	setp.gt.f32 	%p91, %f676, %f683;
	selp.f32 	%f685, %f682, %f684, %p91;
	selp.f32 	%f686, %f676, %f683, %p91;
	selp.f32 	%f687, %f684, %f682, %p91;
	selp.f32 	%f688, %f683, %f676, %p91;
	sub.f32 	%f689, %f688, %f686;
	mul.f32 	%f690, %f689, 0f3FB8AA3B;
	ex2.approx.f32 	%f691, %f690;
	fma.rn.f32 	%f692, %f687, %f691, %f685;
	st.shared.v2.f32 	[_ZZ19_blockSoftmaxKernelIfLi1024ELi32EEvPKT_PS0_iiE9dms_total], {%f686, %f692};
$L__BB5_38:
	setp.lt.u32 	%p92, %r5, %r2;
	bar.sync 	0;
	@%p92 bra 	$L__BB5_51;
	setp.lt.s32 	%p93, %r71, 1024;
	@%p93 bra 	$L__BB5_63;
	ld.shared.v2.f32 	{%f67, %f693}, [_ZZ19_blockSoftmaxKernelIfLi1024ELi32EEvPKT_PS0_iiE9dms_total];
	mov.f32 	%f694, 0f3F800000;
	div.approx.f32 	%f68, %f694, %f693;
	sub.s32 	%r184, %r5, %r2;
	mul.lo.s32 	%r185, %r184, %r3;
	mad.lo.s32 	%r44, %r4, %r2, %r185;
	add.s32 	%r186, %r3, -1;
	and.b32  	%r45, %r3, 7;
	setp.lt.u32 	%p94, %r186, 7;
	mov.b32 	%r248, 0;
	@%p94 bra 	$L__BB5_43;
	and.b32  	%r248, %r3, 2097144;
	neg.s32 	%r243, %r248;
	add.s64 	%rd166, %rd3, 16;
	mov.b32 	%r244, 0;
$L__BB5_42:
	.pragma "nounroll";
	ld.local.v4.f32 	{%f695, %f696, %f697, %f698}, [%rd166+-16];
	sub.f32 	%f699, %f695, %f67;
	mul.f32 	%f700, %f699, 0f3FB8AA3B;
	ex2.approx.f32 	%f701, %f700;
	mul.f32 	%f702, %f701, %f68;
	add.s32 	%r188, %r44, %r244;
	mad.lo.s32 	%r189, %r188, %r72, %r1;
	mul.wide.u32 	%rd91, %r189, 4;
	add.s64 	%rd92, %rd1, %rd91;
	st.global.f32 	[%rd92], %f702;
	sub.f32 	%f703, %f696, %f67;
	mul.f32 	%f704, %f703, 0f3FB8AA3B;
	ex2.approx.f32 	%f705, %f704;
	mul.f32 	%f706, %f705, %f68;
	add.s32 	%r190, %r189, %r72;
	mul.wide.u32 	%rd93, %r190, 4;
	add.s64 	%rd94, %rd1, %rd93;
	st.global.f32 	[%rd94], %f706;
	sub.f32 	%f707, %f697, %f67;
	mul.f32 	%f708, %f707, 0f3FB8AA3B;
	ex2.approx.f32 	%f709, %f708;
	mul.f32 	%f710, %f709, %f68;
	add.s32 	%r191, %r190, %r72;
	mul.wide.u32 	%rd95, %r191, 4;
	add.s64 	%rd96, %rd1, %rd95;
	st.global.f32 	[%rd96], %f710;
	sub.f32 	%f711, %f698, %f67;
	mul.f32 	%f712, %f711, 0f3FB8AA3B;
	ex2.approx.f32 	%f713, %f712;
	mul.f32 	%f714, %f713, %f68;
	add.s32 	%r192, %r191, %r72;
	mul.wide.u32 	%rd97, %r192, 4;
	add.s64 	%rd98, %rd1, %rd97;
	st.global.f32 	[%rd98], %f714;
	ld.local.v4.f32 	{%f715, %f716, %f717, %f718}, [%rd166];
	sub.f32 	%f719, %f715, %f67;
	mul.f32 	%f720, %f719, 0f3FB8AA3B;
	ex2.approx.f32 	%f721, %f720;
	mul.f32 	%f722, %f721, %f68;
	add.s32 	%r193, %r192, %r72;
	mul.wide.u32 	%rd99, %r193, 4;
	add.s64 	%rd100, %rd1, %rd99;
	st.global.f32 	[%rd100], %f722;
	sub.f32 	%f723, %f716, %f67;
	mul.f32 	%f724, %f723, 0f3FB8AA3B;
	ex2.approx.f32 	%f725, %f724;
	mul.f32 	%f726, %f725, %f68;
	add.s32 	%r194, %r193, %r72;
	mul.wide.u32 	%rd101, %r194, 4;
	add.s64 	%rd102, %rd1, %rd101;
	st.global.f32 	[%rd102], %f726;
	sub.f32 	%f727, %f717, %f67;
	mul.f32 	%f728, %f727, 0f3FB8AA3B;
	ex2.approx.f32 	%f729, %f728;
	mul.f32 	%f730, %f729, %f68;
	add.s32 	%r195, %r194, %r72;
	mul.wide.u32 	%rd103, %r195, 4;
	add.s64 	%rd104, %rd1, %rd103;
	st.global.f32 	[%rd104], %f730;
	sub.f32 	%f731, %f718, %f67;
	mul.f32 	%f732, %f731, 0f3FB8AA3B;
	ex2.approx.f32 	%f733, %f732;
	mul.f32 	%f734, %f733, %f68;
	add.s32 	%r196, %r195, %r72;
	mul.wide.u32 	%rd105, %r196, 4;
	add.s64 	%rd106, %rd1, %rd105;
	st.global.f32 	[%rd106], %f734;
	add.s32 	%r244, %r244, 8;
	add.s32 	%r243, %r243, 8;
	add.s64 	%rd166, %rd166, 32;
	setp.eq.s32 	%p95, %r243, 0;
	@%p95 bra 	$L__BB5_43;
	bra.uni 	$L__BB5_42;
$L__BB5_43:
	setp.eq.s32 	%p96, %r45, 0;
	@%p96 bra 	$L__BB5_63;
	and.b32  	%r66, %r3, 3;
	setp.lt.u32 	%p97, %r45, 4;
	@%p97 bra 	$L__BB5_46;
	mul.wide.u32 	%rd107, %r248, 4;
	add.s64 	%rd108, %rd3, %rd107;
	ld.local.f32 	%f735, [%rd108];
	sub.f32 	%f736, %f735, %f67;
	mul.f32 	%f737, %f736, 0f3FB8AA3B;
	ex2.approx.f32 	%f738, %f737;
	mul.f32 	%f739, %f738, %f68;
	add.s32 	%r197, %r44, %r248;
	mad.lo.s32 	%r198, %r197, %r72, %r1;
	mul.wide.u32 	%rd109, %r198, 4;
	add.s64 	%rd110, %rd1, %rd109;
	st.global.f32 	[%rd110], %f739;
	ld.local.f32 	%f740, [%rd108+4];
	sub.f32 	%f741, %f740, %f67;
	mul.f32 	%f742, %f741, 0f3FB8AA3B;
	ex2.approx.f32 	%f743, %f742;
	mul.f32 	%f744, %f743, %f68;
	add.s32 	%r199, %r198, %r72;
	mul.wide.u32 	%rd111, %r199, 4;
	add.s64 	%rd112, %rd1, %rd111;
	st.global.f32 	[%rd112], %f744;
	ld.local.f32 	%f745, [%rd108+8];
	sub.f32 	%f746, %f745, %f67;
	mul.f32 	%f747, %f746, 0f3FB8AA3B;
	ex2.approx.f32 	%f748, %f747;
	mul.f32 	%f749, %f748, %f68;
	add.s32 	%r200, %r199, %r72;
	mul.wide.u32 	%rd113, %r200, 4;
	add.s64 	%rd114, %rd1, %rd113;
	st.global.f32 	[%rd114], %f749;
	ld.local.f32 	%f750, [%rd108+12];
	sub.f32 	%f751, %f750, %f67;
	mul.f32 	%f752, %f751, 0f3FB8AA3B;
	ex2.approx.f32 	%f753, %f752;
	mul.f32 	%f754, %f753, %f68;
	add.s32 	%r201, %r200, %r72;
	mul.wide.u32 	%rd115, %r201, 4;
	add.s64 	%rd116, %rd1, %rd115;
	st.global.f32 	[%rd116], %f754;
	add.s32 	%r248, %r248, 4;
$L__BB5_46:
	setp.eq.s32 	%p98, %r66, 0;
	@%p98 bra 	$L__BB5_63;
	setp.eq.s32 	%p99, %r66, 1;
	@%p99 bra 	$L__BB5_49;
	mul.wide.u32 	%rd117, %r248, 4;
	add.s64 	%rd118, %rd3, %rd117;
	ld.local.f32 	%f755, [%rd118];
	sub.f32 	%f756, %f755, %f67;
	mul.f32 	%f757, %f756, 0f3FB8AA3B;
	ex2.approx.f32 	%f758, %f757;
	mul.f32 	%f759, %f758, %f68;
	add.s32 	%r202, %r44, %r248;
	mad.lo.s32 	%r203, %r202, %r72, %r1;
	mul.wide.u32 	%rd119, %r203, 4;
	add.s64 	%rd120, %rd1, %rd119;
	st.global.f32 	[%rd120], %f759;
	ld.local.f32 	%f760, [%rd118+4];
	sub.f32 	%f761, %f760, %f67;
	mul.f32 	%f762, %f761, 0f3FB8AA3B;
	ex2.approx.f32 	%f763, %f762;
	mul.f32 	%f764, %f763, %f68;
	add.s32 	%r204, %r203, %r72;
	mul.wide.u32 	%rd121, %r204, 4;
	add.s64 	%rd122, %rd1, %rd121;
	st.global.f32 	[%rd122], %f764;
	add.s32 	%r248, %r248, 2;
$L__BB5_49:
	and.b32  	%r205, %r3, 1;
	setp.eq.b32 	%p100, %r205, 1;
	not.pred 	%p101, %p100;
	@%p101 bra 	$L__BB5_63;
	mul.wide.u32 	%rd123, %r248, 4;
	add.s64 	%rd124, %rd3, %rd123;
	ld.local.f32 	%f765, [%rd124];
	sub.f32 	%f766, %f765, %f67;
	mul.f32 	%f767, %f766, 0f3FB8AA3B;
	ex2.approx.f32 	%f768, %f767;
	mul.f32 	%f769, %f768, %f68;
	add.s32 	%r206, %r44, %r248;
	mad.lo.s32 	%r207, %r206, %r72, %r1;
	mul.wide.u32 	%rd125, %r207, 4;
	add.s64 	%rd126, %rd1, %rd125;
	st.global.f32 	[%rd126], %f769;
	bra.uni 	$L__BB5_63;
$L__BB5_51:
	setp.lt.s32 	%p102, %r71, -1023;
	@%p102 bra 	$L__BB5_63;
	ld.shared.v2.f32 	{%f69, %f770}, [_ZZ19_blockSoftmaxKernelIfLi1024ELi32EEvPKT_PS0_iiE9dms_total];
	mov.f32 	%f771, 0f3F800000;
	div.approx.f32 	%f70, %f771, %f770;
	mul.lo.s32 	%r48, %r4, %r5;
	and.b32  	%r49, %r4, 7;
	setp.lt.u32 	%p103, %r3, 7;
	mov.b32 	%r246, 0;
	@%p103 bra 	$L__BB5_55;
	and.b32  	%r246, %r4, -8;
	neg.s32 	%r241, %r246;
	add.s64 	%rd165, %rd3, 16;
	mov.b32 	%r242, 0;
$L__BB5_54:
	.pragma "nounroll";
	ld.local.v4.f32 	{%f772, %f773, %f774, %f775}, [%rd165+-16];
	sub.f32 	%f776, %f772, %f69;
	mul.f32 	%f777, %f776, 0f3FB8AA3B;
	ex2.approx.f32 	%f778, %f777;
	mul.f32 	%f779, %f778, %f70;
	add.s32 	%r210, %r242, %r48;
	mad.lo.s32 	%r211, %r210, %r72, %r1;
	mul.wide.u32 	%rd127, %r211, 4;
	add.s64 	%rd128, %rd1, %rd127;
	st.global.f32 	[%rd128], %f779;
	sub.f32 	%f780, %f773, %f69;
	mul.f32 	%f781, %f780, 0f3FB8AA3B;
	ex2.approx.f32 	%f782, %f781;
	mul.f32 	%f783, %f782, %f70;
	add.s32 	%r212, %r211, %r72;
	mul.wide.u32 	%rd129, %r212, 4;
	add.s64 	%rd130, %rd1, %rd129;
	st.global.f32 	[%rd130], %f783;
	sub.f32 	%f784, %f774, %f69;
	mul.f32 	%f785, %f784, 0f3FB8AA3B;
	ex2.approx.f32 	%f786, %f785;
	mul.f32 	%f787, %f786, %f70;
	add.s32 	%r213, %r212, %r72;
	mul.wide.u32 	%rd131, %r213, 4;
	add.s64 	%rd132, %rd1, %rd131;
	st.global.f32 	[%rd132], %f787;
	sub.f32 	%f788, %f775, %f69;
	mul.f32 	%f789, %f788, 0f3FB8AA3B;
	ex2.approx.f32 	%f790, %f789;
	mul.f32 	%f791, %f790, %f70;
	add.s32 	%r214, %r213, %r72;
	mul.wide.u32 	%rd133, %r214, 4;
	add.s64 	%rd134, %rd1, %rd133;
	st.global.f32 	[%rd134], %f791;
	ld.local.v4.f32 	{%f792, %f793, %f794, %f795}, [%rd165];
	sub.f32 	%f796, %f792, %f69;
	mul.f32 	%f797, %f796, 0f3FB8AA3B;
	ex2.approx.f32 	%f798, %f797;
	mul.f32 	%f799, %f798, %f70;
	add.s32 	%r215, %r214, %r72;
	mul.wide.u32 	%rd135, %r215, 4;
	add.s64 	%rd136, %rd1, %rd135;
	st.global.f32 	[%rd136], %f799;
	sub.f32 	%f800, %f793, %f69;
	mul.f32 	%f801, %f800, 0f3FB8AA3B;
	ex2.approx.f32 	%f802, %f801;
	mul.f32 	%f803, %f802, %f70;
	add.s32 	%r216, %r215, %r72;
	mul.wide.u32 	%rd137, %r216, 4;
	add.s64 	%rd138, %rd1, %rd137;
	st.global.f32 	[%rd138], %f803;
	sub.f32 	%f804, %f794, %f69;
	mul.f32 	%f805, %f804, 0f3FB8AA3B;
	ex2.approx.f32 	%f806, %f805;
	mul.f32 	%f807, %f806, %f70;
	add.s32 	%r217, %r216, %r72;
	mul.wide.u32 	%rd139, %r217, 4;
	add.s64 	%rd140, %rd1, %rd139;
	st.global.f32 	[%rd140], %f807;
	sub.f32 	%f808, %f795, %f69;
	mul.f32 	%f809, %f808, 0f3FB8AA3B;
	ex2.approx.f32 	%f810, %f809;
	mul.f32 	%f811, %f810, %f70;
	add.s32 	%r218, %r217, %r72;
	mul.wide.u32 	%rd141, %r218, 4;
	add.s64 	%rd142, %rd1, %rd141;
	st.global.f32 	[%rd142], %f811;
	add.s32 	%r242, %r242, 8;
	add.s32 	%r241, %r241, 8;
	add.s64 	%rd165, %rd165, 32;
	setp.eq.s32 	%p104, %r241, 0;
	@%p104 bra 	$L__BB5_55;
	bra.uni 	$L__BB5_54;
$L__BB5_55:
	setp.eq.s32 	%p105, %r49, 0;
	@%p105 bra 	$L__BB5_63;
	setp.lt.u32 	%p106, %r49, 4;
	@%p106 bra 	$L__BB5_58;
	mul.wide.u32 	%rd143, %r246, 4;
	add.s64 	%rd144, %rd3, %rd143;
	ld.local.f32 	%f812, [%rd144];
	sub.f32 	%f813, %f812, %f69;
	mul.f32 	%f814, %f813, 0f3FB8AA3B;
	ex2.approx.f32 	%f815, %f814;
	mul.f32 	%f816, %f815, %f70;
	add.s32 	%r219, %r246, %r48;
	mad.lo.s32 	%r220, %r219, %r72, %r1;
	mul.wide.u32 	%rd145, %r220, 4;
	add.s64 	%rd146, %rd1, %rd145;
	st.global.f32 	[%rd146], %f816;
	ld.local.f32 	%f817, [%rd144+4];
	sub.f32 	%f818, %f817, %f69;
	mul.f32 	%f819, %f818, 0f3FB8AA3B;
	ex2.approx.f32 	%f820, %f819;
	mul.f32 	%f821, %f820, %f70;
	add.s32 	%r221, %r220, %r72;
	mul.wide.u32 	%rd147, %r221, 4;
	add.s64 	%rd148, %rd1, %rd147;
	st.global.f32 	[%rd148], %f821;
	ld.local.f32 	%f822, [%rd144+8];
	sub.f32 	%f823, %f822, %f69;
	mul.f32 	%f824, %f823, 0f3FB8AA3B;
	ex2.approx.f32 	%f825, %f824;
	mul.f32 	%f826, %f825, %f70;
	add.s32 	%r222, %r221, %r72;
	mul.wide.u32 	%rd149, %r222, 4;
	add.s64 	%rd150, %rd1, %rd149;
	st.global.f32 	[%rd150], %f826;
	ld.local.f32 	%f827, [%rd144+12];
	sub.f32 	%f828, %f827, %f69;
	mul.f32 	%f829, %f828, 0f3FB8AA3B;
	ex2.approx.f32 	%f830, %f829;
	mul.f32 	%f831, %f830, %f70;
	add.s32 	%r223, %r222, %r72;
	mul.wide.u32 	%rd151, %r223, 4;
	add.s64 	%rd152, %rd1, %rd151;
	st.global.f32 	[%rd152], %f831;
	add.s32 	%r246, %r246, 4;
$L__BB5_58:
	and.b32  	%r224, %r4, 3;
	setp.eq.s32 	%p107, %r224, 0;
	@%p107 bra 	$L__BB5_63;
	setp.eq.s32 	%p108, %r224, 1;
	@%p108 bra 	$L__BB5_61;
	mul.wide.u32 	%rd153, %r246, 4;
	add.s64 	%rd154, %rd3, %rd153;
	ld.local.f32 	%f832, [%rd154];
	sub.f32 	%f833, %f832, %f69;
	mul.f32 	%f834, %f833, 0f3FB8AA3B;
	ex2.approx.f32 	%f835, %f834;
	mul.f32 	%f836, %f835, %f70;
	add.s32 	%r225, %r246, %r48;
	mad.lo.s32 	%r226, %r225, %r72, %r1;
	mul.wide.u32 	%rd155, %r226, 4;
	add.s64 	%rd156, %rd1, %rd155;
	st.global.f32 	[%rd156], %f836;
	ld.local.f32 	%f837, [%rd154+4];
	sub.f32 	%f838, %f837, %f69;
	mul.f32 	%f839, %f838, 0f3FB8AA3B;
	ex2.approx.f32 	%f840, %f839;
	mul.f32 	%f841, %f840, %f70;
	add.s32 	%r227, %r226, %r72;
	mul.wide.u32 	%rd157, %r227, 4;
	add.s64 	%rd158, %rd1, %rd157;
	st.global.f32 	[%rd158], %f841;
	add.s32 	%r246, %r246, 2;
$L__BB5_61:
	and.b32  	%r228, %r3, 1;
	setp.eq.b32 	%p109, %r228, 1;
	@%p109 bra 	$L__BB5_63;
	mul.wide.u32 	%rd159, %r246, 4;
	add.s64 	%rd160, %rd3, %rd159;
	ld.local.f32 	%f842, [%rd160];
	sub.f32 	%f843, %f842, %f69;
	mul.f32 	%f844, %f843, 0f3FB8AA3B;
	ex2.approx.f32 	%f845, %f844;
	mul.f32 	%f846, %f845, %f70;
	add.s32 	%r229, %r246, %r48;
	mad.lo.s32 	%r230, %r229, %r72, %r1;
	mul.wide.u32 	%rd161, %r230, 4;
	add.s64 	%rd162, %rd1, %rd161;
	st.global.f32 	[%rd162], %f846;
$L__BB5_63:
	ret;

}
	// .globl	_Z19_blockSoftmaxKernelIfLi1024ELi16EEvPKT_PS0_ii
.visible .entry _Z19_blockSoftmaxKernelIfLi1024ELi16EEvPKT_PS0_ii(
	.param .u64 .ptr .align 1 _Z19_blockSoftmaxKernelIfLi1024ELi16EEvPKT_PS0_ii_param_0,
	.param .u64 .ptr .align 1 _Z19_blockSoftmaxKernelIfLi1024ELi16EEvPKT_PS0_ii_param_1,
	.param .u32 _Z19_blockSoftmaxKernelIfLi1024ELi16EEvPKT_PS0_ii_param_2,
	.param .u32 _Z19_blockSoftmaxKernelIfLi1024ELi16EEvPKT_PS0_ii_param_3
)
{
	.local .align 16 .b8 	__local_depot6[64];
	.reg .b64 	%SP;
	.reg .b64 	%SPL;
	.reg .pred 	%p<110>;
	.reg .b32 	%r<251>;
	.reg .b32 	%f<889>;
	.reg .b64 	%rd<167>;
	// demoted variable
	.shared .align 8 .b8 _ZZ19_blockSoftmaxKernelIfLi1024ELi16EEvPKT_PS0_iiE12temp_storage[296];
	// demoted variable
	.shared .align 8 .b8 _ZZ19_blockSoftmaxKernelIfLi1024ELi16EEvPKT_PS0_iiE9dms_total[8];
	mov.u64 	%SPL, __local_depot6;
	ld.param.u64 	%rd16, [_Z19_blockSoftmaxKernelIfLi1024ELi16EEvPKT_PS0_ii_param_0];
	ld.param.u64 	%rd17, [_Z19_blockSoftmaxKernelIfLi1024ELi16EEvPKT_PS0_ii_param_1];
	ld.param.u32 	%r71, [_Z19_blockSoftmaxKernelIfLi1024ELi16EEvPKT_PS0_ii_param_2];
	ld.param.u32 	%r72, [_Z19_blockSoftmaxKernelIfLi1024ELi16EEvPKT_PS0_ii_param_3];
	cvta.to.global.u64 	%rd1, %rd17;
	cvta.to.global.u64 	%rd2, %rd16;
	add.u64 	%rd3, %SPL, 0;
	mov.u32 	%r73, %ctaid.x;
	rem.u32 	%r74, %r73, %r72;
	sub.s32 	%r75, %r73, %r74;
	mad.lo.s32 	%r1, %r75, %r71, %r74;
	shr.s32 	%r76, %r71, 31;
	shr.u32 	%r77, %r76, 22;
	add.s32 	%r78, %r71, %r77;
	and.b32  	%r79, %r78, -1024;
	sub.s32 	%r2, %r71, %r79;
	shr.s32 	%r3, %r78, 10;
	add.s32 	%r4, %r3, 1;
	mov.u32 	%r5, %tid.x;
	setp.lt.u32 	%p1, %r5, %r2;
	mov.f32 	%f877, 0f00000000;
	mov.f32 	%f878, 0fFF7FFFFF;
	@%p1 bra 	$L__BB6_13;
	setp.lt.s32 	%p2, %r71, 1024;
	@%p2 bra 	$L__BB6_25;
	sub.s32 	%r81, %r5, %r2;
	mul.lo.s32 	%r82, %r81, %r3;
	mad.lo.s32 	%r6, %r4, %r2, %r82;
	add.s32 	%r83, %r3, -1;
	and.b32  	%r7, %r3, 7;
	setp.lt.u32 	%p3, %r83, 7;
	mov.f32 	%f877, 0f00000000;
	mov.f32 	%f878, 0fFF7FFFFF;
	mov.b32 	%r238, 0;
	@%p3 bra 	$L__BB6_5;
	and.b32  	%r238, %r3, 2097144;
	neg.s32 	%r233, %r238;
	add.s64 	%rd164, %rd3, 16;
	mov.f32 	%f877, 0f00000000;
	mov.f32 	%f878, 0fFF7FFFFF;
	mov.b32 	%r234, 0;
$L__BB6_4:
	.pragma "nounroll";
	add.s32 	%r85, %r6, %r234;
	mad.lo.s32 	%r86, %r85, %r72, %r1;
	mul.wide.u32 	%rd19, %r86, 4;
	add.s64 	%rd20, %rd2, %rd19;
	ld.global.f32 	%f78, [%rd20];
	setp.gt.f32 	%p4, %f878, %f78;
	selp.f32 	%f79, %f877, 0f3F800000, %p4;
	selp.f32 	%f80, %f878, %f78, %p4;
	selp.f32 	%f81, 0f3F800000, %f877, %p4;
	selp.f32 	%f82, %f78, %f878, %p4;
	sub.f32 	%f83, %f82, %f80;
	mul.f32 	%f84, %f83, 0f3FB8AA3B;
	ex2.approx.f32 	%f85, %f84;
	fma.rn.f32 	%f86, %f81, %f85, %f79;
	add.s32 	%r87, %r86, %r72;
	mul.wide.u32 	%rd21, %r87, 4;
	add.s64 	%rd22, %rd2, %rd21;
	ld.global.f32 	%f87, [%rd22];
	setp.gt.f32 	%p5, %f80, %f87;
	selp.f32 	%f88, %f86, 0f3F800000, %p5;
	selp.f32 	%f89, %f80, %f87, %p5;
	selp.f32 	%f90, 0f3F800000, %f86, %p5;
	selp.f32 	%f91, %f87, %f80, %p5;
	sub.f32 	%f92, %f91, %f89;
	mul.f32 	%f93, %f92, 0f3FB8AA3B;
	ex2.approx.f32 	%f94, %f93;
	fma.rn.f32 	%f95, %f90, %f94, %f88;
	add.s32 	%r88, %r87, %r72;
	mul.wide.u32 	%rd23, %r88, 4;
	add.s64 	%rd24, %rd2, %rd23;
	ld.global.f32 	%f96, [%rd24];
	setp.gt.f32 	%p6, %f89, %f96;
	selp.f32 	%f97, %f95, 0f3F800000, %p6;
	selp.f32 	%f98, %f89, %f96, %p6;
	selp.f32 	%f99, 0f3F800000, %f95, %p6;
	selp.f32 	%f100, %f96, %f89, %p6;
	sub.f32 	%f101, %f100, %f98;
	mul.f32 	%f102, %f101, 0f3FB8AA3B;
	ex2.approx.f32 	%f103, %f102;
	fma.rn.f32 	%f104, %f99, %f103, %f97;
	add.s32 	%r89, %r88, %r72;
	mul.wide.u32 	%rd25, %r89, 4;
	add.s64 	%rd26, %rd2, %rd25;
	ld.global.f32 	%f105, [%rd26];
	st.local.v4.f32 	[%rd164+-16], {%f78, %f87, %f96, %f105};
	setp.gt.f32 	%p7, %f98, %f105;
	selp.f32 	%f106, %f104, 0f3F800000, %p7;
	selp.f32 	%f107, %f98, %f105, %p7;
	selp.f32 	%f108, 0f3F800000, %f104, %p7;
	selp.f32 	%f109, %f105, %f98, %p7;
	sub.f32 	%f110, %f109, %f107;
	mul.f32 	%f111, %f110, 0f3FB8AA3B;
	ex2.approx.f32 	%f112, %f111;
	fma.rn.f32 	%f113, %f108, %f112, %f106;
	add.s32 	%r90, %r89, %r72;
	mul.wide.u32 	%rd27, %r90, 4;
	add.s64 	%rd28, %rd2, %rd27;
	ld.global.f32 	%f114, [%rd28];
	setp.gt.f32 	%p8, %f107, %f114;
	selp.f32 	%f115, %f113, 0f3F800000, %p8;
	selp.f32 	%f116, %f107, %f114, %p8;
	selp.f32 	%f117, 0f3F800000, %f113, %p8;
	selp.f32 	%f118, %f114, %f107, %p8;
	sub.f32 	%f119, %f118, %f116;
	mul.f32 	%f120, %f119, 0f3FB8AA3B;
	ex2.approx.f32 	%f121, %f120;
	fma.rn.f32 	%f122, %f117, %f121, %f115;
	add.s32 	%r91, %r90, %r72;
	mul.wide.u32 	%rd29, %r91, 4;
	add.s64 	%rd30, %rd2, %rd29;
	ld.global.f32 	%f123, [%rd30];
	setp.gt.f32 	%p9, %f116, %f123;
	selp.f32 	%f124, %f122, 0f3F800000, %p9;
	selp.f32 	%f125, %f116, %f123, %p9;
	selp.f32 	%f126, 0f3F800000, %f122, %p9;
	selp.f32 	%f127, %f123, %f116, %p9;
	sub.f32 	%f128, %f127, %f125;
	mul.f32 	%f129, %f128, 0f3FB8AA3B;
	ex2.approx.f32 	%f130, %f129;
	fma.rn.f32 	%f131, %f126, %f130, %f124;
	add.s32 	%r92, %r91, %r72;
	mul.wide.u32 	%rd31, %r92, 4;
	add.s64 	%rd32, %rd2, %rd31;
	ld.global.f32 	%f132, [%rd32];
	setp.gt.f32 	%p10, %f125, %f132;
	selp.f32 	%f133, %f131, 0f3F800000, %p10;
	selp.f32 	%f134, %f125, %f132, %p10;
	selp.f32 	%f135, 0f3F800000, %f131, %p10;
	selp.f32 	%f136, %f132, %f125, %p10;
	sub.f32 	%f137, %f136, %f134;
	mul.f32 	%f138, %f137, 0f3FB8AA3B;
	ex2.approx.f32 	%f139, %f138;
	fma.rn.f32 	%f140, %f135, %f139, %f133;
	add.s32 	%r93, %r92, %r72;
	mul.wide.u32 	%rd33, %r93, 4;
	add.s64 	%rd34, %rd2, %rd33;
	ld.global.f32 	%f141, [%rd34];
	st.local.v4.f32 	[%rd164], {%f114, %f123, %f132, %f141};
	setp.gt.f32 	%p11, %f134, %f141;
	selp.f32 	%f142, %f140, 0f3F800000, %p11;
	selp.f32 	%f878, %f134, %f141, %p11;
	selp.f32 	%f143, 0f3F800000, %f140, %p11;
	selp.f32 	%f144, %f141, %f134, %p11;
	sub.f32 	%f145, %f144, %f878;
	mul.f32 	%f146, %f145, 0f3FB8AA3B;
	ex2.approx.f32 	%f147, %f146;
	fma.rn.f32 	%f877, %f143, %f147, %f142;
	add.s32 	%r234, %r234, 8;
	add.s32 	%r233, %r233, 8;
	add.s64 	%rd164, %rd164, 32;
	setp.eq.s32 	%p12, %r233, 0;
	@%p12 bra 	$L__BB6_5;
	bra.uni 	$L__BB6_4;
$L__BB6_5:
	setp.eq.s32 	%p13, %r7, 0;
	@%p13 bra 	$L__BB6_25;
	and.b32  	%r28, %r3, 3;
	setp.lt.u32 	%p14, %r7, 4;
	@%p14 bra 	$L__BB6_8;
	add.s32 	%r94, %r6, %r238;
	mad.lo.s32 	%r95, %r94, %r72, %r1;
	mul.wide.u32 	%rd35, %r95, 4;
	add.s64 	%rd36, %rd2, %rd35;
	ld.global.f32 	%f149, [%rd36];
	mul.wide.u32 	%rd37, %r238, 4;
	add.s64 	%rd38, %rd3, %rd37;
	st.local.f32 	[%rd38], %f149;
	setp.gt.f32 	%p15, %f878, %f149;
	selp.f32 	%f150, %f877, 0f3F800000, %p15;
	selp.f32 	%f151, %f878, %f149, %p15;
	selp.f32 	%f152, 0f3F800000, %f877, %p15;
	selp.f32 	%f153, %f149, %f878, %p15;
	sub.f32 	%f154, %f153, %f151;
	mul.f32 	%f155, %f154, 0f3FB8AA3B;
	ex2.approx.f32 	%f156, %f155;
	fma.rn.f32 	%f157, %f152, %f156, %f150;
	add.s32 	%r96, %r95, %r72;
	mul.wide.u32 	%rd39, %r96, 4;
	add.s64 	%rd40, %rd2, %rd39;
	ld.global.f32 	%f158, [%rd40];
	st.local.f32 	[%rd38+4], %f158;
	setp.gt.f32 	%p16, %f151, %f158;
	selp.f32 	%f159, %f157, 0f3F800000, %p16;
	selp.f32 	%f160, %f151, %f158, %p16;
	selp.f32 	%f161, 0f3F800000, %f157, %p16;
	selp.f32 	%f162, %f158, %f151, %p16;
	sub.f32 	%f163, %f162, %f160;
	mul.f32 	%f164, %f163, 0f3FB8AA3B;
	ex2.approx.f32 	%f165, %f164;
	fma.rn.f32 	%f166, %f161, %f165, %f159;
	add.s32 	%r97, %r96, %r72;
	mul.wide.u32 	%rd41, %r97, 4;
	add.s64 	%rd42, %rd2, %rd41;
	ld.global.f32 	%f167, [%rd42];
	st.local.f32 	[%rd38+8], %f167;
	setp.gt.f32 	%p17, %f160, %f167;
	selp.f32 	%f168, %f166, 0f3F800000, %p17;
	selp.f32 	%f169, %f160, %f167, %p17;
	selp.f32 	%f170, 0f3F800000, %f166, %p17;
	selp.f32 	%f171, %f167, %f160, %p17;
	sub.f32 	%f172, %f171, %f169;
	mul.f32 	%f173, %f172, 0f3FB8AA3B;
	ex2.approx.f32 	%f174, %f173;
	fma.rn.f32 	%f175, %f170, %f174, %f168;
	add.s32 	%r98, %r97, %r72;
	mul.wide.u32 	%rd43, %r98, 4;
	add.s64 	%rd44, %rd2, %rd43;
	ld.global.f32 	%f176, [%rd44];
	st.local.f32 	[%rd38+12], %f176;
	setp.gt.f32 	%p18, %f169, %f176;
	selp.f32 	%f177, %f175, 0f3F800000, %p18;
	selp.f32 	%f878, %f169, %f176, %p18;
	selp.f32 	%f178, 0f3F800000, %f175, %p18;
	selp.f32 	%f179, %f176, %f169, %p18;
	sub.f32 	%f180, %f179, %f878;
	mul.f32 	%f181, %f180, 0f3FB8AA3B;
	ex2.approx.f32 	%f182, %f181;
	fma.rn.f32 	%f877, %f178, %f182, %f177;
	add.s32 	%r238, %r238, 4;
$L__BB6_8:
	setp.eq.s32 	%p19, %r28, 0;
	@%p19 bra 	$L__BB6_25;
	setp.eq.s32 	%p20, %r28, 1;
	@%p20 bra 	$L__BB6_11;
	add.s32 	%r99, %r6, %r238;
	mad.lo.s32 	%r100, %r99, %r72, %r1;
	mul.wide.u32 	%rd45, %r100, 4;
	add.s64 	%rd46, %rd2, %rd45;
	ld.global.f32 	%f184, [%rd46];
	mul.wide.u32 	%rd47, %r238, 4;
	add.s64 	%rd48, %rd3, %rd47;
	st.local.f32 	[%rd48], %f184;
	setp.gt.f32 	%p21, %f878, %f184;
	selp.f32 	%f185, %f877, 0f3F800000, %p21;
	selp.f32 	%f186, %f878, %f184, %p21;
	selp.f32 	%f187, 0f3F800000, %f877, %p21;
	selp.f32 	%f188, %f184, %f878, %p21;
	sub.f32 	%f189, %f188, %f186;
	mul.f32 	%f190, %f189, 0f3FB8AA3B;
	ex2.approx.f32 	%f191, %f190;
	fma.rn.f32 	%f192, %f187, %f191, %f185;
	add.s32 	%r101, %r100, %r72;
	mul.wide.u32 	%rd49, %r101, 4;
	add.s64 	%rd50, %rd2, %rd49;
	ld.global.f32 	%f193, [%rd50];
	st.local.f32 	[%rd48+4], %f193;
	setp.gt.f32 	%p22, %f186, %f193;
	selp.f32 	%f194, %f192, 0f3F800000, %p22;
	selp.f32 	%f878, %f186, %f193, %p22;
	selp.f32 	%f195, 0f3F800000, %f192, %p22;
	selp.f32 	%f196, %f193, %f186, %p22;
	sub.f32 	%f197, %f196, %f878;
	mul.f32 	%f198, %f197, 0f3FB8AA3B;
	ex2.approx.f32 	%f199, %f198;
	fma.rn.f32 	%f877, %f195, %f199, %f194;
	add.s32 	%r238, %r238, 2;
$L__BB6_11:
	and.b32  	%r102, %r3, 1;
	setp.eq.b32 	%p23, %r102, 1;
	not.pred 	%p24, %p23;
	@%p24 bra 	$L__BB6_25;
	add.s32 	%r103, %r6, %r238;
	mad.lo.s32 	%r104, %r103, %r72, %r1;
	mul.wide.u32 	%rd51, %r104, 4;
	add.s64 	%rd52, %rd2, %rd51;
	ld.global.f32 	%f200, [%rd52];
	mul.wide.u32 	%rd53, %r238, 4;
	add.s64 	%rd54, %rd3, %rd53;
	st.local.f32 	[%rd54], %f200;
	setp.gt.f32 	%p25, %f878, %f200;
	selp.f32 	%f201, %f877, 0f3F800000, %p25;
	selp.f32 	%f43, %f878, %f200, %p25;
	selp.f32 	%f202, 0f3F800000, %f877, %p25;
	selp.f32 	%f203, %f200, %f878, %p25;
	sub.f32 	%f204, %f203, %f43;
	mul.f32 	%f205, %f204, 0f3FB8AA3B;
	ex2.approx.f32 	%f206, %f205;
	fma.rn.f32 	%f877, %f202, %f206, %f201;
	mov.f32 	%f878, %f43;
	bra.uni 	$L__BB6_25;
$L__BB6_13:
	setp.lt.s32 	%p26, %r71, -1023;
	@%p26 bra 	$L__BB6_25;
	mul.lo.s32 	%r10, %r4, %r5;
	and.b32  	%r11, %r4, 7;
	setp.lt.u32 	%p27, %r3, 7;
	mov.f32 	%f877, 0f00000000;
	mov.f32 	%f878, 0fFF7FFFFF;
	mov.b32 	%r236, 0;
	@%p27 bra 	$L__BB6_17;
	and.b32  	%r236, %r4, -8;
	neg.s32 	%r231, %r236;
	add.s64 	%rd163, %rd3, 16;
	mov.f32 	%f877, 0f00000000;
	mov.f32 	%f878, 0fFF7FFFFF;
	mov.b32 	%r232, 0;
$L__BB6_16:
	.pragma "nounroll";
	add.s32 	%r107, %r232, %r10;
	mad.lo.s32 	%r108, %r107, %r72, %r1;
	mul.wide.u32 	%rd55, %r108, 4;
	add.s64 	%rd56, %rd2, %rd55;
	ld.global.f32 	%f214, [%rd56];
	setp.gt.f32 	%p28, %f878, %f214;
	selp.f32 	%f215, %f877, 0f3F800000, %p28;
	selp.f32 	%f216, %f878, %f214, %p28;
	selp.f32 	%f217, 0f3F800000, %f877, %p28;
	selp.f32 	%f218, %f214, %f878, %p28;
	sub.f32 	%f219, %f218, %f216;
	mul.f32 	%f220, %f219, 0f3FB8AA3B;
	ex2.approx.f32 	%f221, %f220;
	fma.rn.f32 	%f222, %f217, %f221, %f215;
	add.s32 	%r109, %r108, %r72;
	mul.wide.u32 	%rd57, %r109, 4;
	add.s64 	%rd58, %rd2, %rd57;
	ld.global.f32 	%f223, [%rd58];
	setp.gt.f32 	%p29, %f216, %f223;
	selp.f32 	%f224, %f222, 0f3F800000, %p29;
	selp.f32 	%f225, %f216, %f223, %p29;
	selp.f32 	%f226, 0f3F800000, %f222, %p29;
	selp.f32 	%f227, %f223, %f216, %p29;
	sub.f32 	%f228, %f227, %f225;
	mul.f32 	%f229, %f228, 0f3FB8AA3B;
	ex2.approx.f32 	%f230, %f229;
	fma.rn.f32 	%f231, %f226, %f230, %f224;
	add.s32 	%r110, %r109, %r72;
	mul.wide.u32 	%rd59, %r110, 4;
	add.s64 	%rd60, %rd2, %rd59;
	ld.global.f32 	%f232, [%rd60];
	setp.gt.f32 	%p30, %f225, %f232;
	selp.f32 	%f233, %f231, 0f3F800000, %p30;
	selp.f32 	%f234, %f225, %f232, %p30;
	selp.f32 	%f235, 0f3F800000, %f231, %p30;
	selp.f32 	%f236, %f232, %f225, %p30;
	sub.f32 	%f237, %f236, %f234;
	mul.f32 	%f238, %f237, 0f3FB8AA3B;
	ex2.approx.f32 	%f239, %f238;
	fma.rn.f32 	%f240, %f235, %f239, %f233;
	add.s32 	%r111, %r110, %r72;
	mul.wide.u32 	%rd61, %r111, 4;
	add.s64 	%rd62, %rd2, %rd61;
	ld.global.f32 	%f241, [%rd62];
	st.local.v4.f32 	[%rd163+-16], {%f214, %f223, %f232, %f241};
	setp.gt.f32 	%p31, %f234, %f241;
	selp.f32 	%f242, %f240, 0f3F800000, %p31;
	selp.f32 	%f243, %f234, %f241, %p31;
	selp.f32 	%f244, 0f3F800000, %f240, %p31;
	selp.f32 	%f245, %f241, %f234, %p31;
	sub.f32 	%f246, %f245, %f243;
	mul.f32 	%f247, %f246, 0f3FB8AA3B;
	ex2.approx.f32 	%f248, %f247;
	fma.rn.f32 	%f249, %f244, %f248, %f242;
	add.s32 	%r112, %r111, %r72;
	mul.wide.u32 	%rd63, %r112, 4;
	add.s64 	%rd64, %rd2, %rd63;
	ld.global.f32 	%f250, [%rd64];
	setp.gt.f32 	%p32, %f243, %f250;
	selp.f32 	%f251, %f249, 0f3F800000, %p32;
	selp.f32 	%f252, %f243, %f250, %p32;
	selp.f32 	%f253, 0f3F800000, %f249, %p32;
	selp.f32 	%f254, %f250, %f243, %p32;
	sub.f32 	%f255, %f254, %f252;
	mul.f32 	%f256, %f255, 0f3FB8AA3B;
	ex2.approx.f32 	%f257, %f256;
	fma.rn.f32 	%f258, %f253, %f257, %f251;
	add.s32 	%r113, %r112, %r72;
	mul.wide.u32 	%rd65, %r113, 4;
	add.s64 	%rd66, %rd2, %rd65;
	ld.global.f32 	%f259, [%rd66];
	setp.gt.f32 	%p33, %f252, %f259;
	selp.f32 	%f260, %f258, 0f3F800000, %p33;
	selp.f32 	%f261, %f252, %f259, %p33;
	selp.f32 	%f262, 0f3F800000, %f258, %p33;
	selp.f32 	%f263, %f259, %f252, %p33;
	sub.f32 	%f264, %f263, %f261;
	mul.f32 	%f265, %f264, 0f3FB8AA3B;
	ex2.approx.f32 	%f266, %f265;
	fma.rn.f32 	%f267, %f262, %f266, %f260;
	add.s32 	%r114, %r113, %r72;
	mul.wide.u32 	%rd67, %r114, 4;
	add.s64 	%rd68, %rd2, %rd67;
	ld.global.f32 	%f268, [%rd68];
	setp.gt.f32 	%p34, %f261, %f268;
	selp.f32 	%f269, %f267, 0f3F800000, %p34;
	selp.f32 	%f270, %f261, %f268, %p34;
	selp.f32 	%f271, 0f3F800000, %f267, %p34;
	selp.f32 	%f272, %f268, %f261, %p34;
	sub.f32 	%f273, %f272, %f270;
	mul.f32 	%f274, %f273, 0f3FB8AA3B;
	ex2.approx.f32 	%f275, %f274;
	fma.rn.f32 	%f276, %f271, %f275, %f269;
	add.s32 	%r115, %r114, %r72;
	mul.wide.u32 	%rd69, %r115, 4;
	add.s64 	%rd70, %rd2, %rd69;
	ld.global.f32 	%f277, [%rd70];
	st.local.v4.f32 	[%rd163], {%f250, %f259, %f268, %f277};
	setp.gt.f32 	%p35, %f270, %f277;
	selp.f32 	%f278, %f276, 0f3F800000, %p35;
	selp.f32 	%f878, %f270, %f277, %p35;
	selp.f32 	%f279, 0f3F800000, %f276, %p35;
	selp.f32 	%f280, %f277, %f270, %p35;
	sub.f32 	%f281, %f280, %f878;
	mul.f32 	%f282, %f281, 0f3FB8AA3B;
	ex2.approx.f32 	%f283, %f282;
	fma.rn.f32 	%f877, %f279, %f283, %f278;
	add.s32 	%r232, %r232, 8;
	add.s32 	%r231, %r231, 8;
	add.s64 	%rd163, %rd163, 32;
	setp.eq.s32 	%p36, %r231, 0;
	@%p36 bra 	$L__BB6_17;
	bra.uni 	$L__BB6_16;
$L__BB6_17:
	setp.eq.s32 	%p37, %r11, 0;
	@%p37 bra 	$L__BB6_25;
	setp.lt.u32 	%p38, %r11, 4;
	@%p38 bra 	$L__BB6_20;
	add.s32 	%r116, %r236, %r10;
	mad.lo.s32 	%r117, %r116, %r72, %r1;
	mul.wide.u32 	%rd71, %r117, 4;
	add.s64 	%rd72, %rd2, %rd71;
	ld.global.f32 	%f285, [%rd72];
	mul.wide.u32 	%rd73, %r236, 4;
	add.s64 	%rd74, %rd3, %rd73;
	st.local.f32 	[%rd74], %f285;
	setp.gt.f32 	%p39, %f878, %f285;
	selp.f32 	%f286, %f877, 0f3F800000, %p39;
	selp.f32 	%f287, %f878, %f285, %p39;
	selp.f32 	%f288, 0f3F800000, %f877, %p39;
	selp.f32 	%f289, %f285, %f878, %p39;
	sub.f32 	%f290, %f289, %f287;
	mul.f32 	%f291, %f290, 0f3FB8AA3B;
	ex2.approx.f32 	%f292, %f291;
	fma.rn.f32 	%f293, %f288, %f292, %f286;
	add.s32 	%r118, %r117, %r72;
	mul.wide.u32 	%rd75, %r118, 4;
	add.s64 	%rd76, %rd2, %rd75;
	ld.global.f32 	%f294, [%rd76];
	st.local.f32 	[%rd74+4], %f294;
	setp.gt.f32 	%p40, %f287, %f294;
	selp.f32 	%f295, %f293, 0f3F800000, %p40;
	selp.f32 	%f296, %f287, %f294, %p40;
	selp.f32 	%f297, 0f3F800000, %f293, %p40;
	selp.f32 	%f298, %f294, %f287, %p40;
	sub.f32 	%f299, %f298, %f296;
	mul.f32 	%f300, %f299, 0f3FB8AA3B;
	ex2.approx.f32 	%f301, %f300;
	fma.rn.f32 	%f302, %f297, %f301, %f295;
	add.s32 	%r119, %r118, %r72;
	mul.wide.u32 	%rd77, %r119, 4;
	add.s64 	%rd78, %rd2, %rd77;
	ld.global.f32 	%f303, [%rd78];
	st.local.f32 	[%rd74+8], %f303;
	setp.gt.f32 	%p41, %f296, %f303;
	selp.f32 	%f304, %f302, 0f3F800000, %p41;
	selp.f32 	%f305, %f296, %f303, %p41;
	selp.f32 	%f306, 0f3F800000, %f302, %p41;
	selp.f32 	%f307, %f303, %f296, %p41;
	sub.f32 	%f308, %f307, %f305;
	mul.f32 	%f309, %f308, 0f3FB8AA3B;
	ex2.approx.f32 	%f310, %f309;
	fma.rn.f32 	%f311, %f306, %f310, %f304;
	add.s32 	%r120, %r119, %r72;
	mul.wide.u32 	%rd79, %r120, 4;
	add.s64 	%rd80, %rd2, %rd79;
	ld.global.f32 	%f312, [%rd80];
	st.local.f32 	[%rd74+12], %f312;
	setp.gt.f32 	%p42, %f305, %f312;
	selp.f32 	%f313, %f311, 0f3F800000, %p42;
	selp.f32 	%f878, %f305, %f312, %p42;
	selp.f32 	%f314, 0f3F800000, %f311, %p42;
	selp.f32 	%f315, %f312, %f305, %p42;
	sub.f32 	%f316, %f315, %f878;
	mul.f32 	%f317, %f316, 0f3FB8AA3B;
	ex2.approx.f32 	%f318, %f317;
	fma.rn.f32 	%f877, %f314, %f318, %f313;
	add.s32 	%r236, %r236, 4;
$L__BB6_20:
	and.b32  	%r121, %r4, 3;
	setp.eq.s32 	%p43, %r121, 0;
	@%p43 bra 	$L__BB6_25;
	setp.eq.s32 	%p44, %r121, 1;
	@%p44 bra 	$L__BB6_23;
	add.s32 	%r122, %r236, %r10;
	mad.lo.s32 	%r123, %r122, %r72, %r1;
	mul.wide.u32 	%rd81, %r123, 4;
	add.s64 	%rd82, %rd2, %rd81;
	ld.global.f32 	%f320, [%rd82];
	mul.wide.u32 	%rd83, %r236, 4;
	add.s64 	%rd84, %rd3, %rd83;
	st.local.f32 	[%rd84], %f320;
	setp.gt.f32 	%p45, %f878, %f320;
	selp.f32 	%f321, %f877, 0f3F800000, %p45;
	selp.f32 	%f322, %f878, %f320, %p45;
	selp.f32 	%f323, 0f3F800000, %f877, %p45;
	selp.f32 	%f324, %f320, %f878, %p45;
	sub.f32 	%f325, %f324, %f322;
	mul.f32 	%f326, %f325, 0f3FB8AA3B;
	ex2.approx.f32 	%f327, %f326;
	fma.rn.f32 	%f328, %f323, %f327, %f321;
	add.s32 	%r124, %r123, %r72;
	mul.wide.u32 	%rd85, %r124, 4;
	add.s64 	%rd86, %rd2, %rd85;
	ld.global.f32 	%f329, [%rd86];
	st.local.f32 	[%rd84+4], %f329;
	setp.gt.f32 	%p46, %f322, %f329;
	selp.f32 	%f330, %f328, 0f3F800000, %p46;
	selp.f32 	%f878, %f322, %f329, %p46;
	selp.f32 	%f331, 0f3F800000, %f328, %p46;
	selp.f32 	%f332, %f329, %f322, %p46;
	sub.f32 	%f333, %f332, %f878;
	mul.f32 	%f334, %f333, 0f3FB8AA3B;
	ex2.approx.f32 	%f335, %f334;
	fma.rn.f32 	%f877, %f331, %f335, %f330;
	add.s32 	%r236, %r236, 2;
$L__BB6_23:
	and.b32  	%r125, %r3, 1;
	setp.eq.b32 	%p47, %r125, 1;
	@%p47 bra 	$L__BB6_25;
	add.s32 	%r126, %r236, %r10;
	mad.lo.s32 	%r127, %r126, %r72, %r1;
	mul.wide.u32 	%rd87, %r127, 4;
	add.s64 	%rd88, %rd2, %rd87;
	ld.global.f32 	%f336, [%rd88];
	mul.wide.u32 	%rd89, %r236, 4;
	add.s64 	%rd90, %rd3, %rd89;
	st.local.f32 	[%rd90], %f336;
	setp.gt.f32 	%p48, %f878, %f336;
	selp.f32 	%f337, %f877, 0f3F800000, %p48;
	selp.f32 	%f25, %f878, %f336, %p48;
	selp.f32 	%f338, 0f3F800000, %f877, %p48;
	selp.f32 	%f339, %f336, %f878, %p48;
	sub.f32 	%f340, %f339, %f25;
	mul.f32 	%f341, %f340, 0f3FB8AA3B;
	ex2.approx.f32 	%f342, %f341;
	fma.rn.f32 	%f877, %f338, %f342, %f337;
	mov.f32 	%f878, %f25;
$L__BB6_25:
	// begin inline asm
	mov.u32 %r128, %laneid;
	// end inline asm
	mov.b32 	%r130, %f878;
	mov.b32 	%r136, 1;
	mov.b32 	%r137, 31;
	mov.b32 	%r138, -1;
	// begin inline asm
	shfl.sync.down.b32 %r129, %r130, %r136, %r137, %r138;
	// end inline asm
	mov.b32 	%r135, %f877;
	// begin inline asm
	shfl.sync.down.b32 %r134, %r135, %r136, %r137, %r138;
	// end inline asm
	setp.gt.s32 	%p49, %r128, 30;
	@%p49 bra 	$L__BB6_27;
	mov.b32 	%f343, %r134;
	mov.b32 	%f344, %r129;
	setp.gt.f32 	%p50, %f878, %f344;
	selp.f32 	%f47, %f878, %f344, %p50;
	selp.f32 	%f345, %f877, %f343, %p50;
	selp.f32 	%f346, %f344, %f878, %p50;
	selp.f32 	%f347, %f343, %f877, %p50;
	sub.f32 	%f348, %f346, %f47;
	mul.f32 	%f349, %f348, 0f3FB8AA3B;
	ex2.approx.f32 	%f350, %f349;
	fma.rn.f32 	%f877, %f347, %f350, %f345;
	mov.f32 	%f878, %f47;
$L__BB6_27:
	mov.b32 	%r140, %f878;
	mov.b32 	%r146, 2;
	mov.b32 	%r147, 31;
	mov.b32 	%r148, -1;
	// begin inline asm
	shfl.sync.down.b32 %r139, %r140, %r146, %r147, %r148;
	// end inline asm
	mov.b32 	%r145, %f877;
	// begin inline asm
	shfl.sync.down.b32 %r144, %r145, %r146, %r147, %r148;
	// end inline asm
	setp.gt.s32 	%p51, %r128, 29;
	@%p51 bra 	$L__BB6_29;
	mov.b32 	%f351, %r144;
	mov.b32 	%f352, %r139;
	setp.gt.f32 	%p52, %f878, %f352;
	selp.f32 	%f51, %f878, %f352, %p52;
	selp.f32 	%f353, %f877, %f351, %p52;
	selp.f32 	%f354, %f352, %f878, %p52;
	selp.f32 	%f355, %f351, %f877, %p52;
	sub.f32 	%f356, %f354, %f51;
	mul.f32 	%f357, %f356, 0f3FB8AA3B;
	ex2.approx.f32 	%f358, %f357;
	fma.rn.f32 	%f877, %f355, %f358, %f353;
	mov.f32 	%f878, %f51;
$L__BB6_29:
	mov.b32 	%r150, %f878;
	mov.b32 	%r156, 4;
	mov.b32 	%r157, 31;
	mov.b32 	%r158, -1;
	// begin inline asm
	shfl.sync.down.b32 %r149, %r150, %r156, %r157, %r158;
	// end inline asm
	mov.b32 	%r155, %f877;
	// begin inline asm
	shfl.sync.down.b32 %r154, %r155, %r156, %r157, %r158;
	// end inline asm
	setp.gt.s32 	%p53, %r128, 27;
	@%p53 bra 	$L__BB6_31;
	mov.b32 	%f359, %r154;
	mov.b32 	%f360, %r149;
	setp.gt.f32 	%p54, %f878, %f360;
	selp.f32 	%f55, %f878, %f360, %p54;
	selp.f32 	%f361, %f877, %f359, %p54;
	selp.f32 	%f362, %f360, %f878, %p54;
	selp.f32 	%f363, %f359, %f877, %p54;
	sub.f32 	%f364, %f362, %f55;
	mul.f32 	%f365, %f364, 0f3FB8AA3B;
	ex2.approx.f32 	%f366, %f365;
	fma.rn.f32 	%f877, %f363, %f366, %f361;
	mov.f32 	%f878, %f55;
$L__BB6_31:
	mov.b32 	%r160, %f878;
	mov.b32 	%r166, 8;
	mov.b32 	%r167, 31;
	mov.b32 	%r168, -1;
	// begin inline asm
	shfl.sync.down.b32 %r159, %r160, %r166, %r167, %r168;
	// end inline asm
	mov.b32 	%r165, %f877;
	// begin inline asm
	shfl.sync.down.b32 %r164, %r165, %r166, %r167, %r168;
	// end inline asm
	setp.gt.s32 	%p55, %r128, 23;
	@%p55 bra 	$L__BB6_33;
	mov.b32 	%f367, %r164;
	mov.b32 	%f368, %r159;
	setp.gt.f32 	%p56, %f878, %f368;
	selp.f32 	%f59, %f878, %f368, %p56;
	selp.f32 	%f369, %f877, %f367, %p56;
	selp.f32 	%f370, %f368, %f878, %p56;
	selp.f32 	%f371, %f367, %f877, %p56;
	sub.f32 	%f372, %f370, %f59;
	mul.f32 	%f373, %f372, 0f3FB8AA3B;
	ex2.approx.f32 	%f374, %f373;
	fma.rn.f32 	%f877, %f371, %f374, %f369;
	mov.f32 	%f878, %f59;
$L__BB6_33:
	mov.b32 	%r170, %f878;
	mov.b32 	%r176, 16;
	mov.b32 	%r177, 31;
	mov.b32 	%r178, -1;
	// begin inline asm
	shfl.sync.down.b32 %r169, %r170, %r176, %r177, %r178;
	// end inline asm
	mov.b32 	%r175, %f877;
	// begin inline asm
	shfl.sync.down.b32 %r174, %r175, %r176, %r177, %r178;
	// end inline asm
	setp.gt.s32 	%p57, %r128, 15;
	@%p57 bra 	$L__BB6_36;
	mov.b32 	%f375, %r174;
	mov.b32 	%f376, %r169;
	setp.gt.f32 	%p58, %f878, %f376;
	selp.f32 	%f63, %f878, %f376, %p58;
	selp.f32 	%f377, %f877, %f375, %p58;
	selp.f32 	%f378, %f376, %f878, %p58;
	selp.f32 	%f379, %f375, %f877, %p58;
	sub.f32 	%f380, %f378, %f63;
	mul.f32 	%f381, %f380, 0f3FB8AA3B;
	ex2.approx.f32 	%f382, %f381;
	fma.rn.f32 	%f877, %f379, %f382, %f377;
	setp.ne.s32 	%p59, %r128, 0;
	mov.f32 	%f878, %f63;
	@%p59 bra 	$L__BB6_36;
	shr.u32 	%r179, %r5, 2;
	and.b32  	%r180, %r179, 248;
	mov.u32 	%r181, _ZZ19_blockSoftmaxKernelIfLi1024ELi16EEvPKT_PS0_iiE12temp_storage;
	add.s32 	%r182, %r181, %r180;
	st.shared.v2.f32 	[%r182+32], {%f63, %f877};
$L__BB6_36:
	bar.sync 	0;
	setp.ne.s32 	%p60, %r5, 0;
	@%p60 bra 	$L__BB6_38;
	ld.shared.v2.f32 	{%f383, %f384}, [_ZZ19_blockSoftmaxKernelIfLi1024ELi16EEvPKT_PS0_iiE12temp_storage+40];
	setp.gt.f32 	%p61, %f878, %f383;
	selp.f32 	%f385, %f878, %f383, %p61;
	selp.f32 	%f386, %f877, %f384, %p61;
	selp.f32 	%f387, %f383, %f878, %p61;
	selp.f32 	%f388, %f384, %f877, %p61;
	sub.f32 	%f389, %f387, %f385;
	mul.f32 	%f390, %f389, 0f3FB8AA3B;
	ex2.approx.f32 	%f391, %f390;
	fma.rn.f32 	%f392, %f388, %f391, %f386;
	ld.shared.v2.f32 	{%f393, %f394}, [_ZZ19_blockSoftmaxKernelIfLi1024ELi16EEvPKT_PS0_iiE12temp_storage+48];
	setp.gt.f32 	%p62, %f385, %f393;
	selp.f32 	%f395, %f385, %f393, %p62;
	selp.f32 	%f396, %f392, %f394, %p62;
	selp.f32 	%f397, %f393, %f385, %p62;
	selp.f32 	%f398, %f394, %f392, %p62;
	sub.f32 	%f399, %f397, %f395;
	mul.f32 	%f400, %f399, 0f3FB8AA3B;
	ex2.approx.f32 	%f401, %f400;
	fma.rn.f32 	%f402, %f398, %f401, %f396;
	ld.shared.v2.f32 	{%f403, %f404}, [_ZZ19_blockSoftmaxKernelIfLi1024ELi16EEvPKT_PS0_iiE12temp_storage+56];
	setp.gt.f32 	%p63, %f395, %f403;
	selp.f32 	%f405, %f395, %f403, %p63;
	selp.f32 	%f406, %f402, %f404, %p63;
	selp.f32 	%f407, %f403, %f395, %p63;
	selp.f32 	%f408, %f404, %f402, %p63;
	sub.f32 	%f409, %f407, %f405;
	mul.f32 	%f410, %f409, 0f3FB8AA3B;
	ex2.approx.f32 	%f411, %f410;
	fma.rn.f32 	%f412, %f408, %f411, %f406;
	ld.shared.v2.f32 	{%f413, %f414}, [_ZZ19_blockSoftmaxKernelIfLi1024ELi16EEvPKT_PS0_iiE12temp_storage+64];
	setp.gt.f32 	%p64, %f405, %f413;
	selp.f32 	%f415, %f405, %f413, %p64;
	selp.f32 	%f416, %f412, %f414, %p64;
	selp.f32 	%f417, %f413, %f405, %p64;
	selp.f32 	%f418, %f414, %f412, %p64;
	sub.f32 	%f419, %f417, %f415;
	mul.f32 	%f420, %f419, 0f3FB8AA3B;
	ex2.approx.f32 	%f421, %f420;
	fma.rn.f32 	%f422, %f418, %f421, %f416;
	ld.shared.v2.f32 	{%f423, %f424}, [_ZZ19_blockSoftmaxKernelIfLi1024ELi16EEvPKT_PS0_iiE12temp_storage+72];
	setp.gt.f32 	%p65, %f415, %f423;
	selp.f32 	%f425, %f415, %f423, %p65;
	selp.f32 	%f426, %f422, %f424, %p65;
	selp.f32 	%f427, %f423, %f415, %p65;
	selp.f32 	%f428, %f424, %f422, %p65;
	sub.f32 	%f429, %f427, %f425;
	mul.f32 	%f430, %f429, 0f3FB8AA3B;
	ex2.approx.f32 	%f431, %f430;
	fma.rn.f32 	%f432, %f428, %f431, %f426;
	ld.shared.v2.f32 	{%f433, %f434}, [_ZZ19_blockSoftmaxKernelIfLi1024ELi16EEvPKT_PS0_iiE12temp_storage+80];
	setp.gt.f32 	%p66, %f425, %f433;
	selp.f32 	%f435, %f425, %f433, %p66;
	selp.f32 	%f436, %f432, %f434, %p66;
	selp.f32 	%f437, %f433, %f425, %p66;
	selp.f32 	%f438, %f434, %f432, %p66;
	sub.f32 	%f439, %f437, %f435;
	mul.f32 	%f440, %f439, 0f3FB8AA3B;
	ex2.approx.f32 	%f441, %f440;
	fma.rn.f32 	%f442, %f438, %f441, %f436;
	ld.shared.v2.f32 	{%f443, %f444}, [_ZZ19_blockSoftmaxKernelIfLi1024ELi16EEvPKT_PS0_iiE12temp_storage+88];
	setp.gt.f32 	%p67, %f435, %f443;
	selp.f32 	%f445, %f435, %f443, %p67;
	selp.f32 	%f446, %f442, %f444, %p67;
	selp.f32 	%f447, %f443, %f435, %p67;
	selp.f32 	%f448, %f444, %f442, %p67;
	sub.f32 	%f449, %f447, %f445;
	mul.f32 	%f450, %f449, 0f3FB8AA3B;
	ex2.approx.f32 	%f451, %f450;
	fma.rn.f32 	%f452, %f448, %f451, %f446;
	ld.shared.v2.f32 	{%f453, %f454}, [_ZZ19_blockSoftmaxKernelIfLi1024ELi16EEvPKT_PS0_iiE12temp_storage+96];
	setp.gt.f32 	%p68, %f445, %f453;
	selp.f32 	%f455, %f445, %f453, %p68;
	selp.f32 	%f456, %f452, %f454, %p68;
	selp.f32 	%f457, %f453, %f445, %p68;
	selp.f32 	%f458, %f454, %f452, %p68;
	sub.f32 	%f459, %f457, %f455;
	mul.f32 	%f460, %f459, 0f3FB8AA3B;
	ex2.approx.f32 	%f461, %f460;
	fma.rn.f32 	%f462, %f458, %f461, %f456;
	ld.shared.v2.f32 	{%f463, %f464}, [_ZZ19_blockSoftmaxKernelIfLi1024ELi16EEvPKT_PS0_iiE12temp_storage+104];
	setp.gt.f32 	%p69, %f455, %f463;
	selp.f32 	%f465, %f455, %f463, %p69;
	selp.f32 	%f466, %f462, %f464, %p69;
	selp.f32 	%f467, %f463, %f455, %p69;
	selp.f32 	%f468, %f464, %f462, %p69;
	sub.f32 	%f469, %f467, %f465;
	mul.f32 	%f470, %f469, 0f3FB8AA3B;
	ex2.approx.f32 	%f471, %f470;
	fma.rn.f32 	%f472, %f468, %f471, %f466;
	ld.shared.v2.f32 	{%f473, %f474}, [_ZZ19_blockSoftmaxKernelIfLi1024ELi16EEvPKT_PS0_iiE12temp_storage+112];
	setp.gt.f32 	%p70, %f465, %f473;
	selp.f32 	%f475, %f465, %f473, %p70;
	selp.f32 	%f476, %f472, %f474, %p70;
	selp.f32 	%f477, %f473, %f465, %p70;
	selp.f32 	%f478, %f474, %f472, %p70;
	sub.f32 	%f479, %f477, %f475;
	mul.f32 	%f480, %f479, 0f3FB8AA3B;
	ex2.approx.f32 	%f481, %f480;
	fma.rn.f32 	%f482, %f478, %f481, %f476;
	ld.shared.v2.f32 	{%f483, %f484}, [_ZZ19_blockSoftmaxKernelIfLi1024ELi16EEvPKT_PS0_iiE12temp_storage+120];
	setp.gt.f32 	%p71, %f475, %f483;
	selp.f32 	%f485, %f475, %f483, %p71;
	selp.f32 	%f486, %f482, %f484, %p71;
	selp.f32 	%f487, %f483, %f475, %p71;
	selp.f32 	%f488, %f484, %f482, %p71;
	sub.f32 	%f489, %f487, %f485;
	mul.f32 	%f490, %f489, 0f3FB8AA3B;
	ex2.approx.f32 	%f491, %f490;
	fma.rn.f32 	%f492, %f488, %f491, %f486;
	ld.shared.v2.f32 	{%f493, %f494}, [_ZZ19_blockSoftmaxKernelIfLi1024ELi16EEvPKT_PS0_iiE12temp_storage+128];
	setp.gt.f32 	%p72, %f485, %f493;
	selp.f32 	%f495, %f485, %f493, %p72;
	selp.f32 	%f496, %f492, %f494, %p72;
	selp.f32 	%f497, %f493, %f485, %p72;
	selp.f32 	%f498, %f494, %f492, %p72;
	sub.f32 	%f499, %f497, %f495;
	mul.f32 	%f500, %f499, 0f3FB8AA3B;
	ex2.approx.f32 	%f501, %f500;
	fma.rn.f32 	%f502, %f498, %f501, %f496;
	ld.shared.v2.f32 	{%f503, %f504}, [_ZZ19_blockSoftmaxKernelIfLi1024ELi16EEvPKT_PS0_iiE12temp_storage+136];
	setp.gt.f32 	%p73, %f495, %f503;
	selp.f32 	%f505, %f495, %f503, %p73;
	selp.f32 	%f506, %f502, %f504, %p73;
	selp.f32 	%f507, %f503, %f495, %p73;
	selp.f32 	%f508, %f504, %f502, %p73;
	sub.f32 	%f509, %f507, %f505;
	mul.f32 	%f510, %f509, 0f3FB8AA3B;
	ex2.approx.f32 	%f511, %f510;
	fma.rn.f32 	%f512, %f508, %f511, %f506;
	ld.shared.v2.f32 	{%f513, %f514}, [_ZZ19_blockSoftmaxKernelIfLi1024ELi16EEvPKT_PS0_iiE12temp_storage+144];
	setp.gt.f32 	%p74, %f505, %f513;
	selp.f32 	%f515, %f505, %f513, %p74;
	selp.f32 	%f516, %f512, %f514, %p74;
	selp.f32 	%f517, %f513, %f505, %p74;
	selp.f32 	%f518, %f514, %f512, %p74;
	sub.f32 	%f519, %f517, %f515;
	mul.f32 	%f520, %f519, 0f3FB8AA3B;
	ex2.approx.f32 	%f521, %f520;
	fma.rn.f32 	%f522, %f518, %f521, %f516;
	ld.shared.v2.f32 	{%f523, %f524}, [_ZZ19_blockSoftmaxKernelIfLi1024ELi16EEvPKT_PS0_iiE12temp_storage+152];
	setp.gt.f32 	%p75, %f515, %f523;
	selp.f32 	%f525, %f515, %f523, %p75;
	selp.f32 	%f526, %f522, %f524, %p75;
	selp.f32 	%f527, %f523, %f515, %p75;
	selp.f32 	%f528, %f524, %f522, %p75;
	sub.f32 	%f529, %f527, %f525;
	mul.f32 	%f530, %f529, 0f3FB8AA3B;
	ex2.approx.f32 	%f531, %f530;
	fma.rn.f32 	%f532, %f528, %f531, %f526;
	ld.shared.v2.f32 	{%f533, %f534}, [_ZZ19_blockSoftmaxKernelIfLi1024ELi16EEvPKT_PS0_iiE12temp_storage+160];
	setp.gt.f32 	%p76, %f525, %f533;
	selp.f32 	%f535, %f532, %f534, %p76;
	selp.f32 	%f536, %f525, %f533, %p76;
	selp.f32 	%f537, %f534, %f532, %p76;
	selp.f32 	%f538, %f533, %f525, %p76;
	sub.f32 	%f539, %f538, %f536;
	mul.f32 	%f540, %f539, 0f3FB8AA3B;
	ex2.approx.f32 	%f541, %f540;
	fma.rn.f32 	%f542, %f537, %f541, %f535;
	ld.shared.v2.f32 	{%f543, %f544}, [_ZZ19_blockSoftmaxKernelIfLi1024ELi16EEvPKT_PS0_iiE12temp_storage+168];
	setp.gt.f32 	%p77, %f536, %f543;
	selp.f32 	%f545, %f542, %f544, %p77;
	selp.f32 	%f546, %f536, %f543, %p77;
	selp.f32 	%f547, %f544, %f542, %p77;
	selp.f32 	%f548, %f543, %f536, %p77;
	sub.f32 	%f549, %f548, %f546;
	mul.f32 	%f550, %f549, 0f3FB8AA3B;
	ex2.approx.f32 	%f551, %f550;
	fma.rn.f32 	%f552, %f547, %f551, %f545;
	ld.shared.v2.f32 	{%f553, %f554}, [_ZZ19_blockSoftmaxKernelIfLi1024ELi16EEvPKT_PS0_iiE12temp_storage+176];
	setp.gt.f32 	%p78, %f546, %f553;
	selp.f32 	%f555, %f552, %f554, %p78;
	selp.f32 	%f556, %f546, %f553, %p78;
	selp.f32 	%f557, %f554, %f552, %p78;
	selp.f32 	%f558, %f553, %f546, %p78;
	sub.f32 	%f559, %f558, %f556;
	mul.f32 	%f560, %f559, 0f3FB8AA3B;
	ex2.approx.f32 	%f561, %f560;
	fma.rn.f32 	%f562, %f557, %f561, %f555;
	ld.shared.v2.f32 	{%f563, %f564}, [_ZZ19_blockSoftmaxKernelIfLi1024ELi16EEvPKT_PS0_iiE12temp_storage+184];
	setp.gt.f32 	%p79, %f556, %f563;
	selp.f32 	%f565, %f562, %f564, %p79;
	selp.f32 	%f566, %f556, %f563, %p79;
	selp.f32 	%f567, %f564, %f562, %p79;
	selp.f32 	%f568, %f563, %f556, %p79;
	sub.f32 	%f569, %f568, %f566;
	mul.f32 	%f570, %f569, 0f3FB8AA3B;
	ex2.approx.f32 	%f571, %f570;
	fma.rn.f32 	%f572, %f567, %f571, %f565;
	ld.shared.v2.f32 	{%f573, %f574}, [_ZZ19_blockSoftmaxKernelIfLi1024ELi16EEvPKT_PS0_iiE12temp_storage+192];
	setp.gt.f32 	%p80, %f566, %f573;
	selp.f32 	%f575, %f572, %f574, %p80;
	selp.f32 	%f576, %f566, %f573, %p80;
	selp.f32 	%f577, %f574, %f572, %p80;
	selp.f32 	%f578, %f573, %f566, %p80;
	sub.f32 	%f579, %f578, %f576;
	mul.f32 	%f580, %f579, 0f3FB8AA3B;
	ex2.approx.f32 	%f581, %f580;
	fma.rn.f32 	%f582, %f577, %f581, %f575;
	ld.shared.v2.f32 	{%f583, %f584}, [_ZZ19_blockSoftmaxKernelIfLi1024ELi16EEvPKT_PS0_iiE12temp_storage+200];
	setp.gt.f32 	%p81, %f576, %f583;
	selp.f32 	%f585, %f582, %f584, %p81;
	selp.f32 	%f586, %f576, %f583, %p81;
	selp.f32 	%f587, %f584, %f582, %p81;
	selp.f32 	%f588, %f583, %f576, %p81;
	sub.f32 	%f589, %f588, %f586;
	mul.f32 	%f590, %f589, 0f3FB8AA3B;
	ex2.approx.f32 	%f591, %f590;
	fma.rn.f32 	%f592, %f587, %f591, %f585;
	ld.shared.v2.f32 	{%f593, %f594}, [_ZZ19_blockSoftmaxKernelIfLi1024ELi16EEvPKT_PS0_iiE12temp_storage+208];
	setp.gt.f32 	%p82, %f586, %f593;
	selp.f32 	%f595, %f592, %f594, %p82;
	selp.f32 	%f596, %f586, %f593, %p82;
	selp.f32 	%f597, %f594, %f592, %p82;
	selp.f32 	%f598, %f593, %f586, %p82;
	sub.f32 	%f599, %f598, %f596;
	mul.f32 	%f600, %f599, 0f3FB8AA3B;
	ex2.approx.f32 	%f601, %f600;
	fma.rn.f32 	%f602, %f597, %f601, %f595;
	ld.shared.v2.f32 	{%f603, %f604}, [_ZZ19_blockSoftmaxKernelIfLi1024ELi16EEvPKT_PS0_iiE12temp_storage+216];
	setp.gt.f32 	%p83, %f596, %f603;
	selp.f32 	%f605, %f602, %f604, %p83;
	selp.f32 	%f606, %f596, %f603, %p83;
	selp.f32 	%f607, %f604, %f602, %p83;
	selp.f32 	%f608, %f603, %f596, %p83;
	sub.f32 	%f609, %f608, %f606;
	mul.f32 	%f610, %f609, 0f3FB8AA3B;
	ex2.approx.f32 	%f611, %f610;
	fma.rn.f32 	%f612, %f607, %f611, %f605;
	ld.shared.v2.f32 	{%f613, %f614}, [_ZZ19_blockSoftmaxKernelIfLi1024ELi16EEvPKT_PS0_iiE12temp_storage+224];
	setp.gt.f32 	%p84, %f606, %f613;
	selp.f32 	%f615, %f612, %f614, %p84;
	selp.f32 	%f616, %f606, %f613, %p84;
	selp.f32 	%f617, %f614, %f612, %p84;
	selp.f32 	%f618, %f613, %f606, %p84;
	sub.f32 	%f619, %f618, %f616;
	mul.f32 	%f620, %f619, 0f3FB8AA3B;
	ex2.approx.f32 	%f621, %f620;
	fma.rn.f32 	%f622, %f617, %f621, %f615;
	ld.shared.v2.f32 	{%f623, %f624}, [_ZZ19_blockSoftmaxKernelIfLi1024ELi16EEvPKT_PS0_iiE12temp_storage+232];
	setp.gt.f32 	%p85, %f616, %f623;
	selp.f32 	%f625, %f622, %f624, %p85;
	selp.f32 	%f626, %f616, %f623, %p85;
	selp.f32 	%f627, %f624, %f622, %p85;
	selp.f32 	%f628, %f623, %f616, %p85;
	sub.f32 	%f629, %f628, %f626;
	mul.f32 	%f630, %f629, 0f3FB8AA3B;
	ex2.approx.f32 	%f631, %f630;
	fma.rn.f32 	%f632, %f627, %f631, %f625;
	ld.shared.v2.f32 	{%f633, %f634}, [_ZZ19_blockSoftmaxKernelIfLi1024ELi16EEvPKT_PS0_iiE12temp_storage+240];
	setp.gt.f32 	%p86, %f626, %f633;
	selp.f32 	%f635, %f632, %f634, %p86;
	selp.f32 	%f636, %f626, %f633, %p86;
	selp.f32 	%f637, %f634, %f632, %p86;
	selp.f32 	%f638, %f633, %f626, %p86;
	sub.f32 	%f639, %f638, %f636;
	mul.f32 	%f640, %f639, 0f3FB8AA3B;
	ex2.approx.f32 	%f641, %f640;
	fma.rn.f32 	%f642, %f637, %f641, %f635;
	ld.shared.v2.f32 	{%f643, %f644}, [_ZZ19_blockSoftmaxKernelIfLi1024ELi16EEvPKT_PS0_iiE12temp_storage+248];
	setp.gt.f32 	%p87, %f636, %f643;
	selp.f32 	%f645, %f642, %f644, %p87;
	selp.f32 	%f646, %f636, %f643, %p87;
	selp.f32 	%f647, %f644, %f642, %p87;
	selp.f32 	%f648, %f643, %f636, %p87;
	sub.f32 	%f649, %f648, %f646;
	mul.f32 	%f650, %f649, 0f3FB8AA3B;
	ex2.approx.f32 	%f651, %f650;
	fma.rn.f32 	%f652, %f647, %f651, %f645;
	ld.shared.v2.f32 	{%f653, %f654}, [_ZZ19_blockSoftmaxKernelIfLi1024ELi16EEvPKT_PS0_iiE12temp_storage+256];
	setp.gt.f32 	%p88, %f646, %f653;
	selp.f32 	%f655, %f652, %f654, %p88;
	selp.f32 	%f656, %f646, %f653, %p88;
	selp.f32 	%f657, %f654, %f652, %p88;
	selp.f32 	%f658, %f653, %f646, %p88;
	sub.f32 	%f659, %f658, %f656;
	mul.f32 	%f660, %f659, 0f3FB8AA3B;
	ex2.approx.f32 	%f661, %f660;
	fma.rn.f32 	%f662, %f657, %f661, %f655;
	ld.shared.v2.f32 	{%f663, %f664}, [_ZZ19_blockSoftmaxKernelIfLi1024ELi16EEvPKT_PS0_iiE12temp_storage+264];
	setp.gt.f32 	%p89, %f656, %f663;
	selp.f32 	%f665, %f662, %f664, %p89;
	selp.f32 	%f666, %f656, %f663, %p89;
	selp.f32 	%f667, %f664, %f662, %p89;
	selp.f32 	%f668, %f663, %f656, %p89;
	sub.f32 	%f669, %f668, %f666;
	mul.f32 	%f670, %f669, 0f3FB8AA3B;
	ex2.approx.f32 	%f671, %f670;
	fma.rn.f32 	%f672, %f667, %f671, %f665;
	ld.shared.v2.f32 	{%f673, %f674}, [_ZZ19_blockSoftmaxKernelIfLi1024ELi16EEvPKT_PS0_iiE12temp_storage+272];
	setp.gt.f32 	%p90, %f666, %f673;
	selp.f32 	%f675, %f672, %f674, %p90;
	selp.f32 	%f676, %f666, %f673, %p90;
	selp.f32 	%f677, %f674, %f672, %p90;
	selp.f32 	%f678, %f673, %f666, %p90;
	sub.f32 	%f679, %f678, %f676;
	mul.f32 	%f680, %f679, 0f3FB8AA3B;
	ex2.approx.f32 	%f681, %f680;
	fma.rn.f32 	%f682, %f677, %f681, %f675;
	ld.shared.v2.f32 	{%f683, %f684}, [_ZZ19_blockSoftmaxKernelIfLi1024ELi16EEvPKT_PS0_iiE12temp_storage+280];
	setp.gt.f32 	%p91, %f676, %f683;
	selp.f32 	%f685, %f682, %f684, %p91;
	selp.f32 	%f686, %f676, %f683, %p91;
	selp.f32 	%f687, %f684, %f682, %p91;
	selp.f32 	%f688, %f683, %f676, %p91;
	sub.f32 	%f689, %f688, %f686;
	mul.f32 	%f690, %f689, 0f3FB8AA3B;
	ex2.approx.f32 	%f691, %f690;
	fma.rn.f32 	%f692, %f687, %f691, %f685;
	st.shared.v2.f32 	[_ZZ19_blockSoftmaxKernelIfLi1024ELi16EEvPKT_PS0_iiE9dms_total], {%f686, %f692};
$L__BB6_38:
	setp.lt.u32 	%p92, %r5, %r2;
	bar.sync 	0;
	@%p92 bra 	$L__BB6_51;
	setp.lt.s32 	%p93, %r71, 1024;
	@%p93 bra 	$L__BB6_63;
	ld.shared.v2.f32 	{%f67, %f693}, [_ZZ19_blockSoftmaxKernelIfLi1024ELi16EEvPKT_PS0_iiE9dms_total];
	mov.f32 	%f694, 0f3F800000;
	div.approx.f32 	%f68, %f694, %f693;
	sub.s32 	%r184, %r5, %r2;
	mul.lo.s32 	%r185, %r184, %r3;
	mad.lo.s32 	%r44, %r4, %r2, %r185;
	add.s32 	%r186, %r3, -1;
	and.b32  	%r45, %r3, 7;
	setp.lt.u32 	%p94, %r186, 7;
	mov.b32 	%r248, 0;
	@%p94 bra 	$L__BB6_43;
	and.b32  	%r248, %r3, 2097144;
	neg.s32 	%r243, %r248;
	add.s64 	%rd166, %rd3, 16;
	mov.b32 	%r244, 0;
$L__BB6_42:
	.pragma "nounroll";
	ld.local.v4.f32 	{%f695, %f696, %f697, %f698}, [%rd166+-16];
	sub.f32 	%f699, %f695, %f67;
	mul.f32 	%f700, %f699, 0f3FB8AA3B;
	ex2.approx.f32 	%f701, %f700;
	mul.f32 	%f702, %f701, %f68;
	add.s32 	%r188, %r44, %r244;
	mad.lo.s32 	%r189, %r188, %r72, %r1;
	mul.wide.u32 	%rd91, %r189, 4;
	add.s64 	%rd92, %rd1, %rd91;
	st.global.f32 	[%rd92], %f702;
	sub.f32 	%f703, %f696, %f67;
	mul.f32 	%f704, %f703, 0f3FB8AA3B;
	ex2.approx.f32 	%f705, %f704;
	mul.f32 	%f706, %f705, %f68;
	add.s32 	%r190, %r189, %r72;
	mul.wide.u32 	%rd93, %r190, 4;
	add.s64 	%rd94, %rd1, %rd93;
	st.global.f32 	[%rd94], %f706;
	sub.f32 	%f707, %f697, %f67;
	mul.f32 	%f708, %f707, 0f3FB8AA3B;
	ex2.approx.f32 	%f709, %f708;
	mul.f32 	%f710, %f709, %f68;
	add.s32 	%r191, %r190, %r72;
	mul.wide.u32 	%rd95, %r191, 4;
	add.s64 	%rd96, %rd1, %rd95;
	st.global.f32 	[%rd96], %f710;
	sub.f32 	%f711, %f698, %f67;
	mul.f32 	%f712, %f711, 0f3FB8AA3B;
	ex2.approx.f32 	%f713, %f712;
	mul.f32 	%f714, %f713, %f68;
	add.s32 	%r192, %r191, %r72;
	mul.wide.u32 	%rd97, %r192, 4;
	add.s64 	%rd98, %rd1, %rd97;
	st.global.f32 	[%rd98], %f714;
	ld.local.v4.f32 	{%f715, %f716, %f717, %f718}, [%rd166];
	sub.f32 	%f719, %f715, %f67;
	mul.f32 	%f720, %f719, 0f3FB8AA3B;
	ex2.approx.f32 	%f721, %f720;
	mul.f32 	%f722, %f721, %f68;
	add.s32 	%r193, %r192, %r72;
	mul.wide.u32 	%rd99, %r193, 4;
	add.s64 	%rd100, %rd1, %rd99;
	st.global.f32 	[%rd100], %f722;
	sub.f32 	%f723, %f716, %f67;
	mul.f32 	%f724, %f723, 0f3FB8AA3B;
	ex2.approx.f32 	%f725, %f724;
	mul.f32 	%f726, %f725, %f68;
	add.s32 	%r194, %r193, %r72;
	mul.wide.u32 	%rd101, %r194, 4;
	add.s64 	%rd102, %rd1, %rd101;
	st.global.f32 	[%rd102], %f726;
	sub.f32 	%f727, %f717, %f67;
	mul.f32 	%f728, %f727, 0f3FB8AA3B;
	ex2.approx.f32 	%f729, %f728;
	mul.f32 	%f730, %f729, %f68;
	add.s32 	%r195, %r194, %r72;
	mul.wide.u32 	%rd103, %r195, 4;
	add.s64 	%rd104, %rd1, %rd103;
	st.global.f32 	[%rd104], %f730;
	sub.f32 	%f731, %f718, %f67;
	mul.f32 	%f732, %f731, 0f3FB8AA3B;
	ex2.approx.f32 	%f733, %f732;
	mul.f32 	%f734, %f733, %f68;
	add.s32 	%r196, %r195, %r72;
	mul.wide.u32 	%rd105, %r196, 4;
	add.s64 	%rd106, %rd1, %rd105;
	st.global.f32 	[%rd106], %f734;
	add.s32 	%r244, %r244, 8;
	add.s32 	%r243, %r243, 8;
	add.s64 	%rd166, %rd166, 32;
	setp.eq.s32 	%p95, %r243, 0;
	@%p95 bra 	$L__BB6_43;
	bra.uni 	$L__BB6_42;
$L__BB6_43:
	setp.eq.s32 	%p96, %r45, 0;
	@%p96 bra 	$L__BB6_63;
	and.b32  	%r66, %r3, 3;
	setp.lt.u32 	%p97, %r45, 4;
	@%p97 bra 	$L__BB6_46;
	mul.wide.u32 	%rd107, %r248, 4;
	add.s64 	%rd108, %rd3, %rd107;
	ld.local.f32 	%f735, [%rd108];
	sub.f32 	%f736, %f735, %f67;
	mul.f32 	%f737, %f736, 0f3FB8AA3B;
	ex2.approx.f32 	%f738, %f737;
	mul.f32 	%f739, %f738, %f68;
	add.s32 	%r197, %r44, %r248;
	mad.lo.s32 	%r198, %r197, %r72, %r1;
	mul.wide.u32 	%rd109, %r198, 4;
	add.s64 	%rd110, %rd1, %rd109;
	st.global.f32 	[%rd110], %f739;
	ld.local.f32 	%f740, [%rd108+4];
	sub.f32 	%f741, %f740, %f67;
	mul.f32 	%f742, %f741, 0f3FB8AA3B;
	ex2.approx.f32 	%f743, %f742;
	mul.f32 	%f744, %f743, %f68;
	add.s32 	%r199, %r198, %r72;
	mul.wide.u32 	%rd111, %r199, 4;
	add.s64 	%rd112, %rd1, %rd111;
	st.global.f32 	[%rd112], %f744;
	ld.local.f32 	%f745, [%rd108+8];
	sub.f32 	%f746, %f745, %f67;
	mul.f32 	%f747, %f746, 0f3FB8AA3B;
	ex2.approx.f32 	%f748, %f747;
	mul.f32 	%f749, %f748, %f68;
	add.s32 	%r200, %r199, %r72;
	mul.wide.u32 	%rd113, %r200, 4;
	add.s64 	%rd114, %rd1, %rd113;
	st.global.f32 	[%rd114], %f749;
	ld.local.f32 	%f750, [%rd108+12];
	sub.f32 	%f751, %f750, %f67;
	mul.f32 	%f752, %f751, 0f3FB8AA3B;
	ex2.approx.f32 	%f753, %f752;
	mul.f32 	%f754, %f753, %f68;
	add.s32 	%r201, %r200, %r72;
	mul.wide.u32 	%rd115, %r201, 4;
	add.s64 	%rd116, %rd1, %rd115;
	st.global.f32 	[%rd116], %f754;
	add.s32 	%r248, %r248, 4;
$L__BB6_46:
	setp.eq.s32 	%p98, %r66, 0;
	@%p98 bra 	$L__BB6_63;
	setp.eq.s32 	%p99, %r66, 1;
	@%p99 bra 	$L__BB6_49;
	mul.wide.u32 	%rd117, %r248, 4;
	add.s64 	%rd118, %rd3, %rd117;
	ld.local.f32 	%f755, [%rd118];
	sub.f32 	%f756, %f755, %f67;
	mul.f32 	%f757, %f756, 0f3FB8AA3B;
	ex2.approx.f32 	%f758, %f757;
	mul.f32 	%f759, %f758, %f68;
	add.s32 	%r202, %r44, %r248;
	mad.lo.s32 	%r203, %r202, %r72, %r1;
	mul.wide.u32 	%rd119, %r203, 4;
	add.s64 	%rd120, %rd1, %rd119;
	st.global.f32 	[%rd120], %f759;
	ld.local.f32 	%f760, [%rd118+4];
	sub.f32 	%f761, %f760, %f67;
	mul.f32 	%f762, %f761, 0f3FB8AA3B;
	ex2.approx.f32 	%f763, %f762;
	mul.f32 	%f764, %f763, %f68;
	add.s32 	%r204, %r203, %r72;
	mul.wide.u32 	%rd121, %r204, 4;
	add.s64 	%rd122, %rd1, %rd121;
	st.global.f32 	[%rd122], %f764;
	add.s32 	%r248, %r248, 2;
$L__BB6_49:
	and.b32  	%r205, %r3, 1;
	setp.eq.b32 	%p100, %r205, 1;
	not.pred 	%p101, %p100;
	@%p101 bra 	$L__BB6_63;
	mul.wide.u32 	%rd123, %r248, 4;
	add.s64 	%rd124, %rd3, %rd123;
	ld.local.f32 	%f765, [%rd124];
	sub.f32 	%f766, %f765, %f67;
	mul.f32 	%f767, %f766, 0f3FB8AA3B;
	ex2.approx.f32 	%f768, %f767;
	mul.f32 	%f769, %f768, %f68;
	add.s32 	%r206, %r44, %r248;
	mad.lo.s32 	%r207, %r206, %r72, %r1;
	mul.wide.u32 	%rd125, %r207, 4;
	add.s64 	%rd126, %rd1, %rd125;
	st.global.f32 	[%rd126], %f769;
	bra.uni 	$L__BB6_63;
$L__BB6_51:
	setp.lt.s32 	%p102, %r71, -1023;
	@%p102 bra 	$L__BB6_63;
	ld.shared.v2.f32 	{%f69, %f770}, [_ZZ19_blockSoftmaxKernelIfLi1024ELi16EEvPKT_PS0_iiE9dms_total];
	mov.f32 	%f771, 0f3F800000;
	div.approx.f32 	%f70, %f771, %f770;
	mul.lo.s32 	%r48, %r4, %r5;
	and.b32  	%r49, %r4, 7;
	setp.lt.u32 	%p103, %r3, 7;
	mov.b32 	%r246, 0;
	@%p103 bra 	$L__BB6_55;
	and.b32  	%r246, %r4, -8;
	neg.s32 	%r241, %r246;
	add.s64 	%rd165, %rd3, 16;
	mov.b32 	%r242, 0;
$L__BB6_54:
	.pragma "nounroll";
	ld.local.v4.f32 	{%f772, %f773, %f774, %f775}, [%rd165+-16];
	sub.f32 	%f776, %f772, %f69;
	mul.f32 	%f777, %f776, 0f3FB8AA3B;
	ex2.approx.f32 	%f778, %f777;
	mul.f32 	%f779, %f778, %f70;
	add.s32 	%r210, %r242, %r48;
	mad.lo.s32 	%r211, %r210, %r72, %r1;
	mul.wide.u32 	%rd127, %r211, 4;
	add.s64 	%rd128, %rd1, %rd127;
	st.global.f32 	[%rd128], %f779;
	sub.f32 	%f780, %f773, %f69;
	mul.f32 	%f781, %f780, 0f3FB8AA3B;
	ex2.approx.f32 	%f782, %f781;
	mul.f32 	%f783, %f782, %f70;
	add.s32 	%r212, %r211, %r72;
	mul.wide.u32 	%rd129, %r212, 4;
	add.s64 	%rd130, %rd1, %rd129;
	st.global.f32 	[%rd130], %f783;
	sub.f32 	%f784, %f774, %f69;
	mul.f32 	%f785, %f784, 0f3FB8AA3B;
	ex2.approx.f32 	%f786, %f785;
	mul.f32 	%f787, %f786, %f70;
	add.s32 	%r213, %r212, %r72;
	mul.wide.u32 	%rd131, %r213, 4;
	add.s64 	%rd132, %rd1, %rd131;
	st.global.f32 	[%rd132], %f787;
	sub.f32 	%f788, %f775, %f69;
	mul.f32 	%f789, %f788, 0f3FB8AA3B;
	ex2.approx.f32 	%f790, %f789;
	mul.f32 	%f791, %f790, %f70;
	add.s32 	%r214, %r213, %r72;
	mul.wide.u32 	%rd133, %r214, 4;
	add.s64 	%rd134, %rd1, %rd133;
	st.global.f32 	[%rd134], %f791;
	ld.local.v4.f32 	{%f792, %f793, %f794, %f795}, [%rd165];
	sub.f32 	%f796, %f792, %f69;
	mul.f32 	%f797, %f796, 0f3FB8AA3B;
	ex2.approx.f32 	%f798, %f797;
	mul.f32 	%f799, %f798, %f70;
	add.s32 	%r215, %r214, %r72;
	mul.wide.u32 	%rd135, %r215, 4;
	add.s64 	%rd136, %rd1, %rd135;
	st.global.f32 	[%rd136], %f799;
	sub.f32 	%f800, %f793, %f69;
	mul.f32 	%f801, %f800, 0f3FB8AA3B;
	ex2.approx.f32 	%f802, %f801;
	mul.f32 	%f803, %f802, %f70;
	add.s32 	%r216, %r215, %r72;
	mul.wide.u32 	%rd137, %r216, 4;
	add.s64 	%rd138, %rd1, %rd137;
	st.global.f32 	[%rd138], %f803;
	sub.f32 	%f804, %f794, %f69;
	mul.f32 	%f805, %f804, 0f3FB8AA3B;
	ex2.approx.f32 	%f806, %f805;
	mul.f32 	%f807, %f806, %f70;
	add.s32 	%r217, %r216, %r72;
	mul.wide.u32 	%rd139, %r217, 4;
	add.s64 	%rd140, %rd1, %rd139;
	st.global.f32 	[%rd140], %f807;
	sub.f32 	%f808, %f795, %f69;
	mul.f32 	%f809, %f808, 0f3FB8AA3B;
	ex2.approx.f32 	%f810, %f809;
	mul.f32 	%f811, %f810, %f70;
	add.s32 	%r218, %r217, %r72;
	mul.wide.u32 	%rd141, %r218, 4;
	add.s64 	%rd142, %rd1, %rd141;
	st.global.f32 	[%rd142], %f811;
	add.s32 	%r242, %r242, 8;
	add.s32 	%r241, %r241, 8;
	add.s64 	%rd165, %rd165, 32;
	setp.eq.s32 	%p104, %r241, 0;
	@%p104 bra 	$L__BB6_55;
	bra.uni 	$L__BB6_54;
$L__BB6_55:
	setp.eq.s32 	%p105, %r49, 0;
	@%p105 bra 	$L__BB6_63;
	setp.lt.u32 	%p106, %r49, 4;
	@%p106 bra 	$L__BB6_58;
	mul.wide.u32 	%rd143, %r246, 4;
	add.s64 	%rd144, %rd3, %rd143;
	ld.local.f32 	%f812, [%rd144];
	sub.f32 	%f813, %f812, %f69;
	mul.f32 	%f814, %f813, 0f3FB8AA3B;
	ex2.approx.f32 	%f815, %f814;
	mul.f32 	%f816, %f815, %f70;
	add.s32 	%r219, %r246, %r48;
	mad.lo.s32 	%r220, %r219, %r72, %r1;
	mul.wide.u32 	%rd145, %r220, 4;
	add.s64 	%rd146, %rd1, %rd145;
	st.global.f32 	[%rd146], %f816;
	ld.local.f32 	%f817, [%rd144+4];
	sub.f32 	%f818, %f817, %f69;
	mul.f32 	%f819, %f818, 0f3FB8AA3B;
	ex2.approx.f32 	%f820, %f819;
	mul.f32 	%f821, %f820, %f70;
	add.s32 	%r221, %r220, %r72;
	mul.wide.u32 	%rd147, %r221, 4;
	add.s64 	%rd148, %rd1, %rd147;
	st.global.f32 	[%rd148], %f821;
	ld.local.f32 	%f822, [%rd144+8];
	sub.f32 	%f823, %f822, %f69;
	mul.f32 	%f824, %f823, 0f3FB8AA3B;
	ex2.approx.f32 	%f825, %f824;
	mul.f32 	%f826, %f825, %f70;
	add.s32 	%r222, %r221, %r72;
	mul.wide.u32 	%rd149, %r222, 4;
	add.s64 	%rd150, %rd1, %rd149;
	st.global.f32 	[%rd150], %f826;
	ld.local.f32 	%f827, [%rd144+12];
	sub.f32 	%f828, %f827, %f69;
	mul.f32 	%f829, %f828, 0f3FB8AA3B;
	ex2.approx.f32 	%f830, %f829;
	mul.f32 	%f831, %f830, %f70;
	add.s32 	%r223, %r222, %r72;
	mul.wide.u32 	%rd151, %r223, 4;
	add.s64 	%rd152, %rd1, %rd151;
	st.global.f32 	[%rd152], %f831;
	add.s32 	%r246, %r246, 4;
$L__BB6_58:
	and.b32  	%r224, %r4, 3;
	setp.eq.s32 	%p107, %r224, 0;
	@%p107 bra 	$L__BB6_63;
	setp.eq.s32 	%p108, %r224, 1;
	@%p108 bra 	$L__BB6_61;
	mul.wide.u32 	%rd153, %r246, 4;
	add.s64 	%rd154, %rd3, %rd153;
	ld.local.f32 	%f832, [%rd154];
	sub.f32 	%f833, %f832, %f69;
	mul.f32 	%f834, %f833, 0f3FB8AA3B;
	ex2.approx.f32 	%f835, %f834;
	mul.f32 	%f836, %f835, %f70;
	add.s32 	%r225, %r246, %r48;
	mad.lo.s32 	%r226, %r225, %r72, %r1;
	mul.wide.u32 	%rd155, %r226, 4;
	add.s64 	%rd156, %rd1, %rd155;
	st.global.f32 	[%rd156], %f836;
	ld.local.f32 	%f837, [%rd154+4];
	sub.f32 	%f838, %f837, %f69;
	mul.f32 	%f839, %f838, 0f3FB8AA3B;
	ex2.approx.f32 	%f840, %f839;
	mul.f32 	%f841, %f840, %f70;
	add.s32 	%r227, %r226, %r72;
	mul.wide.u32 	%rd157, %r227, 4;
	add.s64 	%rd158, %rd1, %rd157;
	st.global.f32 	[%rd158], %f841;
	add.s32 	%r246, %r246, 2;
$L__BB6_61:
	and.b32  	%r228, %r3, 1;
	setp.eq.b32 	%p109, %r228, 1;
	@%p109 bra 	$L__BB6_63;
	mul.wide.u32 	%rd159, %r246, 4;
	add.s64 	%rd160, %rd3, %rd159;
	ld.local.f32 	%f842, [%rd160];
	sub.f32 	%f843, %f842, %f69;
	mul.f32 	%f844, %f843, 0f3FB8AA3B;
	ex2.approx.f32 	%f845, %f844;
	mul.f32 	%f846, %f845, %f70;
	add.s32 	%r229, %r246, %r48;
	mad.lo.s32 	%r230, %r229, %r72, %r1;
	mul.wide.u32 	%rd161, %r230, 4;
	add.s64 	%rd162, %rd1, %rd161;
	st.global.f32 	[%rd162], %f846;
$L__BB6_63:
	ret;

}
	// .globl	_Z19_blockSoftmaxKernelIfLi1024ELi4EEvPKT_PS0_ii
.visible .entry _Z19_blockSoftmaxKernelIfLi1024ELi4EEvPKT_PS0_ii(
	.param .u64 .ptr .align 1 _Z19_blockSoftmaxKernelIfLi1024ELi4EEvPKT_PS0_ii_param_0,
	.param .u64 .ptr .align 1 _Z19_blockSoftmaxKernelIfLi1024ELi4EEvPKT_PS0_ii_param_1,
	.param .u32 _Z19_blockSoftmaxKernelIfLi1024ELi4EEvPKT_PS0_ii_param_2,
	.param .u32 _Z19_blockSoftmaxKernelIfLi1024ELi4EEvPKT_PS0_ii_param_3
)
{
	.local .align 16 .b8 	__local_depot7[16];
	.reg .b64 	%SP;
	.reg .b64 	%SPL;
	.reg .pred 	%p<110>;
	.reg .b32 	%r<251>;
	.reg .b32 	%f<889>;
	.reg .b64 	%rd<167>;
	// demoted variable
	.shared .align 8 .b8 _ZZ19_blockSoftmaxKernelIfLi1024ELi4EEvPKT_PS0_iiE12temp_storage[296];
	// demoted variable
	.shared .align 8 .b8 _ZZ19_blockSoftmaxKernelIfLi1024ELi4EEvPKT_PS0_iiE9dms_total[8];
	mov.u64 	%SPL, __local_depot7;
	ld.param.u64 	%rd16, [_Z19_blockSoftmaxKernelIfLi1024ELi4EEvPKT_PS0_ii_param_0];
	ld.param.u64 	%rd17, [_Z19_blockSoftmaxKernelIfLi1024ELi4EEvPKT_PS0_ii_param_1];
	ld.param.u32 	%r71, [_Z19_blockSoftmaxKernelIfLi1024ELi4EEvPKT_PS0_ii_param_2];
	ld.param.u32 	%r72, [_Z19_blockSoftmaxKernelIfLi1024ELi4EEvPKT_PS0_ii_param_3];
	cvta.to.global.u64 	%rd1, %rd17;
	cvta.to.global.u64 	%rd2, %rd16;
	add.u64 	%rd3, %SPL, 0;
	mov.u32 	%r73, %ctaid.x;
	rem.u32 	%r74, %r73, %r72;
	sub.s32 	%r75, %r73, %r74;
	mad.lo.s32 	%r1, %r75, %r71, %r74;
	shr.s32 	%r76, %r71, 31;
	shr.u32 	%r77, %r76, 22;
	add.s32 	%r78, %r71, %r77;
	and.b32  	%r79, %r78, -1024;
	sub.s32 	%r2, %r71, %r79;
	shr.s32 	%r3, %r78, 10;
	add.s32 	%r4, %r3, 1;
	mov.u32 	%r5, %tid.x;
	setp.lt.u32 	%p1, %r5, %r2;
	mov.f32 	%f877, 0f00000000;
	mov.f32 	%f878, 0fFF7FFFFF;
	@%p1 bra 	$L__BB7_13;
	setp.lt.s32 	%p2, %r71, 1024;
	@%p2 bra 	$L__BB7_25;
	sub.s32 	%r81, %r5, %r2;
	mul.lo.s32 	%r82, %r81, %r3;
	mad.lo.s32 	%r6, %r4, %r2, %r82;
	add.s32 	%r83, %r3, -1;
	and.b32  	%r7, %r3, 7;
	setp.lt.u32 	%p3, %r83, 7;
	mov.f32 	%f877, 0f00000000;
	mov.f32 	%f878, 0fFF7FFFFF;
	mov.b32 	%r238, 0;
	@%p3 bra 	$L__BB7_5;
	and.b32  	%r238, %r3, 2097144;
	neg.s32 	%r233, %r238;
	add.s64 	%rd164, %rd3, 16;
	mov.f32 	%f877, 0f00000000;
	mov.f32 	%f878, 0fFF7FFFFF;
	mov.b32 	%r234, 0;
$L__BB7_4:
	.pragma "nounroll";
	add.s32 	%r85, %r6, %r234;
	mad.lo.s32 	%r86, %r85, %r72, %r1;
	mul.wide.u32 	%rd19, %r86, 4;
	add.s64 	%rd20, %rd2, %rd19;
	ld.global.f32 	%f78, [%rd20];
	setp.gt.f32 	%p4, %f878, %f78;
	selp.f32 	%f79, %f877, 0f3F800000, %p4;
	selp.f32 	%f80, %f878, %f78, %p4;
	selp.f32 	%f81, 0f3F800000, %f877, %p4;
	selp.f32 	%f82, %f78, %f878, %p4;
	sub.f32 	%f83, %f82, %f80;
	mul.f32 	%f84, %f83, 0f3FB8AA3B;
	ex2.approx.f32 	%f85, %f84;
	fma.rn.f32 	%f86, %f81, %f85, %f79;
	add.s32 	%r87, %r86, %r72;
	mul.wide.u32 	%rd21, %r87, 4;
	add.s64 	%rd22, %rd2, %rd21;
	ld.global.f32 	%f87, [%rd22];
	setp.gt.f32 	%p5, %f80, %f87;
	selp.f32 	%f88, %f86, 0f3F800000, %p5;
	selp.f32 	%f89, %f80, %f87, %p5;
	selp.f32 	%f90, 0f3F800000, %f86, %p5;
	selp.f32 	%f91, %f87, %f80, %p5;
	sub.f32 	%f92, %f91, %f89;
	mul.f32 	%f93, %f92, 0f3FB8AA3B;
	ex2.approx.f32 	%f94, %f93;
	fma.rn.f32 	%f95, %f90, %f94, %f88;
	add.s32 	%r88, %r87, %r72;
	mul.wide.u32 	%rd23, %r88, 4;
	add.s64 	%rd24, %rd2, %rd23;
	ld.global.f32 	%f96, [%rd24];
	setp.gt.f32 	%p6, %f89, %f96;
	selp.f32 	%f97, %f95, 0f3F800000, %p6;
	selp.f32 	%f98, %f89, %f96, %p6;
	selp.f32 	%f99, 0f3F800000, %f95, %p6;
	selp.f32 	%f100, %f96, %f89, %p6;
	sub.f32 	%f101, %f100, %f98;
	mul.f32 	%f102, %f101, 0f3FB8AA3B;
	ex2.approx.f32 	%f103, %f102;
	fma.rn.f32 	%f104, %f99, %f103, %f97;
	add.s32 	%r89, %r88, %r72;
	mul.wide.u32 	%rd25, %r89, 4;
	add.s64 	%rd26, %rd2, %rd25;
	ld.global.f32 	%f105, [%rd26];
	st.local.v4.f32 	[%rd164+-16], {%f78, %f87, %f96, %f105};
	setp.gt.f32 	%p7, %f98, %f105;
	selp.f32 	%f106, %f104, 0f3F800000, %p7;
	selp.f32 	%f107, %f98, %f105, %p7;
	selp.f32 	%f108, 0f3F800000, %f104, %p7;
	selp.f32 	%f109, %f105, %f98, %p7;
	sub.f32 	%f110, %f109, %f107;
	mul.f32 	%f111, %f110, 0f3FB8AA3B;
	ex2.approx.f32 	%f112, %f111;
	fma.rn.f32 	%f113, %f108, %f112, %f106;
	add.s32 	%r90, %r89, %r72;
	mul.wide.u32 	%rd27, %r90, 4;
	add.s64 	%rd28, %rd2, %rd27;
	ld.global.f32 	%f114, [%rd28];
	setp.gt.f32 	%p8, %f107, %f114;
	selp.f32 	%f115, %f113, 0f3F800000, %p8;
	selp.f32 	%f116, %f107, %f114, %p8;
	selp.f32 	%f117, 0f3F800000, %f113, %p8;
	selp.f32 	%f118, %f114, %f107, %p8;
	sub.f32 	%f119, %f118, %f116;
	mul.f32 	%f120, %f119, 0f3FB8AA3B;
	ex2.approx.f32 	%f121, %f120;
	fma.rn.f32 	%f122, %f117, %f121, %f115;
	add.s32 	%r91, %r90, %r72;
	mul.wide.u32 	%rd29, %r91, 4;
	add.s64 	%rd30, %rd2, %rd29;
	ld.global.f32 	%f123, [%rd30];
	setp.gt.f32 	%p9, %f116, %f123;
	selp.f32 	%f124, %f122, 0f3F800000, %p9;
	selp.f32 	%f125, %f116, %f123, %p9;
	selp.f32 	%f126, 0f3F800000, %f122, %p9;
	selp.f32 	%f127, %f123, %f116, %p9;
	sub.f32 	%f128, %f127, %f125;
	mul.f32 	%f129, %f128, 0f3FB8AA3B;
	ex2.approx.f32 	%f130, %f129;
	fma.rn.f32 	%f131, %f126, %f130, %f124;
	add.s32 	%r92, %r91, %r72;
	mul.wide.u32 	%rd31, %r92, 4;
	add.s64 	%rd32, %rd2, %rd31;
	ld.global.f32 	%f132, [%rd32];
	setp.gt.f32 	%p10, %f125, %f132;
	selp.f32 	%f133, %f131, 0f3F800000, %p10;
	selp.f32 	%f134, %f125, %f132, %p10;
	selp.f32 	%f135, 0f3F800000, %f131, %p10;
	selp.f32 	%f136, %f132, %f125, %p10;
	sub.f32 	%f137, %f136, %f134;
	mul.f32 	%f138, %f137, 0f3FB8AA3B;
	ex2.approx.f32 	%f139, %f138;
	fma.rn.f32 	%f140, %f135, %f139, %f133;
	add.s32 	%r93, %r92, %r72;
	mul.wide.u32 	%rd33, %r93, 4;
	add.s64 	%rd34, %rd2, %rd33;
	ld.global.f32 	%f141, [%rd34];
	st.local.v4.f32 	[%rd164], {%f114, %f123, %f132, %f141};
	setp.gt.f32 	%p11, %f134, %f141;
	selp.f32 	%f142, %f140, 0f3F800000, %p11;
	selp.f32 	%f878, %f134, %f141, %p11;
	selp.f32 	%f143, 0f3F800000, %f140, %p11;
	selp.f32 	%f144, %f141, %f134, %p11;
	sub.f32 	%f145, %f144, %f878;
	mul.f32 	%f146, %f145, 0f3FB8AA3B;
	ex2.approx.f32 	%f147, %f146;
	fma.rn.f32 	%f877, %f143, %f147, %f142;
	add.s32 	%r234, %r234, 8;
	add.s32 	%r233, %r233, 8;
	add.s64 	%rd164, %rd164, 32;
	setp.eq.s32 	%p12, %r233, 0;
	@%p12 bra 	$L__BB7_5;
	bra.uni 	$L__BB7_4;
$L__BB7_5:
	setp.eq.s32 	%p13, %r7, 0;
	@%p13 bra 	$L__BB7_25;
	and.b32  	%r28, %r3, 3;
	setp.lt.u32 	%p14, %r7, 4;
	@%p14 bra 	$L__BB7_8;
	add.s32 	%r94, %r6, %r238;
	mad.lo.s32 	%r95, %r94, %r72, %r1;
	mul.wide.u32 	%rd35, %r95, 4;
	add.s64 	%rd36, %rd2, %rd35;
	ld.global.f32 	%f149, [%rd36];
	mul.wide.u32 	%rd37, %r238, 4;
	add.s64 	%rd38, %rd3, %rd37;
	st.local.f32 	[%rd38], %f149;
	setp.gt.f32 	%p15, %f878, %f149;
	selp.f32 	%f150, %f877, 0f3F800000, %p15;
	selp.f32 	%f151, %f878, %f149, %p15;
	selp.f32 	%f152, 0f3F800000, %f877, %p15;
	selp.f32 	%f153, %f149, %f878, %p15;
	sub.f32 	%f154, %f153, %f151;
	mul.f32 	%f155, %f154, 0f3FB8AA3B;
	ex2.approx.f32 	%f156, %f155;
	fma.rn.f32 	%f157, %f152, %f156, %f150;
	add.s32 	%r96, %r95, %r72;
	mul.wide.u32 	%rd39, %r96, 4;
	add.s64 	%rd40, %rd2, %rd39;
	ld.global.f32 	%f158, [%rd40];
	st.local.f32 	[%rd38+4], %f158;
	setp.gt.f32 	%p16, %f151, %f158;
	selp.f32 	%f159, %f157, 0f3F800000, %p16;
	selp.f32 	%f160, %f151, %f158, %p16;
	selp.f32 	%f161, 0f3F800000, %f157, %p16;
	selp.f32 	%f162, %f158, %f151, %p16;
	sub.f32 	%f163, %f162, %f160;
	mul.f32 	%f164, %f163, 0f3FB8AA3B;
	ex2.approx.f32 	%f165, %f164;
	fma.rn.f32 	%f166, %f161, %f165, %f159;
	add.s32 	%r97, %r96, %r72;
	mul.wide.u32 	%rd41, %r97, 4;
	add.s64 	%rd42, %rd2, %rd41;
	ld.global.f32 	%f167, [%rd42];
	st.local.f32 	[%rd38+8], %f167;
	setp.gt.f32 	%p17, %f160, %f167;
	selp.f32 	%f168, %f166, 0f3F800000, %p17;
	selp.f32 	%f169, %f160, %f167, %p17;
	selp.f32 	%f170, 0f3F800000, %f166, %p17;
	selp.f32 	%f171, %f167, %f160, %p17;
	sub.f32 	%f172, %f171, %f169;
	mul.f32 	%f173, %f172, 0f3FB8AA3B;
	ex2.approx.f32 	%f174, %f173;
	fma.rn.f32 	%f175, %f170, %f174, %f168;
	add.s32 	%r98, %r97, %r72;
	mul.wide.u32 	%rd43, %r98, 4;
	add.s64 	%rd44, %rd2, %rd43;
	ld.global.f32 	%f176, [%rd44];
	st.local.f32 	[%rd38+12], %f176;
	setp.gt.f32 	%p18, %f169, %f176;
	selp.f32 	%f177, %f175, 0f3F800000, %p18;
	selp.f32 	%f878, %f169, %f176, %p18;
	selp.f32 	%f178, 0f3F800000, %f175, %p18;
	selp.f32 	%f179, %f176, %f169, %p18;
	sub.f32 	%f180, %f179, %f878;
	mul.f32 	%f181, %f180, 0f3FB8AA3B;
	ex2.approx.f32 	%f182, %f181;
	fma.rn.f32 	%f877, %f178, %f182, %f177;
	add.s32 	%r238, %r238, 4;
$L__BB7_8:
	setp.eq.s32 	%p19, %r28, 0;
	@%p19 bra 	$L__BB7_25;
	setp.eq.s32 	%p20, %r28, 1;
	@%p20 bra 	$L__BB7_11;
	add.s32 	%r99, %r6, %r238;
	mad.lo.s32 	%r100, %r99, %r72, %r1;
	mul.wide.u32 	%rd45, %r100, 4;
	add.s64 	%rd46, %rd2, %rd45;
	ld.global.f32 	%f184, [%rd46];
	mul.wide.u32 	%rd47, %r238, 4;
	add.s64 	%rd48, %rd3, %rd47;
	st.local.f32 	[%rd48], %f184;
	setp.gt.f32 	%p21, %f878, %f184;
	selp.f32 	%f185, %f877, 0f3F800000, %p21;
	selp.f32 	%f186, %f878, %f184, %p21;
	selp.f32 	%f187, 0f3F800000, %f877, %p21;
	selp.f32 	%f188, %f184, %f878, %p21;
	sub.f32 	%f189, %f188, %f186;
	mul.f32 	%f190, %f189, 0f3FB8AA3B;
	ex2.approx.f32 	%f191, %f190;
	fma.rn.f32 	%f192, %f187, %f191, %f185;
	add.s32 	%r101, %r100, %r72;
	mul.wide.u32 	%rd49, %r101, 4;
	add.s64 	%rd50, %rd2, %rd49;
	ld.global.f32 	%f193, [%rd50];
	st.local.f32 	[%rd48+4], %f193;
	setp.gt.f32 	%p22, %f186, %f193;
	selp.f32 	%f194, %f192, 0f3F800000, %p22;
	selp.f32 	%f878, %f186, %f193, %p22;
	selp.f32 	%f195, 0f3F800000, %f192, %p22;
	selp.f32 	%f196, %f193, %f186, %p22;
	sub.f32 	%f197, %f196, %f878;
	mul.f32 	%f198, %f197, 0f3FB8AA3B;
	ex2.approx.f32 	%f199, %f198;
	fma.rn.f32 	%f877, %f195, %f199, %f194;
	add.s32 	%r238, %r238, 2;
$L__BB7_11:
	and.b32  	%r102, %r3, 1;
	setp.eq.b32 	%p23, %r102, 1;
	not.pred 	%p24, %p23;
	@%p24 bra 	$L__BB7_25;
	add.s32 	%r103, %r6, %r238;
	mad.lo.s32 	%r104, %r103, %r72, %r1;
	mul.wide.u32 	%rd51, %r104, 4;
	add.s64 	%rd52, %rd2, %rd51;
	ld.global.f32 	%f200, [%rd52];
	mul.wide.u32 	%rd53, %r238, 4;
	add.s64 	%rd54, %rd3, %rd53;
	st.local.f32 	[%rd54], %f200;
	setp.gt.f32 	%p25, %f878, %f200;
	selp.f32 	%f201, %f877, 0f3F800000, %p25;
	selp.f32 	%f43, %f878, %f200, %p25;
	selp.f32 	%f202, 0f3F800000, %f877, %p25;
	selp.f32 	%f203, %f200, %f878, %p25;
	sub.f32 	%f204, %f203, %f43;
	mul.f32 	%f205, %f204, 0f3FB8AA3B;
	ex2.approx.f32 	%f206, %f205;
	fma.rn.f32 	%f877, %f202, %f206, %f201;
	mov.f32 	%f878, %f43;
	bra.uni 	$L__BB7_25;
$L__BB7_13:
	setp.lt.s32 	%p26, %r71, -1023;
	@%p26 bra 	$L__BB7_25;
	mul.lo.s32 	%r10, %r4, %r5;
	and.b32  	%r11, %r4, 7;
	setp.lt.u32 	%p27, %r3, 7;
	mov.f32 	%f877, 0f00000000;
	mov.f32 	%f878, 0fFF7FFFFF;
	mov.b32 	%r236, 0;
	@%p27 bra 	$L__BB7_17;
	and.b32  	%r236, %r4, -8;
	neg.s32 	%r231, %r236;
	add.s64 	%rd163, %rd3, 16;
	mov.f32 	%f877, 0f00000000;
	mov.f32 	%f878, 0fFF7FFFFF;
	mov.b32 	%r232, 0;
$L__BB7_16:
	.pragma "nounroll";
	add.s32 	%r107, %r232, %r10;
	mad.lo.s32 	%r108, %r107, %r72, %r1;
	mul.wide.u32 	%rd55, %r108, 4;
	add.s64 	%rd56, %rd2, %rd55;
	ld.global.f32 	%f214, [%rd56];
	setp.gt.f32 	%p28, %f878, %f214;
	selp.f32 	%f215, %f877, 0f3F800000, %p28;
	selp.f32 	%f216, %f878, %f214, %p28;
	selp.f32 	%f217, 0f3F800000, %f877, %p28;
	selp.f32 	%f218, %f214, %f878, %p28;
	sub.f32 	%f219, %f218, %f216;
	mul.f32 	%f220, %f219, 0f3FB8AA3B;
	ex2.approx.f32 	%f221, %f220;
	fma.rn.f32 	%f222, %f217, %f221, %f215;
	add.s32 	%r109, %r108, %r72;
	mul.wide.u32 	%rd57, %r109, 4;
	add.s64 	%rd58, %rd2, %rd57;
	ld.global.f32 	%f223, [%rd58];
	setp.gt.f32 	%p29, %f216, %f223;
	selp.f32 	%f224, %f222, 0f3F800000, %p29;
	selp.f32 	%f225, %f216, %f223, %p29;
	selp.f32 	%f226, 0f3F800000, %f222, %p29;
	selp.f32 	%f227, %f223, %f216, %p29;
	sub.f32 	%f228, %f227, %f225;
	mul.f32 	%f229, %f228, 0f3FB8AA3B;
	ex2.approx.f32 	%f230, %f229;
	fma.rn.f32 	%f231, %f226, %f230, %f224;
	add.s32 	%r110, %r109, %r72;
	mul.wide.u32 	%rd59, %r110, 4;
	add.s64 	%rd60, %rd2, %rd59;
	ld.global.f32 	%f232, [%rd60];
	setp.gt.f32 	%p30, %f225, %f232;
	selp.f32 	%f233, %f231, 0f3F800000, %p30;
	selp.f32 	%f234, %f225, %f232, %p30;
	selp.f32 	%f235, 0f3F800000, %f231, %p30;
	selp.f32 	%f236, %f232, %f225, %p30;
	sub.f32 	%f237, %f236, %f234;
	mul.f32 	%f238, %f237, 0f3FB8AA3B;
	ex2.approx.f32 	%f239, %f238;
	fma.rn.f32 	%f240, %f235, %f239, %f233;
	add.s32 	%r111, %r110, %r72;
	mul.wide.u32 	%rd61, %r111, 4;
	add.s64 	%rd62, %rd2, %rd61;
	ld.global.f32 	%f241, [%rd62];
	st.local.v4.f32 	[%rd163+-16], {%f214, %f223, %f232, %f241};
	setp.gt.f32 	%p31, %f234, %f241;
	selp.f32 	%f242, %f240, 0f3F800000, %p31;
	selp.f32 	%f243, %f234, %f241, %p31;
	selp.f32 	%f244, 0f3F800000, %f240, %p31;
	selp.f32 	%f245, %f241, %f234, %p31;
	sub.f32 	%f246, %f245, %f243;
	mul.f32 	%f247, %f246, 0f3FB8AA3B;
	ex2.approx.f32 	%f248, %f247;
	fma.rn.f32 	%f249, %f244, %f248, %f242;
	add.s32 	%r112, %r111, %r72;
	mul.wide.u32 	%rd63, %r112, 4;
	add.s64 	%rd64, %rd2, %rd63;
	ld.global.f32 	%f250, [%rd64];
	setp.gt.f32 	%p32, %f243, %f250;
	selp.f32 	%f251, %f249, 0f3F800000, %p32;
	selp.f32 	%f252, %f243, %f250, %p32;
	selp.f32 	%f253, 0f3F800000, %f249, %p32;
	selp.f32 	%f254, %f250, %f243, %p32;
	sub.f32 	%f255, %f254, %f252;
	mul.f32 	%f256, %f255, 0f3FB8AA3B;
	ex2.approx.f32 	%f257, %f256;
	fma.rn.f32 	%f258, %f253, %f257, %f251;
	add.s32 	%r113, %r112, %r72;
	mul.wide.u32 	%rd65, %r113, 4;
	add.s64 	%rd66, %rd2, %rd65;
	ld.global.f32 	%f259, [%rd66];
	setp.gt.f32 	%p33, %f252, %f259;
	selp.f32 	%f260, %f258, 0f3F800000, %p33;
	selp.f32 	%f261, %f252, %f259, %p33;
	selp.f32 	%f262, 0f3F800000, %f258, %p33;
	selp.f32 	%f263, %f259, %f252, %p33;
	sub.f32 	%f264, %f263, %f261;
	mul.f32 	%f265, %f264, 0f3FB8AA3B;
	ex2.approx.f32 	%f266, %f265;
	fma.rn.f32 	%f267, %f262, %f266, %f260;
	add.s32 	%r114, %r113, %r72;
	mul.wide.u32 	%rd67, %r114, 4;
	add.s64 	%rd68, %rd2, %rd67;
	ld.global.f32 	%f268, [%rd68];
	setp.gt.f32 	%p34, %f261, %f268;
	selp.f32 	%f269, %f267, 0f3F800000, %p34;
	selp.f32 	%f270, %f261, %f268, %p34;
	selp.f32 	%f271, 0f3F800000, %f267, %p34;
	selp.f32 	%f272, %f268, %f261, %p34;
	sub.f32 	%f273, %f272, %f270;
	mul.f32 	%f274, %f273, 0f3FB8AA3B;
	ex2.approx.f32 	%f275, %f274;
	fma.rn.f32 	%f276, %f271, %f275, %f269;
	add.s32 	%r115, %r114, %r72;
	mul.wide.u32 	%rd69, %r115, 4;
	add.s64 	%rd70, %rd2, %rd69;
	ld.global.f32 	%f277, [%rd70];
	st.local.v4.f32 	[%rd163], {%f250, %f259, %f268, %f277};
	setp.gt.f32 	%p35, %f270, %f277;
	selp.f32 	%f278, %f276, 0f3F800000, %p35;
	selp.f32 	%f878, %f270, %f277, %p35;
	selp.f32 	%f279, 0f3F800000, %f276, %p35;
	selp.f32 	%f280, %f277, %f270, %p35;
	sub.f32 	%f281, %f280, %f878;
	mul.f32 	%f282, %f281, 0f3FB8AA3B;
	ex2.approx.f32 	%f283, %f282;
	fma.rn.f32 	%f877, %f279, %f283, %f278;
	add.s32 	%r232, %r232, 8;
	add.s32 	%r231, %r231, 8;
	add.s64 	%rd163, %rd163, 32;
	setp.eq.s32 	%p36, %r231, 0;
	@%p36 bra 	$L__BB7_17;
	bra.uni 	$L__BB7_16;
$L__BB7_17:
	setp.eq.s32 	%p37, %r11, 0;
	@%p37 bra 	$L__BB7_25;
	setp.lt.u32 	%p38, %r11, 4;
	@%p38 bra 	$L__BB7_20;
	add.s32 	%r116, %r236, %r10;
	mad.lo.s32 	%r117, %r116, %r72, %r1;
	mul.wide.u32 	%rd71, %r117, 4;
	add.s64 	%rd72, %rd2, %rd71;
	ld.global.f32 	%f285, [%rd72];
	mul.wide.u32 	%rd73, %r236, 4;
	add.s64 	%rd74, %rd3, %rd73;
	st.local.f32 	[%rd74], %f285;
	setp.gt.f32 	%p39, %f878, %f285;
	selp.f32 	%f286, %f877, 0f3F800000, %p39;
	selp.f32 	%f287, %f878, %f285, %p39;
	selp.f32 	%f288, 0f3F800000, %f877, %p39;
	selp.f32 	%f289, %f285, %f878, %p39;
	sub.f32 	%f290, %f289, %f287;
	mul.f32 	%f291, %f290, 0f3FB8AA3B;
	ex2.approx.f32 	%f292, %f291;
	fma.rn.f32 	%f293, %f288, %f292, %f286;
	add.s32 	%r118, %r117, %r72;
	mul.wide.u32 	%rd75, %r118, 4;
	add.s64 	%rd76, %rd2, %rd75;
	ld.global.f32 	%f294, [%rd76];
	st.local.f32 	[%rd74+4], %f294;
	setp.gt.f32 	%p40, %f287, %f294;
	selp.f32 	%f295, %f293, 0f3F800000, %p40;
	selp.f32 	%f296, %f287, %f294, %p40;
	selp.f32 	%f297, 0f3F800000, %f293, %p40;
	selp.f32 	%f298, %f294, %f287, %p40;
	sub.f32 	%f299, %f298, %f296;
	mul.f32 	%f300, %f299, 0f3FB8AA3B;
	ex2.approx.f32 	%f301, %f300;
	fma.rn.f32 	%f302, %f297, %f301, %f295;
	add.s32 	%r119, %r118, %r72;
	mul.wide.u32 	%rd77, %r119, 4;
	add.s64 	%rd78, %rd2, %rd77;
	ld.global.f32 	%f303, [%rd78];
	st.local.f32 	[%rd74+8], %f303;
	setp.gt.f32 	%p41, %f296, %f303;
	selp.f32 	%f304, %f302, 0f3F800000, %p41;
	selp.f32 	%f305, %f296, %f303, %p41;
	selp.f32 	%f306, 0f3F800000, %f302, %p41;
	selp.f32 	%f307, %f303, %f296, %p41;
	sub.f32 	%f308, %f307, %f305;
	mul.f32 	%f309, %f308, 0f3FB8AA3B;
	ex2.approx.f32 	%f310, %f309;
	fma.rn.f32 	%f311, %f306, %f310, %f304;
	add.s32 	%r120, %r119, %r72;
	mul.wide.u32 	%rd79, %r120, 4;
	add.s64 	%rd80, %rd2, %rd79;
	ld.global.f32 	%f312, [%rd80];
	st.local.f32 	[%rd74+12], %f312;
	setp.gt.f32 	%p42, %f305, %f312;
	selp.f32 	%f313, %f311, 0f3F800000, %p42;
	selp.f32 	%f878, %f305, %f312, %p42;
	selp.f32 	%f314, 0f3F800000, %f311, %p42;
	selp.f32 	%f315, %f312, %f305, %p42;
	sub.f32 	%f316, %f315, %f878;
	mul.f32 	%f317, %f316, 0f3FB8AA3B;
	ex2.approx.f32 	%f318, %f317;
	fma.rn.f32 	%f877, %f314, %f318, %f313;
	add.s32 	%r236, %r236, 4;
$L__BB7_20:
	and.b32  	%r121, %r4, 3;
	setp.eq.s32 	%p43, %r121, 0;
	@%p43 bra 	$L__BB7_25;
	setp.eq.s32 	%p44, %r121, 1;
	@%p44 bra 	$L__BB7_23;
	add.s32 	%r122, %r236, %r10;
	mad.lo.s32 	%r123, %r122, %r72, %r1;
	mul.wide.u32 	%rd81, %r123, 4;
	add.s64 	%rd82, %rd2, %rd81;
	ld.global.f32 	%f320, [%rd82];
	mul.wide.u32 	%rd83, %r236, 4;
	add.s64 	%rd84, %rd3, %rd83;
	st.local.f32 	[%rd84], %f320;
	setp.gt.f32 	%p45, %f878, %f320;
	selp.f32 	%f321, %f877, 0f3F800000, %p45;
	selp.f32 	%f322, %f878, %f320, %p45;
	selp.f32 	%f323, 0f3F800000, %f877, %p45;
	selp.f32 	%f324, %f320, %f878, %p45;
	sub.f32 	%f325, %f324, %f322;
	mul.f32 	%f326, %f325, 0f3FB8AA3B;
	ex2.approx.f32 	%f327, %f326;
	fma.rn.f32 	%f328, %f323, %f327, %f321;
	add.s32 	%r124, %r123, %r72;
	mul.wide.u32 	%rd85, %r124, 4;
	add.s64 	%rd86, %rd2, %rd85;
	ld.global.f32 	%f329, [%rd86];
	st.local.f32 	[%rd84+4], %f329;
	setp.gt.f32 	%p46, %f322, %f329;
	selp.f32 	%f330, %f328, 0f3F800000, %p46;
	selp.f32 	%f878, %f322, %f329, %p46;
	selp.f32 	%f331, 0f3F800000, %f328, %p46;
	selp.f32 	%f332, %f329, %f322, %p46;
	sub.f32 	%f333, %f332, %f878;
	mul.f32 	%f334, %f333, 0f3FB8AA3B;
	ex2.approx.f32 	%f335, %f334;
	fma.rn.f32 	%f877, %f331, %f335, %f330;
	add.s32 	%r236, %r236, 2;
$L__BB7_23:
	and.b32  	%r125, %r3, 1;
	setp.eq.b32 	%p47, %r125, 1;
	@%p47 bra 	$L__BB7_25;
	add.s32 	%r126, %r236, %r10;
	mad.lo.s32 	%r127, %r126, %r72, %r1;
	mul.wide.u32 	%rd87, %r127, 4;
	add.s64 	%rd88, %rd2, %rd87;
	ld.global.f32 	%f336, [%rd88];
	mul.wide.u32 	%rd89, %r236, 4;
	add.s64 	%rd90, %rd3, %rd89;
	st.local.f32 	[%rd90], %f336;
	setp.gt.f32 	%p48, %f878, %f336;
	selp.f32 	%f337, %f877, 0f3F800000, %p48;
	selp.f32 	%f25, %f878, %f336, %p48;
	selp.f32 	%f338, 0f3F800000, %f877, %p48;
	selp.f32 	%f339, %f336, %f878, %p48;
	sub.f32 	%f340, %f339, %f25;
	mul.f32 	%f341, %f340, 0f3FB8AA3B;
	ex2.approx.f32 	%f342, %f341;
	fma.rn.f32 	%f877, %f338, %f342, %f337;
	mov.f32 	%f878, %f25;
$L__BB7_25:
	// begin inline asm
	mov.u32 %r128, %laneid;
	// end inline asm
	mov.b32 	%r130, %f878;
	mov.b32 	%r136, 1;
	mov.b32 	%r137, 31;
	mov.b32 	%r138, -1;
	// begin inline asm
	shfl.sync.down.b32 %r129, %r130, %r136, %r137, %r138;
	// end inline asm
	mov.b32 	%r135, %f877;
	// begin inline asm
	shfl.sync.down.b32 %r134, %r135, %r136, %r137, %r138;
	// end inline asm
	setp.gt.s32 	%p49, %r128, 30;
	@%p49 bra 	$L__BB7_27;
	mov.b32 	%f343, %r134;
	mov.b32 	%f344, %r129;
	setp.gt.f32 	%p50, %f878, %f344;
	selp.f32 	%f47, %f878, %f344, %p50;
	selp.f32 	%f345, %f877, %f343, %p50;
	selp.f32 	%f346, %f344, %f878, %p50;
	selp.f32 	%f347, %f343, %f877, %p50;
	sub.f32 	%f348, %f346, %f47;
	mul.f32 	%f349, %f348, 0f3FB8AA3B;
	ex2.approx.f32 	%f350, %f349;
	fma.rn.f32 	%f877, %f347, %f350, %f345;
	mov.f32 	%f878, %f47;
$L__BB7_27:
	mov.b32 	%r140, %f878;
	mov.b32 	%r146, 2;
	mov.b32 	%r147, 31;
	mov.b32 	%r148, -1;
	// begin inline asm
	shfl.sync.down.b32 %r139, %r140, %r146, %r147, %r148;
	// end inline asm
	mov.b32 	%r145, %f877;
	// begin inline asm
	shfl.sync.down.b32 %r144, %r145, %r146, %r147, %r148;
	// end inline asm
	setp.gt.s32 	%p51, %r128, 29;
	@%p51 bra 	$L__BB7_29;
	mov.b32 	%f351, %r144;
	mov.b32 	%f352, %r139;
	setp.gt.f32 	%p52, %f878, %f352;
	selp.f32 	%f51, %f878, %f352, %p52;
	selp.f32 	%f353, %f877, %f351, %p52;
	selp.f32 	%f354, %f352, %f878, %p52;
	selp.f32 	%f355, %f351, %f877, %p52;
	sub.f32 	%f356, %f354, %f51;
	mul.f32 	%f357, %f356, 0f3FB8AA3B;
	ex2.approx.f32 	%f358, %f357;
	fma.rn.f32 	%f877, %f355, %f358, %f353;
	mov.f32 	%f878, %f51;
$L__BB7_29:
	mov.b32 	%r150, %f878;
	mov.b32 	%r156, 4;
	mov.b32 	%r157, 31;
	mov.b32 	%r158, -1;
	// begin inline asm
	shfl.sync.down.b32 %r149, %r150, %r156, %r157, %r158;
	// end inline asm
	mov.b32 	%r155, %f877;
	// begin inline asm
	shfl.sync.down.b32 %r154, %r155, %r156, %r157, %r158;
	// end inline asm
	setp.gt.s32 	%p53, %r128, 27;
	@%p53 bra 	$L__BB7_31;
	mov.b32 	%f359, %r154;
	mov.b32 	%f360, %r149;
	setp.gt.f32 	%p54, %f878, %f360;
	selp.f32 	%f55, %f878, %f360, %p54;
	selp.f32 	%f361, %f877, %f359, %p54;
	selp.f32 	%f362, %f360, %f878, %p54;
	selp.f32 	%f363, %f359, %f877, %p54;
	sub.f32 	%f364, %f362, %f55;
	mul.f32 	%f365, %f364, 0f3FB8AA3B;
	ex2.approx.f32 	%f366, %f365;
	fma.rn.f32 	%f877, %f363, %f366, %f361;
	mov.f32 	%f878, %f55;
$L__BB7_31:
	mov.b32 	%r160, %f878;
	mov.b32 	%r166, 8;
	mov.b32 	%r167, 31;
	mov.b32 	%r168, -1;
	// begin inline asm
	shfl.sync.down.b32 %r159, %r160, %r166, %r167, %r168;
	// end inline asm
	mov.b32 	%r165, %f877;
	// begin inline asm
	shfl.sync.down.b32 %r164, %r165, %r166, %r167, %r168;
	// end inline asm
	setp.gt.s32 	%p55, %r128, 23;
	@%p55 bra 	$L__BB7_33;
	mov.b32 	%f367, %r164;
	mov.b32 	%f368, %r159;
	setp.gt.f32 	%p56, %f878, %f368;
	selp.f32 	%f59, %f878, %f368, %p56;
	selp.f32 	%f369, %f877, %f367, %p56;
	selp.f32 	%f370, %f368, %f878, %p56;
	selp.f32 	%f371, %f367, %f877, %p56;
	sub.f32 	%f372, %f370, %f59;
	mul.f32 	%f373, %f372, 0f3FB8AA3B;
	ex2.approx.f32 	%f374, %f373;
	fma.rn.f32 	%f877, %f371, %f374, %f369;
	mov.f32 	%f878, %f59;
$L__BB7_33:
	mov.b32 	%r170, %f878;
	mov.b32 	%r176, 16;
	mov.b32 	%r177, 31;
	mov.b32 	%r178, -1;
	// begin inline asm
	shfl.sync.down.b32 %r169, %r170, %r176, %r177, %r178;
	// end inline asm
	mov.b32 	%r175, %f877;
	// begin inline asm
	shfl.sync.down.b32 %r174, %r175, %r176, %r177, %r178;
	// end inline asm
	setp.gt.s32 	%p57, %r128, 15;
	@%p57 bra 	$L__BB7_36;
	mov.b32 	%f375, %r174;
	mov.b32 	%f376, %r169;
	setp.gt.f32 	%p58, %f878, %f376;
	selp.f32 	%f63, %f878, %f376, %p58;
	selp.f32 	%f377, %f877, %f375, %p58;
	selp.f32 	%f378, %f376, %f878, %p58;
	selp.f32 	%f379, %f375, %f877, %p58;
	sub.f32 	%f380, %f378, %f63;
	mul.f32 	%f381, %f380, 0f3FB8AA3B;
	ex2.approx.f32 	%f382, %f381;
	fma.rn.f32 	%f877, %f379, %f382, %f377;
	setp.ne.s32 	%p59, %r128, 0;
	mov.f32 	%f878, %f63;
	@%p59 bra 	$L__BB7_36;
	shr.u32 	%r179, %r5, 2;
	and.b32  	%r180, %r179, 248;
	mov.u32 	%r181, _ZZ19_blockSoftmaxKernelIfLi1024ELi4EEvPKT_PS0_iiE12temp_storage;
	add.s32 	%r182, %r181, %r180;
	st.shared.v2.f32 	[%r182+32], {%f63, %f877};
$L__BB7_36:
	bar.sync 	0;
	setp.ne.s32 	%p60, %r5, 0;
	@%p60 bra 	$L__BB7_38;
	ld.shared.v2.f32 	{%f383, %f384}, [_ZZ19_blockSoftmaxKernelIfLi1024ELi4EEvPKT_PS0_iiE12temp_storage+40];
	setp.gt.f32 	%p61, %f878, %f383;
	selp.f32 	%f385, %f878, %f383, %p61;
	selp.f32 	%f386, %f877, %f384, %p61;
	selp.f32 	%f387, %f383, %f878, %p61;
	selp.f32 	%f388, %f384, %f877, %p61;
	sub.f32 	%f389, %f387, %f385;
	mul.f32 	%f390, %f389, 0f3FB8AA3B;
	ex2.approx.f32 	%f391, %f390;
	fma.rn.f32 	%f392, %f388, %f391, %f386;
	ld.shared.v2.f32 	{%f393, %f394}, [_ZZ19_blockSoftmaxKernelIfLi1024ELi4EEvPKT_PS0_iiE12temp_storage+48];
	setp.gt.f32 	%p62, %f385, %f393;
	selp.f32 	%f395, %f385, %f393, %p62;
	selp.f32 	%f396, %f392, %f394, %p62;
	selp.f32 	%f397, %f393, %f385, %p62;
	selp.f32 	%f398, %f394, %f392, %p62;
	sub.f32 	%f399, %f397, %f395;
	mul.f32 	%f400, %f399, 0f3FB8AA3B;
	ex2.approx.f32 	%f401, %f400;
	fma.rn.f32 	%f402, %f398, %f401, %f396;
	ld.shared.v2.f32 	{%f403, %f404}, [_ZZ19_blockSoftmaxKernelIfLi1024ELi4EEvPKT_PS0_iiE12temp_storage+56];
	setp.gt.f32 	%p63, %f395, %f403;
	selp.f32 	%f405, %f395, %f403, %p63;
	selp.f32 	%f406, %f402, %f404, %p63;
	selp.f32 	%f407, %f403, %f395, %p63;
	selp.f32 	%f408, %f404, %f402, %p63;
	sub.f32 	%f409, %f407, %f405;
	mul.f32 	%f410, %f409, 0f3FB8AA3B;
	ex2.approx.f32 	%f411, %f410;
	fma.rn.f32 	%f412, %f408, %f411, %f406;
	ld.shared.v2.f32 	{%f413, %f414}, [_ZZ19_blockSoftmaxKernelIfLi1024ELi4EEvPKT_PS0_iiE12temp_storage+64];
	setp.gt.f32 	%p64, %f405, %f413;
	selp.f32 	%f415, %f405, %f413, %p64;
	selp.f32 	%f416, %f412, %f414, %p64;
	selp.f32 	%f417, %f413, %f405, %p64;
	selp.f32 	%f418, %f414, %f412, %p64;
	sub.f32 	%f419, %f417, %f415;
	mul.f32 	%f420, %f419, 0f3FB8AA3B;
	ex2.approx.f32 	%f421, %f420;
	fma.rn.f32 	%f422, %f418, %f421, %f416;
	ld.shared.v2.f32 	{%f423, %f424}, [_ZZ19_blockSoftmaxKernelIfLi1024ELi4EEvPKT_PS0_iiE12temp_storage+72];
	setp.gt.f32 	%p65, %f415, %f423;
	selp.f32 	%f425, %f415, %f423, %p65;
	selp.f32 	%f426, %f422, %f424, %p65;
	selp.f32 	%f427, %f423, %f415, %p65;
	selp.f32 	%f428, %f424, %f422, %p65;
	sub.f32 	%f429, %f427, %f425;
	mul.f32 	%f430, %f429, 0f3FB8AA3B;
	ex2.approx.f32 	%f431, %f430;
	fma.rn.f32 	%f432, %f428, %f431, %f426;
	ld.shared.v2.f32 	{%f433, %f434}, [_ZZ19_blockSoftmaxKernelIfLi1024ELi4EEvPKT_PS0_iiE12temp_storage+80];
	setp.gt.f32 	%p66, %f425, %f433;
	selp.f32 	%f435, %f425, %f433, %p66;
	selp.f32 	%f436, %f432, %f434, %p66;
	selp.f32 	%f437, %f433, %f425, %p66;
	selp.f32 	%f438, %f434, %f432, %p66;
	sub.f32 	%f439, %f437, %f435;
	mul.f32 	%f440, %f439, 0f3FB8AA3B;
	ex2.approx.f32 	%f441, %f440;
	fma.rn.f32 	%f442, %f438, %f441, %f436;
	ld.shared.v2.f32 	{%f443, %f444}, [_ZZ19_blockSoftmaxKernelIfLi1024ELi4EEvPKT_PS0_iiE12temp_storage+88];
	setp.gt.f32 	%p67, %f435, %f443;
	selp.f32 	%f445, %f435, %f443, %p67;
	selp.f32 	%f446, %f442, %f444, %p67;
	selp.f32 	%f447, %f443, %f435, %p67;
	selp.f32 	%f448, %f444, %f442, %p67;
	sub.f32 	%f449, %f447, %f445;
	mul.f32 	%f450, %f449, 0f3FB8AA3B;
	ex2.approx.f32 	%f451, %f450;
	fma.rn.f32 	%f452, %f448, %f451, %f446;
	ld.shared.v2.f32 	{%f453, %f454}, [_ZZ19_blockSoftmaxKernelIfLi1024ELi4EEvPKT_PS0_iiE12temp_storage+96];
	setp.gt.f32 	%p68, %f445, %f453;
	selp.f32 	%f455, %f445, %f453, %p68;
	selp.f32 	%f456, %f452, %f454, %p68;
	selp.f32 	%f457, %f453, %f445, %p68;
	selp.f32 	%f458, %f454, %f452, %p68;
	sub.f32 	%f459, %f457, %f455;
	mul.f32 	%f460, %f459, 0f3FB8AA3B;
	ex2.approx.f32 	%f461, %f460;
	fma.rn.f32 	%f462, %f458, %f461, %f456;
	ld.shared.v2.f32 	{%f463, %f464}, [_ZZ19_blockSoftmaxKernelIfLi1024ELi4EEvPKT_PS0_iiE12temp_storage+104];
	setp.gt.f32 	%p69, %f455, %f463;
	selp.f32 	%f465, %f455, %f463, %p69;
	selp.f32 	%f466, %f462, %f464, %p69;
	selp.f32 	%f467, %f463, %f455, %p69;
	selp.f32 	%f468, %f464, %f462, %p69;
	sub.f32 	%f469, %f467, %f465;
	mul.f32 	%f470, %f469, 0f3FB8AA3B;
	ex2.approx.f32 	%f471, %f470;
	fma.rn.f32 	%f472, %f468, %f471, %f466;
	ld.shared.v2.f32 	{%f473, %f474}, [_ZZ19_blockSoftmaxKernelIfLi1024ELi4EEvPKT_PS0_iiE12temp_storage+112];
	setp.gt.f32 	%p70, %f465, %f473;
	selp.f32 	%f475, %f465, %f473, %p70;
	selp.f32 	%f476, %f472, %f474, %p70;
	selp.f32 	%f477, %f473, %f465, %p70;
	selp.f32 	%f478, %f474, %f472, %p70;
	sub.f32 	%f479, %f477, %f475;
	mul.f32 	%f480, %f479, 0f3FB8AA3B;
	ex2.approx.f32 	%f481, %f480;
	fma.rn.f32 	%f482, %f478, %f481, %f476;
	ld.shared.v2.f32 	{%f483, %f484}, [_ZZ19_blockSoftmaxKernelIfLi1024ELi4EEvPKT_PS0_iiE12temp_storage+120];
	setp.gt.f32 	%p71, %f475, %f483;
	selp.f32 	%f485, %f475, %f483, %p71;
	selp.f32 	%f486, %f482, %f484, %p71;
	selp.f32 	%f487, %f483, %f475, %p71;
	selp.f32 	%f488, %f484, %f482, %p71;
	sub.f32 	%f489, %f487, %f485;
	mul.f32 	%f490, %f489, 0f3FB8AA3B;
	ex2.approx.f32 	%f491, %f490;
	fma.rn.f32 	%f492, %f488, %f491, %f486;
	ld.shared.v2.f32 	{%f493, %f494}, [_ZZ19_blockSoftmaxKernelIfLi1024ELi4EEvPKT_PS0_iiE12temp_storage+128];
	setp.gt.f32 	%p72, %f485, %f493;
	selp.f32 	%f495, %f485, %f493, %p72;
	selp.f32 	%f496, %f492, %f494, %p72;
	selp.f32 	%f497, %f493, %f485, %p72;
	selp.f32 	%f498, %f494, %f492, %p72;
	sub.f32 	%f499, %f497, %f495;
	mul.f32 	%f500, %f499, 0f3FB8AA3B;
	ex2.approx.f32 	%f501, %f500;
	fma.rn.f32 	%f502, %f498, %f501, %f496;
	ld.shared.v2.f32 	{%f503, %f504}, [_ZZ19_blockSoftmaxKernelIfLi1024ELi4EEvPKT_PS0_iiE12temp_storage+136];
	setp.gt.f32 	%p73, %f495, %f503;
	selp.f32 	%f505, %f495, %f503, %p73;
	selp.f32 	%f506, %f502, %f504, %p73;
	selp.f32 	%f507, %f503, %f495, %p73;
	selp.f32 	%f508, %f504, %f502, %p73;
	sub.f32 	%f509, %f507, %f505;
	mul.f32 	%f510, %f509, 0f3FB8AA3B;
	ex2.approx.f32 	%f511, %f510;
	fma.rn.f32 	%f512, %f508, %f511, %f506;
	ld.shared.v2.f32 	{%f513, %f514}, [_ZZ19_blockSoftmaxKernelIfLi1024ELi4EEvPKT_PS0_iiE12temp_storage+144];
	setp.gt.f32 	%p74, %f505, %f513;
	selp.f32 	%f515, %f505, %f513, %p74;
	selp.f32 	%f516, %f512, %f514, %p74;
	selp.f32 	%f517, %f513, %f505, %p74;
	selp.f32 	%f518, %f514, %f512, %p74;
	sub.f32 	%f519, %f517, %f515;
	mul.f32 	%f520, %f519, 0f3FB8AA3B;
	ex2.approx.f32 	%f521, %f520;
	fma.rn.f32 	%f522, %f518, %f521, %f516;
	ld.shared.v2.f32 	{%f523, %f524}, [_ZZ19_blockSoftmaxKernelIfLi1024ELi4EEvPKT_PS0_iiE12temp_storage+152];
	setp.gt.f32 	%p75, %f515, %f523;
	selp.f32 	%f525, %f515, %f523, %p75;
	selp.f32 	%f526, %f522, %f524, %p75;
	selp.f32 	%f527, %f523, %f515, %p75;
	selp.f32 	%f528, %f524, %f522, %p75;
	sub.f32 	%f529, %f527, %f525;
	mul.f32 	%f530, %f529, 0f3FB8AA3B;
	ex2.approx.f32 	%f531, %f530;
	fma.rn.f32 	%f532, %f528, %f531, %f526;
	ld.shared.v2.f32 	{%f533, %f534}, [_ZZ19_blockSoftmaxKernelIfLi1024ELi4EEvPKT_PS0_iiE12temp_storage+160];
	setp.gt.f32 	%p76, %f525, %f533;
	selp.f32 	%f535, %f532, %f534, %p76;
	selp.f32 	%f536, %f525, %f533, %p76;
	selp.f32 	%f537, %f534, %f532, %p76;
	selp.f32 	%f538, %f533, %f525, %p76;
	sub.f32 	%f539, %f538, %f536;
	mul.f32 	%f540, %f539, 0f3FB8AA3B;
	ex2.approx.f32 	%f541, %f540;
	fma.rn.f32 	%f542, %f537, %f541, %f535;
	ld.shared.v2.f32 	{%f543, %f544}, [_ZZ19_blockSoftmaxKernelIfLi1024ELi4EEvPKT_PS0_iiE12temp_storage+168];
	setp.gt.f32 	%p77, %f536, %f543;
	selp.f32 	%f545, %f542, %f544, %p77;
	selp.f32 	%f546, %f536, %f543, %p77;
	selp.f32 	%f547, %f544, %f542, %p77;
	selp.f32 	%f548, %f543, %f536, %p77;
	sub.f32 	%f549, %f548, %f546;
	mul.f32 	%f550, %f549, 0f3FB8AA3B;
	ex2.approx.f32 	%f551, %f550;
	fma.rn.f32 	%f552, %f547, %f551, %f545;
	ld.shared.v2.f32 	{%f553, %f554}, [_ZZ19_blockSoftmaxKernelIfLi1024ELi4EEvPKT_PS0_iiE12temp_storage+176];
	setp.gt.f32 	%p78, %f546, %f553;
	selp.f32 	%f555, %f552, %f554, %p78;
	selp.f32 	%f556, %f546, %f553, %p78;
	selp.f32 	%f557, %f554, %f552, %p78;
	selp.f32 	%f558, %f553, %f546, %p78;
	sub.f32 	%f559, %f558, %f556;
	mul.f32 	%f560, %f559, 0f3FB8AA3B;
	ex2.approx.f32 	%f561, %f560;
	fma.rn.f32 	%f562, %f557, %f561, %f555;
	ld.shared.v2.f32 	{%f563, %f564}, [_ZZ19_blockSoftmaxKernelIfLi1024ELi4EEvPKT_PS0_iiE12temp_storage+184];
	setp.gt.f32 	%p79, %f556, %f563;
	selp.f32 	%f565, %f562, %f564, %p79;
	selp.f32 	%f566, %f556, %f563, %p79;
	selp.f32 	%f567, %f564, %f562, %p79;
	selp.f32 	%f568, %f563, %f556, %p79;
	sub.f32 	%f569, %f568, %f566;
	mul.f32 	%f570, %f569, 0f3FB8AA3B;
	ex2.approx.f32 	%f571, %f570;
	fma.rn.f32 	%f572, %f567, %f571, %f565;
	ld.shared.v2.f32 	{%f573, %f574}, [_ZZ19_blockSoftmaxKernelIfLi1024ELi4EEvPKT_PS0_iiE12temp_storage+192];
	setp.gt.f32 	%p80, %f566, %f573;
	selp.f32 	%f575, %f572, %f574, %p80;
	selp.f32 	%f576, %f566, %f573, %p80;
	selp.f32 	%f577, %f574, %f572, %p80;
	selp.f32 	%f578, %f573, %f566, %p80;
	sub.f32 	%f579, %f578, %f576;
	mul.f32 	%f580, %f579, 0f3FB8AA3B;
	ex2.approx.f32 	%f581, %f580;
	fma.rn.f32 	%f582, %f577, %f581, %f575;
	ld.shared.v2.f32 	{%f583, %f584}, [_ZZ19_blockSoftmaxKernelIfLi1024ELi4EEvPKT_PS0_iiE12temp_storage+200];
	setp.gt.f32 	%p81, %f576, %f583;
	selp.f32 	%f585, %f582, %f584, %p81;
	selp.f32 	%f586, %f576, %f583, %p81;
	selp.f32 	%f587, %f584, %f582, %p81;
	selp.f32 	%f588, %f583, %f576, %p81;
	sub.f32 	%f589, %f588, %f586;
	mul.f32 	%f590, %f589, 0f3FB8AA3B;
	ex2.approx.f32 	%f591, %f590;
	fma.rn.f32 	%f592, %f587, %f591, %f585;
	ld.shared.v2.f32 	{%f593, %f594}, [_ZZ19_blockSoftmaxKernelIfLi1024ELi4EEvPKT_PS0_iiE12temp_storage+208];
	setp.gt.f32 	%p82, %f586, %f593;
	selp.f32 	%f595, %f592, %f594, %p82;
	selp.f32 	%f596, %f586, %f593, %p82;
	selp.f32 	%f597, %f594, %f592, %p82;
	selp.f32 	%f598, %f593, %f586, %p82;
	sub.f32 	%f599, %f598, %f596;
	mul.f32 	%f600, %f599, 0f3FB8AA3B;
	ex2.approx.f32 	%f601, %f600;
	fma.rn.f32 	%f602, %f597, %f601, %f595;
	ld.shared.v2.f32 	{%f603, %f604}, [_ZZ19_blockSoftmaxKernelIfLi1024ELi4EEvPKT_PS0_iiE12temp_storage+216];
	setp.gt.f32 	%p83, %f596, %f603;
	selp.f32 	%f605, %f602, %f604, %p83;
	selp.f32 	%f606, %f596, %f603, %p83;
	selp.f32 	%f607, %f604, %f602, %p83;
	selp.f32 	%f608, %f603, %f596, %p83;
	sub.f32 	%f609, %f608, %f606;
	mul.f32 	%f610, %f609, 0f3FB8AA3B;
	ex2.approx.f32 	%f611, %f610;
	fma.rn.f32 	%f612, %f607, %f611, %f605;
	ld.shared.v2.f32 	{%f613, %f614}, [_ZZ19_blockSoftmaxKernelIfLi1024ELi4EEvPKT_PS0_iiE12temp_storage+224];
	setp.gt.f32 	%p84, %f606, %f613;
	selp.f32 	%f615, %f612, %f614, %p84;
	selp.f32 	%f616, %f606, %f613, %p84;
	selp.f32 	%f617, %f614, %f612, %p84;
	selp.f32 	%f618, %f613, %f606, %p84;
	sub.f32 	%f619, %f618, %f616;
	mul.f32 	%f620, %f619, 0f3FB8AA3B;
	ex2.approx.f32 	%f621, %f620;
	fma.rn.f32 	%f622, %f617, %f621, %f615;
	ld.shared.v2.f32 	{%f623, %f624}, [_ZZ19_blockSoftmaxKernelIfLi1024ELi4EEvPKT_PS0_iiE12temp_storage+232];
	setp.gt.f32 	%p85, %f616, %f623;
	selp.f32 	%f625, %f622, %f624, %p85;
	selp.f32 	%f626, %f616, %f623, %p85;
	selp.f32 	%f627, %f624, %f622, %p85;
	selp.f32 	%f628, %f623, %f616, %p85;
	sub.f32 	%f629, %f628, %f626;
	mul.f32 	%f630, %f629, 0f3FB8AA3B;
	ex2.approx.f32 	%f631, %f630;
	fma.rn.f32 	%f632, %f627, %f631, %f625;
	ld.shared.v2.f32 	{%f633, %f634}, [_ZZ19_blockSoftmaxKernelIfLi1024ELi4EEvPKT_PS0_iiE12temp_storage+240];
	setp.gt.f32 	%p86, %f626, %f633;
	selp.f32 	%f635, %f632, %f634, %p86;
	selp.f32 	%f636, %f626, %f633, %p86;
	selp.f32 	%f637, %f634, %f632, %p86;
	selp.f32 	%f638, %f633, %f626, %p86;
	sub.f32 	%f639, %f638, %f636;
	mul.f32 	%f640, %f639, 0f3FB8AA3B;
	ex2.approx.f32 	%f641, %f640;
	fma.rn.f32 	%f642, %f637, %f641, %f635;
	ld.shared.v2.f32 	{%f643, %f644}, [_ZZ19_blockSoftmaxKernelIfLi1024ELi4EEvPKT_PS0_iiE12temp_storage+248];
	setp.gt.f32 	%p87, %f636, %f643;
	selp.f32 	%f645, %f642, %f644, %p87;
	selp.f32 	%f646, %f636, %f643, %p87;
	selp.f32 	%f647, %f644, %f642, %p87;
	selp.f32 	%f648, %f643, %f636, %p87;
	sub.f32 	%f649, %f648, %f646;
	mul.f32 	%f650, %f649, 0f3FB8AA3B;
	ex2.approx.f32 	%f651, %f650;
	fma.rn.f32 	%f652, %f647, %f651, %f645;
	ld.shared.v2.f32 	{%f653, %f654}, [_ZZ19_blockSoftmaxKernelIfLi1024ELi4EEvPKT_PS0_iiE12temp_storage+256];
	setp.gt.f32 	%p88, %f646, %f653;
	selp.f32 	%f655, %f652, %f654, %p88;
	selp.f32 	%f656, %f646, %f653, %p88;
	selp.f32 	%f657, %f654, %f652, %p88;
	selp.f32 	%f658, %f653, %f646, %p88;
	sub.f32 	%f659, %f658, %f656;
	mul.f32 	%f660, %f659, 0f3FB8AA3B;
	ex2.approx.f32 	%f661, %f660;
	fma.rn.f32 	%f662, %f657, %f661, %f655;
	ld.shared.v2.f32 	{%f663, %f664}, [_ZZ19_blockSoftmaxKernelIfLi1024ELi4EEvPKT_PS0_iiE12temp_storage+264];
	setp.gt.f32 	%p89, %f656, %f663;
	selp.f32 	%f665, %f662, %f664, %p89;
	selp.f32 	%f666, %f656, %f663, %p89;
	selp.f32 	%f667, %f664, %f662, %p89;
	selp.f32 	%f668, %f663, %f656, %p89;
	sub.f32 	%f669, %f668, %f666;
	mul.f32 	%f670, %f669, 0f3FB8AA3B;
	ex2.approx.f32 	%f671, %f670;
	fma.rn.f32 	%f672, %f667, %f671, %f665;
	ld.shared.v2.f32 	{%f673, %f674}, [_ZZ19_blockSoftmaxKernelIfLi1024ELi4EEvPKT_PS0_iiE12temp_storage+272];
	setp.gt.f32 	%p90, %f666, %f673;
	selp.f32 	%f675, %f672, %f674, %p90;
	selp.f32 	%f676, %f666, %f673, %p90;
	selp.f32 	%f677, %f674, %f672, %p90;
	selp.f32 	%f678, %f673, %f666, %p90;
	sub.f32 	%f679, %f678, %f676;
	mul.f32 	%f680, %f679, 0f3FB8AA3B;
	ex2.approx.f32 	%f681, %f680;
	fma.rn.f32 	%f682, %f677, %f681, %f675;
	ld.shared.v2.f32 	{%f683, %f684}, [_ZZ19_blockSoftmaxKernelIfLi1024ELi4EEvPKT_PS0_iiE12temp_storage+280];
	setp.gt.f32 	%p91, %f676, %f683;
	selp.f32 	%f685, %f682, %f684, %p91;
	selp.f32 	%f686, %f676, %f683, %p91;
	selp.f32 	%f687, %f684, %f682, %p91;
	selp.f32 	%f688, %f683, %f676, %p91;
	sub.f32 	%f689, %f688, %f686;
	mul.f32 	%f690, %f689, 0f3FB8AA3B;
	ex2.approx.f32 	%f691, %f690;
	fma.rn.f32 	%f692, %f687, %f691, %f685;
	st.shared.v2.f32 	[_ZZ19_blockSoftmaxKernelIfLi1024ELi4EEvPKT_PS0_iiE9dms_total], {%f686, %f692};
$L__BB7_38:
	setp.lt.u32 	%p92, %r5, %r2;
	bar.sync 	0;
	@%p92 bra 	$L__BB7_51;
	setp.lt.s32 	%p93, %r71, 1024;
	@%p93 bra 	$L__BB7_63;
	ld.shared.v2.f32 	{%f67, %f693}, [_ZZ19_blockSoftmaxKernelIfLi1024ELi4EEvPKT_PS0_iiE9dms_total];
	mov.f32 	%f694, 0f3F800000;
	div.approx.f32 	%f68, %f694, %f693;
	sub.s32 	%r184, %r5, %r2;
	mul.lo.s32 	%r185, %r184, %r3;
	mad.lo.s32 	%r44, %r4, %r2, %r185;
	add.s32 	%r186, %r3, -1;
	and.b32  	%r45, %r3, 7;
	setp.lt.u32 	%p94, %r186, 7;
	mov.b32 	%r248, 0;
	@%p94 bra 	$L__BB7_43;
	and.b32  	%r248, %r3, 2097144;
	neg.s32 	%r243, %r248;
	add.s64 	%rd166, %rd3, 16;
	mov.b32 	%r244, 0;
$L__BB7_42:
	.pragma "nounroll";
	ld.local.v4.f32 	{%f695, %f696, %f697, %f698}, [%rd166+-16];
	sub.f32 	%f699, %f695, %f67;
	mul.f32 	%f700, %f699, 0f3FB8AA3B;
	ex2.approx.f32 	%f701, %f700;
	mul.f32 	%f702, %f701, %f68;
	add.s32 	%r188, %r44, %r244;
	mad.lo.s32 	%r189, %r188, %r72, %r1;
	mul.wide.u32 	%rd91, %r189, 4;
	add.s64 	%rd92, %rd1, %rd91;
	st.global.f32 	[%rd92], %f702;
	sub.f32 	%f703, %f696, %f67;
	mul.f32 	%f704, %f703, 0f3FB8AA3B;
	ex2.approx.f32 	%f705, %f704;
	mul.f32 	%f706, %f705, %f68;
	add.s32 	%r190, %r189, %r72;
	mul.wide.u32 	%rd93, %r190, 4;
	add.s64 	%rd94, %rd1, %rd93;
	st.global.f32 	[%rd94], %f706;
	sub.f32 	%f707, %f697, %f67;
	mul.f32 	%f708, %f707, 0f3FB8AA3B;
	ex2.approx.f32 	%f709, %f708;
	mul.f32 	%f710, %f709, %f68;
	add.s32 	%r191, %r190, %r72;
	mul.wide.u32 	%rd95, %r191, 4;
	add.s64 	%rd96, %rd1, %rd95;
	st.global.f32 	[%rd96], %f710;
	sub.f32 	%f711, %f698, %f67;
	mul.f32 	%f712, %f711, 0f3FB8AA3B;
	ex2.approx.f32 	%f713, %f712;
	mul.f32 	%f714, %f713, %f68;
	add.s32 	%r192, %r191, %r72;
	mul.wide.u32 	%rd97, %r192, 4;
	add.s64 	%rd98, %rd1, %rd97;
	st.global.f32 	[%rd98], %f714;
	ld.local.v4.f32 	{%f715, %f716, %f717, %f718}, [%rd166];
	sub.f32 	%f719, %f715, %f67;
	mul.f32 	%f720, %f719, 0f3FB8AA3B;
	ex2.approx.f32 	%f721, %f720;
	mul.f32 	%f722, %f721, %f68;
	add.s32 	%r193, %r192, %r72;
	mul.wide.u32 	%rd99, %r193, 4;
	add.s64 	%rd100, %rd1, %rd99;
	st.global.f32 	[%rd100], %f722;
	sub.f32 	%f723, %f716, %f67;
	mul.f32 	%f724, %f723, 0f3FB8AA3B;
	ex2.approx.f32 	%f725, %f724;
	mul.f32 	%f726, %f725, %f68;
	add.s32 	%r194, %r193, %r72;
	mul.wide.u32 	%rd101, %r194, 4;
	add.s64 	%rd102, %rd1, %rd101;
	st.global.f32 	[%rd102], %f726;
	sub.f32 	%f727, %f717, %f67;
	mul.f32 	%f728, %f727, 0f3FB8AA3B;
	ex2.approx.f32 	%f729, %f728;
	mul.f32 	%f730, %f729, %f68;
	add.s32 	%r195, %r194, %r72;
	mul.wide.u32 	%rd103, %r195, 4;
	add.s64 	%rd104, %rd1, %rd103;
	st.global.f32 	[%rd104], %f730;
	sub.f32 	%f731, %f718, %f67;
	mul.f32 	%f732, %f731, 0f3FB8AA3B;
	ex2.approx.f32 	%f733, %f732;
	mul.f32 	%f734, %f733, %f68;
	add.s32 	%r196, %r195, %r72;
	mul.wide.u32 	%rd105, %r196, 4;
	add.s64 	%rd106, %rd1, %rd105;
	st.global.f32 	[%rd106], %f734;
	add.s32 	%r244, %r244, 8;
	add.s32 	%r243, %r243, 8;
	add.s64 	%rd166, %rd166, 32;
	setp.eq.s32 	%p95, %r243, 0;
	@%p95 bra 	$L__BB7_43;
	bra.uni 	$L__BB7_42;
$L__BB7_43:
	setp.eq.s32 	%p96, %r45, 0;
	@%p96 bra 	$L__BB7_63;
	and.b32  	%r66, %r3, 3;
	setp.lt.u32 	%p97, %r45, 4;
	@%p97 bra 	$L__BB7_46;
	mul.wide.u32 	%rd107, %r248, 4;
	add.s64 	%rd108, %rd3, %rd107;
	ld.local.f32 	%f735, [%rd108];
	sub.f32 	%f736, %f735, %f67;
	mul.f32 	%f737, %f736, 0f3FB8AA3B;
	ex2.approx.f32 	%f738, %f737;
	mul.f32 	%f739, %f738, %f68;
	add.s32 	%r197, %r44, %r248;
	mad.lo.s32 	%r198, %r197, %r72, %r1;
	mul.wide.u32 	%rd109, %r198, 4;
	add.s64 	%rd110, %rd1, %rd109;
	st.global.f32 	[%rd110], %f739;
	ld.local.f32 	%f740, [%rd108+4];
	sub.f32 	%f741, %f740, %f67;
	mul.f32 	%f742, %f741, 0f3FB8AA3B;
	ex2.approx.f32 	%f743, %f742;
	mul.f32 	%f744, %f743, %f68;
	add.s32 	%r199, %r198, %r72;
	mul.wide.u32 	%rd111, %r199, 4;
	add.s64 	%rd112, %rd1, %rd111;
	st.global.f32 	[%rd112], %f744;
	ld.local.f32 	%f745, [%rd108+8];
	sub.f32 	%f746, %f745, %f67;
	mul.f32 	%f747, %f746, 0f3FB8AA3B;
	ex2.approx.f32 	%f748, %f747;
	mul.f32 	%f749, %f748, %f68;
	add.s32 	%r200, %r199, %r72;
	mul.wide.u32 	%rd113, %r200, 4;
	add.s64 	%rd114, %rd1, %rd113;
	st.global.f32 	[%rd114], %f749;
	ld.local.f32 	%f750, [%rd108+12];
	sub.f32 	%f751, %f750, %f67;
	mul.f32 	%f752, %f751, 0f3FB8AA3B;
	ex2.approx.f32 	%f753, %f752;
	mul.f32 	%f754, %f753, %f68;
	add.s32 	%r201, %r200, %r72;
	mul.wide.u32 	%rd115, %r201, 4;
	add.s64 	%rd116, %rd1, %rd115;
	st.global.f32 	[%rd116], %f754;
	add.s32 	%r248, %r248, 4;
$L__BB7_46:
	setp.eq.s32 	%p98, %r66, 0;
	@%p98 bra 	$L__BB7_63;
	setp.eq.s32 	%p99, %r66, 1;
	@%p99 bra 	$L__BB7_49;
	mul.wide.u32 	%rd117, %r248, 4;
	add.s64 	%rd118, %rd3, %rd117;
	ld.local.f32 	%f755, [%rd118];
	sub.f32 	%f756, %f755, %f67;
	mul.f32 	%f757, %f756, 0f3FB8AA3B;
	ex2.approx.f32 	%f758, %f757;
	mul.f32 	%f759, %f758, %f68;
	add.s32 	%r202, %r44, %r248;
	mad.lo.s32 	%r203, %r202, %r72, %r1;
	mul.wide.u32 	%rd119, %r203, 4;
	add.s64 	%rd120, %rd1, %rd119;
	st.global.f32 	[%rd120], %f759;
	ld.local.f32 	%f760, [%rd118+4];
	sub.f32 	%f761, %f760, %f67;
	mul.f32 	%f762, %f761, 0f3FB8AA3B;
	ex2.approx.f32 	%f763, %f762;
	mul.f32 	%f764, %f763, %f68;
	add.s32 	%r204, %r203, %r72;
	mul.wide.u32 	%rd121, %r204, 4;
	add.s64 	%rd122, %rd1, %rd121;
	st.global.f32 	[%rd122], %f764;
	add.s32 	%r248, %r248, 2;
$L__BB7_49:
	and.b32  	%r205, %r3, 1;
	setp.eq.b32 	%p100, %r205, 1;
	not.pred 	%p101, %p100;
	@%p101 bra 	$L__BB7_63;
	mul.wide.u32 	%rd123, %r248, 4;
	add.s64 	%rd124, %rd3, %rd123;
	ld.local.f32 	%f765, [%rd124];
	sub.f32 	%f766, %f765, %f67;
	mul.f32 	%f767, %f766, 0f3FB8AA3B;
	ex2.approx.f32 	%f768, %f767;
	mul.f32 	%f769, %f768, %f68;
	add.s32 	%r206, %r44, %r248;
	mad.lo.s32 	%r207, %r206, %r72, %r1;
	mul.wide.u32 	%rd125, %r207, 4;
	add.s64 	%rd126, %rd1, %rd125;
	st.global.f32 	[%rd126], %f769;
	bra.uni 	$L__BB7_63;
$L__BB7_51:
	setp.lt.s32 	%p102, %r71, -1023;
	@%p102 bra 	$L__BB7_63;
	ld.shared.v2.f32 	{%f69, %f770}, [_ZZ19_blockSoftmaxKernelIfLi1024ELi4EEvPKT_PS0_iiE9dms_total];
	mov.f32 	%f771, 0f3F800000;
	div.approx.f32 	%f70, %f771, %f770;
	mul.lo.s32 	%r48, %r4, %r5;
	and.b32  	%r49, %r4, 7;
	setp.lt.u32 	%p103, %r3, 7;
	mov.b32 	%r246, 0;
	@%p103 bra 	$L__BB7_55;
	and.b32  	%r246, %r4, -8;
	neg.s32 	%r241, %r246;
	add.s64 	%rd165, %rd3, 16;
	mov.b32 	%r242, 0;
$L__BB7_54:
	.pragma "nounroll";
	ld.local.v4.f32 	{%f772, %f773, %f774, %f775}, [%rd165+-16];
	sub.f32 	%f776, %f772, %f69;
	mul.f32 	%f777, %f776, 0f3FB8AA3B;
	ex2.approx.f32 	%f778, %f777;
	mul.f32 	%f779, %f778, %f70;
	add.s32 	%r210, %r242, %r48;
	mad.lo.s32 	%r211, %r210, %r72, %r1;
	mul.wide.u32 	%rd127, %r211, 4;
	add.s64 	%rd128, %rd1, %rd127;
	st.global.f32 	[%rd128], %f779;
	sub.f32 	%f780, %f773, %f69;
	mul.f32 	%f781, %f780, 0f3FB8AA3B;
	ex2.approx.f32 	%f782, %f781;
	mul.f32 	%f783, %f782, %f70;
	add.s32 	%r212, %r211, %r72;
	mul.wide.u32 	%rd129, %r212, 4;
	add.s64 	%rd130, %rd1, %rd129;
	st.global.f32 	[%rd130], %f783;
	sub.f32 	%f784, %f774, %f69;
	mul.f32 	%f785, %f784, 0f3FB8AA3B;
	ex2.approx.f32 	%f786, %f785;
	mul.f32 	%f787, %f786, %f70;
	add.s32 	%r213, %r212, %r72;
	mul.wide.u32 	%rd131, %r213, 4;
	add.s64 	%rd132, %rd1, %rd131;
	st.global.f32 	[%rd132], %f787;
	sub.f32 	%f788, %f775, %f69;
	mul.f32 	%f789, %f788, 0f3FB8AA3B;
	ex2.approx.f32 	%f790, %f789;
	mul.f32 	%f791, %f790, %f70;
	add.s32 	%r214, %r213, %r72;
	mul.wide.u32 	%rd133, %r214, 4;
	add.s64 	%rd134, %rd1, %rd133;
	st.global.f32 	[%rd134], %f791;
	ld.local.v4.f32 	{%f792, %f793, %f794, %f795}, [%rd165];
	sub.f32 	%f796, %f792, %f69;
	mul.f32 	%f797, %f796, 0f3FB8AA3B;
	ex2.approx.f32 	%f798, %f797;
	mul.f32 	%f799, %f798, %f70;
	add.s32 	%r215, %r214, %r72;
	mul.wide.u32 	%rd135, %r215, 4;
	add.s64 	%rd136, %rd1, %rd135;
	st.global.f32 	[%rd136], %f799;
	sub.f32 	%f800, %f793, %f69;
	mul.f32 	%f801, %f800, 0f3FB8AA3B;
	ex2.approx.f32 	%f802, %f801;
	mul.f32 	%f803, %f802, %f70;
	add.s32 	%r216, %r215, %r72;
	mul.wide.u32 	%rd137, %r216, 4;
	add.s64 	%rd138, %rd1, %rd137;
	st.global.f32 	[%rd138], %f803;
	sub.f32 	%f804, %f794, %f69;
	mul.f32 	%f805, %f804, 0f3FB8AA3B;
	ex2.approx.f32 	%f806, %f805;
	mul.f32 	%f807, %f806, %f70;
	add.s32 	%r217, %r216, %r72;
	mul.wide.u32 	%rd139, %r217, 4;
	add.s64 	%rd140, %rd1, %rd139;
	st.global.f32 	[%rd140], %f807;
	sub.f32 	%f808, %f795, %f69;
	mul.f32 	%f809, %f808, 0f3FB8AA3B;
	ex2.approx.f32 	%f810, %f809;
	mul.f32 	%f811, %f810, %f70;
	add.s32 	%r218, %r217, %r72;
	mul.wide.u32 	%rd141, %r218, 4;
	add.s64 	%rd142, %rd1, %rd141;
	st.global.f32 	[%rd142], %f811;
	add.s32 	%r242, %r242, 8;
	add.s32 	%r241, %r241, 8;
	add.s64 	%rd165, %rd165, 32;
	setp.eq.s32 	%p104, %r241, 0;
	@%p104 bra 	$L__BB7_55;
	bra.uni 	$L__BB7_54;
$L__BB7_55:
	setp.eq.s32 	%p105, %r49, 0;
	@%p105 bra 	$L__BB7_63;
	setp.lt.u32 	%p106, %r49, 4;
	@%p106 bra 	$L__BB7_58;
	mul.wide.u32 	%rd143, %r246, 4;
	add.s64 	%rd144, %rd3, %rd143;
	ld.local.f32 	%f812, [%rd144];
	sub.f32 	%f813, %f812, %f69;
	mul.f32 	%f814, %f813, 0f3FB8AA3B;
	ex2.approx.f32 	%f815, %f814;
	mul.f32 	%f816, %f815, %f70;
	add.s32 	%r219, %r246, %r48;
	mad.lo.s32 	%r220, %r219, %r72, %r1;
	mul.wide.u32 	%rd145, %r220, 4;
	add.s64 	%rd146, %rd1, %rd145;
	st.global.f32 	[%rd146], %f816;
	ld.local.f32 	%f817, [%rd144+4];
	sub.f32 	%f818, %f817, %f69;
	mul.f32 	%f819, %f818, 0f3FB8AA3B;
	ex2.approx.f32 	%f820, %f819;
	mul.f32 	%f821, %f820, %f70;
	add.s32 	%r221, %r220, %r72;
	mul.wide.u32 	%rd147, %r221, 4;
	add.s64 	%rd148, %rd1, %rd147;
	st.global.f32 	[%rd148], %f821;
	ld.local.f32 	%f822, [%rd144+8];
	sub.f32 	%f823, %f822, %f69;
	mul.f32 	%f824, %f823, 0f3FB8AA3B;
	ex2.approx.f32 	%f825, %f824;
	mul.f32 	%f826, %f825, %f70;
	add.s32 	%r222, %r221, %r72;
	mul.wide.u32 	%rd149, %r222, 4;
	add.s64 	%rd150, %rd1, %rd149;
	st.global.f32 	[%rd150], %f826;
	ld.local.f32 	%f827, [%rd144+12];
	sub.f32 	%f828, %f827, %f69;
	mul.f32 	%f829, %f828, 0f3FB8AA3B;
	ex2.approx.f32 	%f830, %f829;
	mul.f32 	%f831, %f830, %f70;
	add.s32 	%r223, %r222, %r72;
	mul.wide.u32 	%rd151, %r223, 4;
	add.s64 	%rd152, %rd1, %rd151;
	st.global.f32 	[%rd152], %f831;
	add.s32 	%r246, %r246, 4;
$L__BB7_58:
	and.b32  	%r224, %r4, 3;
	setp.eq.s32 	%p107, %r224, 0;
	@%p107 bra 	$L__BB7_63;
	setp.eq.s32 	%p108, %r224, 1;
	@%p108 bra 	$L__BB7_61;
	mul.wide.u32 	%rd153, %r246, 4;
	add.s64 	%rd154, %rd3, %rd153;
	ld.local.f32 	%f832, [%rd154];
	sub.f32 	%f833, %f832, %f69;
	mul.f32 	%f834, %f833, 0f3FB8AA3B;
	ex2.approx.f32 	%f835, %f834;
	mul.f32 	%f836, %f835, %f70;
	add.s32 	%r225, %r246, %r48;
	mad.lo.s32 	%r226, %r225, %r72, %r1;
	mul.wide.u32 	%rd155, %r226, 4;
	add.s64 	%rd156, %rd1, %rd155;
	st.global.f32 	[%rd156], %f836;
	ld.local.f32 	%f837, [%rd154+4];
	sub.f32 	%f838, %f837, %f69;
	mul.f32 	%f839, %f838, 0f3FB8AA3B;
	ex2.approx.f32 	%f840, %f839;
	mul.f32 	%f841, %f840, %f70;
	add.s32 	%r227, %r226, %r72;
	mul.wide.u32 	%rd157, %r227, 4;
	add.s64 	%rd158, %rd1, %rd157;
	st.global.f32 	[%rd158], %f841;
	add.s32 	%r246, %r246, 2;
$L__BB7_61:
	and.b32  	%r228, %r3, 1;
	setp.eq.b32 	%p109, %r228, 1;
	@%p109 bra 	$L__BB7_63;
	mul.wide.u32 	%rd159, %r246, 4;
	add.s64 	%rd160, %rd3, %rd159;
	ld.local.f32 	%f842, [%rd160];
	sub.f32 	%f843, %f842, %f69;
	mul.f32 	%f844, %f843, 0f3FB8AA3B;
	ex2.approx.f32 	%f845, %f844;
	mul.f32 	%f846, %f845, %f70;
	add.s32 	%r229, %r246, %r48;
	mad.lo.s32 	%r230, %r229, %r72, %r1;
	mul.wide.u32 	%rd161, %r230, 4;
	add.s64 	%rd162, %rd1, %rd161;
	st.global.f32 	[%rd162], %f846;
$L__BB7_63:
	ret;

}
	// .globl	_Z18_warpSoftmaxKernelIfLi32ELi32ELi32EEvPKT_PS0_iii
.visible .entry _Z18_warpSoftmaxKernelIfLi32ELi32ELi32EEvPKT_PS0_iii(
	.param .u64 .ptr .align 1 _Z18_warpSoftmaxKernelIfLi32ELi32ELi32EEvPKT_PS0_iii_param_0,
	.param .u64 .ptr .align 1 _Z18_warpSoftmaxKernelIfLi32ELi32ELi32EEvPKT_PS0_iii_param_1,
	.param .u32 _Z18_warpSoftmaxKernelIfLi32ELi32ELi32EEvPKT_PS0_iii_param_2,
	.param .u32 _Z18_warpSoftmaxKernelIfLi32ELi32ELi32EEvPKT_PS0_iii_param_3,
	.param .u32 _Z18_warpSoftmaxKernelIfLi32ELi32ELi32EEvPKT_PS0_iii_param_4
)
{
	.local .align 16 .b8 	__local_depot8[128];
	.reg .b64 	%SP;
	.reg .b64 	%SPL;
	.reg .pred 	%p<29>;
	.reg .b32 	%r<158>;
	.reg .b32 	%f<98>;
	.reg .b64 	%rd<51>;
	// demoted variable
	.shared .align 4 .b8 _ZZ18_warpSoftmaxKernelIfLi32ELi32ELi32EEvPKT_PS0_iiiE9max_total[128];
	// demoted variable
	.shared .align 4 .b8 _ZZ18_warpSoftmaxKernelIfLi32ELi32ELi32EEvPKT_PS0_iiiE9sum_total[128];
	mov.u64 	%SPL, __local_depot8;
	ld.param.u64 	%rd19, [_Z18_warpSoftmaxKernelIfLi32ELi32ELi32EEvPKT_PS0_iii_param_0];
	ld.param.u64 	%rd20, [_Z18_warpSoftmaxKernelIfLi32ELi32ELi32EEvPKT_PS0_iii_param_1];
	ld.param.u32 	%r80, [_Z18_warpSoftmaxKernelIfLi32ELi32ELi32EEvPKT_PS0_iii_param_2];
	ld.param.u32 	%r78, [_Z18_warpSoftmaxKernelIfLi32ELi32ELi32EEvPKT_PS0_iii_param_3];
	ld.param.u32 	%r79, [_Z18_warpSoftmaxKernelIfLi32ELi32ELi32EEvPKT_PS0_iii_param_4];
	cvta.to.global.u64 	%rd1, %rd19;
	cvta.to.global.u64 	%rd2, %rd20;
	add.u64 	%rd3, %SPL, 0;
	mov.u32 	%r81, %ctaid.x;
	mov.u32 	%r82, %ntid.y;
	mov.u32 	%r1, %tid.y;
	mad.lo.s32 	%r83, %r81, %r82, %r1;
	rem.s32 	%r2, %r83, %r79;
	sub.s32 	%r84, %r83, %r2;
	mul.lo.s32 	%r3, %r84, %r78;
	add.s32 	%r4, %r3, %r2;
	setp.ge.s32 	%p1, %r83, %r80;
	@%p1 bra 	$L__BB8_26;
	mov.u32 	%r5, %tid.x;
	setp.ge.u32 	%p2, %r5, %r78;
	mov.f32 	%f92, 0fFF7FFFFF;
	@%p2 bra 	$L__BB8_8;
	not.b32 	%r86, %r5;
	add.s32 	%r87, %r78, %r86;
	shr.u32 	%r88, %r87, 5;
	add.s32 	%r6, %r88, 1;
	and.b32  	%r7, %r6, 3;
	setp.lt.u32 	%p3, %r87, 96;
	mov.f32 	%f92, 0fFF7FFFFF;
	mov.b32 	%r134, 0;
	mov.u32 	%r139, %r5;
	@%p3 bra 	$L__BB8_5;
	and.b32  	%r134, %r6, 268435452;
	mad.lo.s32 	%r89, %r5, %r79, %r2;
	add.s32 	%r143, %r89, %r3;
	shl.b32 	%r10, %r79, 7;
	neg.s32 	%r142, %r134;
	add.s32 	%r90, %r5, 64;
	mad.lo.s32 	%r141, %r79, %r90, %r4;
	add.s32 	%r91, %r5, 96;
	mad.lo.s32 	%r140, %r79, %r91, %r4;
	add.s32 	%r92, %r5, 32;
	mad.lo.s32 	%r138, %r79, %r92, %r4;
	mov.f32 	%f92, 0fFF7FFFFF;
	mov.u64 	%rd46, %rd3;
	mov.u32 	%r139, %r5;
$L__BB8_4:
	mul.wide.u32 	%rd22, %r143, 4;
	add.s64 	%rd23, %rd1, %rd22;
	ld.global.f32 	%f23, [%rd23];
	max.f32 	%f24, %f92, %f23;
	mul.wide.u32 	%rd24, %r138, 4;
	add.s64 	%rd25, %rd1, %rd24;
	ld.global.f32 	%f25, [%rd25];
	max.f32 	%f26, %f24, %f25;
	mul.wide.u32 	%rd26, %r141, 4;
	add.s64 	%rd27, %rd1, %rd26;
	ld.global.f32 	%f27, [%rd27];
	max.f32 	%f28, %f26, %f27;
	mul.wide.u32 	%rd28, %r140, 4;
	add.s64 	%rd29, %rd1, %rd28;
	ld.global.f32 	%f29, [%rd29];
	st.local.v4.f32 	[%rd46], {%f23, %f25, %f27, %f29};
	max.f32 	%f92, %f28, %f29;
	add.s32 	%r143, %r143, %r10;
	add.s32 	%r142, %r142, 4;
	add.s32 	%r141, %r141, %r10;
	add.s32 	%r140, %r140, %r10;
	add.s32 	%r139, %r139, 128;
	add.s32 	%r138, %r138, %r10;
	add.s64 	%rd46, %rd46, 16;
	setp.eq.s32 	%p4, %r142, 0;
	@%p4 bra 	$L__BB8_5;
	bra.uni 	$L__BB8_4;
$L__BB8_5:
	setp.eq.s32 	%p5, %r7, 0;
	@%p5 bra 	$L__BB8_8;
	mul.wide.u32 	%rd30, %r134, 4;
	add.s64 	%rd45, %rd3, %rd30;
	neg.s32 	%r135, %r7;
$L__BB8_7:
	.pragma "nounroll";
	mad.lo.s32 	%r93, %r139, %r79, %r4;
	mul.wide.u32 	%rd31, %r93, 4;
	add.s64 	%rd32, %rd1, %rd31;
	ld.global.f32 	%f30, [%rd32];
	st.local.f32 	[%rd45], %f30;
	max.f32 	%f92, %f92, %f30;
	add.s32 	%r134, %r134, 1;
	shl.b32 	%r94, %r134, 5;
	add.s32 	%r139, %r94, %r5;
	add.s64 	%rd45, %rd45, 4;
	add.s32 	%r135, %r135, 1;
	setp.eq.s32 	%p6, %r135, 0;
	@%p6 bra 	$L__BB8_8;
	bra.uni 	$L__BB8_7;
$L__BB8_8:
	mov.b32 	%r95, %f92;
	shfl.sync.bfly.b32	%r96|%p7, %r95, 16, 31, -1;
	mov.b32 	%f31, %r96;
	max.f32 	%f32, %f92, %f31;
	mov.b32 	%r97, %f32;
	shfl.sync.bfly.b32	%r98|%p8, %r97, 8, 31, -1;
	mov.b32 	%f33, %r98;
	max.f32 	%f34, %f32, %f33;
	mov.b32 	%r99, %f34;
	shfl.sync.bfly.b32	%r100|%p9, %r99, 4, 31, -1;
	mov.b32 	%f35, %r100;
	max.f32 	%f36, %f34, %f35;
	mov.b32 	%r101, %f36;
	shfl.sync.bfly.b32	%r102|%p10, %r101, 2, 31, -1;
	mov.b32 	%f37, %r102;
	max.f32 	%f38, %f36, %f37;
	mov.b32 	%r103, %f38;
	shfl.sync.bfly.b32	%r104|%p11, %r103, 1, 31, -1;
	mov.b32 	%f39, %r104;
	max.f32 	%f8, %f38, %f39;
	setp.ne.s32 	%p12, %r5, 0;
	shl.b32 	%r105, %r1, 2;
	mov.u32 	%r106, _ZZ18_warpSoftmaxKernelIfLi32ELi32ELi32EEvPKT_PS0_iiiE9max_total;
	add.s32 	%r36, %r106, %r105;
	@%p12 bra 	$L__BB8_10;
	st.shared.f32 	[%r36], %f8;
$L__BB8_10:
	setp.ge.u32 	%p13, %r5, %r78;
	mov.f32 	%f97, 0f00000000;
	@%p13 bra 	$L__BB8_17;
	ld.shared.f32 	%f9, [%r36];
	not.b32 	%r108, %r5;
	add.s32 	%r109, %r78, %r108;
	shr.u32 	%r110, %r109, 5;
	add.s32 	%r37, %r110, 1;
	and.b32  	%r38, %r37, 3;
	setp.lt.u32 	%p14, %r109, 96;
	mov.f32 	%f97, 0f00000000;
	mov.b32 	%r144, 0;
	@%p14 bra 	$L__BB8_14;
	and.b32  	%r144, %r37, 268435452;
	neg.s32 	%r146, %r144;
	mov.f32 	%f97, 0f00000000;
	mov.u64 	%rd48, %rd3;
$L__BB8_13:
	ld.local.v4.f32 	{%f44, %f45, %f46, %f47}, [%rd48];
	sub.f32 	%f48, %f44, %f9;
	mul.f32 	%f49, %f48, 0f3FB8AA3B;
	ex2.approx.f32 	%f50, %f49;
	add.f32 	%f51, %f97, %f50;
	sub.f32 	%f52, %f45, %f9;
	mul.f32 	%f53, %f52, 0f3FB8AA3B;
	ex2.approx.f32 	%f54, %f53;
	add.f32 	%f55, %f51, %f54;
	sub.f32 	%f56, %f46, %f9;
	mul.f32 	%f57, %f56, 0f3FB8AA3B;
	ex2.approx.f32 	%f58, %f57;
	add.f32 	%f59, %f55, %f58;
	sub.f32 	%f60, %f47, %f9;
	mul.f32 	%f61, %f60, 0f3FB8AA3B;
	ex2.approx.f32 	%f62, %f61;
	st.local.v4.f32 	[%rd48], {%f50, %f54, %f58, %f62};
	add.f32 	%f97, %f59, %f62;
	add.s32 	%r146, %r146, 4;
	add.s64 	%rd48, %rd48, 16;
	setp.eq.s32 	%p15, %r146, 0;
	@%p15 bra 	$L__BB8_14;
	bra.uni 	$L__BB8_13;
$L__BB8_14:
	setp.eq.s32 	%p16, %r38, 0;
	@%p16 bra 	$L__BB8_17;
	mul.wide.u32 	%rd33, %r144, 4;
	add.s64 	%rd47, %rd3, %rd33;
	neg.s32 	%r145, %r38;
$L__BB8_16:
	.pragma "nounroll";
	ld.local.f32 	%f63, [%rd47];
	sub.f32 	%f64, %f63, %f9;
	mul.f32 	%f65, %f64, 0f3FB8AA3B;
	ex2.approx.f32 	%f66, %f65;
	st.local.f32 	[%rd47], %f66;
	add.f32 	%f97, %f97, %f66;
	add.s64 	%rd47, %rd47, 4;
	add.s32 	%r145, %r145, 1;
	setp.eq.s32 	%p17, %r145, 0;
	@%p17 bra 	$L__BB8_17;
	bra.uni 	$L__BB8_16;
$L__BB8_17:
	setp.ne.s32 	%p18, %r5, 0;
	mov.b32 	%r111, %f97;
	shfl.sync.bfly.b32	%r112|%p19, %r111, 16, 31, -1;
	mov.b32 	%f67, %r112;
	add.f32 	%f68, %f97, %f67;
	mov.b32 	%r113, %f68;
	shfl.sync.bfly.b32	%r114|%p20, %r113, 8, 31, -1;
	mov.b32 	%f69, %r114;
	add.f32 	%f70, %f68, %f69;
	mov.b32 	%r115, %f70;
	shfl.sync.bfly.b32	%r116|%p21, %r115, 4, 31, -1;
	mov.b32 	%f71, %r116;
	add.f32 	%f72, %f70, %f71;
	mov.b32 	%r117, %f72;
	shfl.sync.bfly.b32	%r118|%p22, %r117, 2, 31, -1;
	mov.b32 	%f73, %r118;
	add.f32 	%f74, %f72, %f73;
	mov.b32 	%r119, %f74;
	shfl.sync.bfly.b32	%r120|%p23, %r119, 1, 31, -1;
	mov.b32 	%f75, %r120;
	add.f32 	%f17, %f74, %f75;
	mov.u32 	%r122, _ZZ18_warpSoftmaxKernelIfLi32ELi32ELi32EEvPKT_PS0_iiiE9sum_total;
	add.s32 	%r47, %r122, %r105;
	@%p18 bra 	$L__BB8_19;
	st.shared.f32 	[%r47], %f17;
$L__BB8_19:
	setp.ge.u32 	%p24, %r5, %r78;
	@%p24 bra 	$L__BB8_26;
	ld.shared.f32 	%f76, [%r47];
	mov.f32 	%f77, 0f3F800000;
	div.approx.f32 	%f18, %f77, %f76;
	not.b32 	%r124, %r5;
	add.s32 	%r125, %r78, %r124;
	shr.u32 	%r126, %r125, 5;
	add.s32 	%r48, %r126, 1;
	and.b32  	%r49, %r48, 3;
	setp.lt.u32 	%p25, %r125, 96;
	mov.b32 	%r157, 0;
	mov.u32 	%r153, %r5;
	@%p25 bra 	$L__BB8_23;
	and.b32  	%r157, %r48, 268435452;
	mad.lo.s32 	%r127, %r5, %r79, %r2;
	add.s32 	%r152, %r127, %r3;
	shl.b32 	%r52, %r79, 7;
	neg.s32 	%r151, %r157;
	add.s32 	%r128, %r5, 64;
	mad.lo.s32 	%r150, %r79, %r128, %r4;
	add.s32 	%r129, %r5, 96;
	mad.lo.s32 	%r149, %r79, %r129, %r4;
	add.s32 	%r130, %r5, 32;
	mad.lo.s32 	%r147, %r79, %r130, %r4;
	mov.u64 	%rd49, %rd3;
	mov.u32 	%r153, %r5;
$L__BB8_22:
	ld.local.v4.f32 	{%f78, %f79, %f80, %f81}, [%rd49];
	mul.f32 	%f82, %f78, %f18;
	mul.wide.u32 	%rd34, %r152, 4;
	add.s64 	%rd35, %rd2, %rd34;
	st.global.f32 	[%rd35], %f82;
	mul.f32 	%f83, %f79, %f18;
	mul.wide.u32 	%rd36, %r147, 4;
	add.s64 	%rd37, %rd2, %rd36;
	st.global.f32 	[%rd37], %f83;
	mul.f32 	%f84, %f80, %f18;
	mul.wide.u32 	%rd38, %r150, 4;
	add.s64 	%rd39, %rd2, %rd38;
	st.global.f32 	[%rd39], %f84;
	mul.f32 	%f85, %f81, %f18;
	mul.wide.u32 	%rd40, %r149, 4;
	add.s64 	%rd41, %rd2, %rd40;
	st.global.f32 	[%rd41], %f85;
	add.s32 	%r152, %r152, %r52;
	add.s32 	%r151, %r151, 4;
	add.s32 	%r150, %r150, %r52;
	add.s32 	%r149, %r149, %r52;
	add.s32 	%r153, %r153, 128;
	add.s32 	%r147, %r147, %r52;
	add.s64 	%rd49, %rd49, 16;
	setp.ne.s32 	%p26, %r151, 0;
	@%p26 bra 	$L__BB8_22;
$L__BB8_23:
	setp.eq.s32 	%p27, %r49, 0;
	@%p27 bra 	$L__BB8_26;
	mul.wide.u32 	%rd42, %r157, 4;
	add.s64 	%rd50, %rd3, %rd42;
	neg.s32 	%r155, %r49;
$L__BB8_25:
	.pragma "nounroll";
	ld.local.f32 	%f86, [%rd50];
	mul.f32 	%f87, %f86, %f18;
	mad.lo.s32 	%r131, %r153, %r79, %r4;
	mul.wide.u32 	%rd43, %r131, 4;
	add.s64 	%rd44, %rd2, %rd43;
	st.global.f32 	[%rd44], %f87;
	add.s32 	%r157, %r157, 1;
	shl.b32 	%r132, %r157, 5;
	add.s32 	%r153, %r132, %r5;
	add.s64 	%rd50, %rd50, 4;
	add.s32 	%r155, %r155, 1;
	setp.ne.s32 	%p28, %r155, 0;
	@%p28 bra 	$L__BB8_25;
$L__BB8_26:
	ret;

}
	// .globl	_Z18_warpSoftmaxKernelIfLi16ELi64ELi2EEvPKT_PS0_iii
.visible .entry _Z18_warpSoftmaxKernelIfLi16ELi64ELi2EEvPKT_PS0_iii(
	.param .u64 .ptr .align 1 _Z18_warpSoftmaxKernelIfLi16ELi64ELi2EEvPKT_PS0_iii_param_0,
	.param .u64 .ptr .align 1 _Z18_warpSoftmaxKernelIfLi16ELi64ELi2EEvPKT_PS0_iii_param_1,
	.param .u32 _Z18_warpSoftmaxKernelIfLi16ELi64ELi2EEvPKT_PS0_iii_param_2,
	.param .u32 _Z18_warpSoftmaxKernelIfLi16ELi64ELi2EEvPKT_PS0_iii_param_3,
	.param .u32 _Z18_warpSoftmaxKernelIfLi16ELi64ELi2EEvPKT_PS0_iii_param_4
)
{
	.local .align 8 .b8 	__local_depot9[8];
	.reg .b64 	%SP;
	.reg .b64 	%SPL;
	.reg .pred 	%p<27>;
	.reg .b32 	%r<154>;
	.reg .b32 	%f<94>;
	.reg .b64 	%rd<54>;
	// demoted variable
	.shared .align 4 .b8 _ZZ18_warpSoftmaxKernelIfLi16ELi64ELi2EEvPKT_PS0_iiiE9max_total[256];
	// demoted variable
	.shared .align 4 .b8 _ZZ18_warpSoftmaxKernelIfLi16ELi64ELi2EEvPKT_PS0_iiiE9sum_total[256];
	mov.u64 	%SPL, __local_depot9;
	ld.param.u64 	%rd22, [_Z18_warpSoftmaxKernelIfLi16ELi64ELi2EEvPKT_PS0_iii_param_0];
	ld.param.u64 	%rd23, [_Z18_warpSoftmaxKernelIfLi16ELi64ELi2EEvPKT_PS0_iii_param_1];
	ld.param.u32 	%r80, [_Z18_warpSoftmaxKernelIfLi16ELi64ELi2EEvPKT_PS0_iii_param_2];
	ld.param.u32 	%r78, [_Z18_warpSoftmaxKernelIfLi16ELi64ELi2EEvPKT_PS0_iii_param_3];
	ld.param.u32 	%r79, [_Z18_warpSoftmaxKernelIfLi16ELi64ELi2EEvPKT_PS0_iii_param_4];
	cvta.to.global.u64 	%rd1, %rd22;
	cvta.to.global.u64 	%rd2, %rd23;
	add.u64 	%rd3, %SPL, 0;
	mov.u32 	%r81, %ctaid.x;
	mov.u32 	%r82, %ntid.y;
	mov.u32 	%r1, %tid.y;
	mad.lo.s32 	%r83, %r81, %r82, %r1;
	rem.s32 	%r2, %r83, %r79;
	sub.s32 	%r84, %r83, %r2;
	mul.lo.s32 	%r3, %r84, %r78;
	add.s32 	%r4, %r3, %r2;
	setp.ge.s32 	%p1, %r83, %r80;
	@%p1 bra 	$L__BB9_26;
	mov.u32 	%r5, %tid.x;
	setp.ge.u32 	%p2, %r5, %r78;
	mov.f32 	%f88, 0fFF7FFFFF;
	@%p2 bra 	$L__BB9_8;
	not.b32 	%r86, %r5;
	add.s32 	%r87, %r78, %r86;
	shr.u32 	%r88, %r87, 4;
	add.s32 	%r6, %r88, 1;
	and.b32  	%r7, %r6, 3;
	setp.lt.u32 	%p3, %r87, 48;
	mov.f32 	%f88, 0fFF7FFFFF;
	mov.b32 	%r130, 0;
	mov.u32 	%r135, %r5;
	@%p3 bra 	$L__BB9_5;
	and.b32  	%r130, %r6, 536870908;
	mad.lo.s32 	%r89, %r5, %r79, %r2;
	add.s32 	%r139, %r89, %r3;
	shl.b32 	%r10, %r79, 6;
	neg.s32 	%r138, %r130;
	add.s32 	%r90, %r5, 32;
	mad.lo.s32 	%r137, %r79, %r90, %r4;
	add.s32 	%r91, %r5, 48;
	mad.lo.s32 	%r136, %r79, %r91, %r4;
	add.s32 	%r92, %r5, 16;
	mad.lo.s32 	%r134, %r79, %r92, %r4;
	add.s64 	%rd49, %rd3, 8;
	mov.f32 	%f88, 0fFF7FFFFF;
	mov.u32 	%r135, %r5;
$L__BB9_4:
	mul.wide.u32 	%rd25, %r139, 4;
	add.s64 	%rd26, %rd1, %rd25;
	ld.global.f32 	%f23, [%rd26];
	max.f32 	%f24, %f88, %f23;
	mul.wide.u32 	%rd27, %r134, 4;
	add.s64 	%rd28, %rd1, %rd27;
	ld.global.f32 	%f25, [%rd28];
	st.local.v2.f32 	[%rd49+-8], {%f23, %f25};
	max.f32 	%f26, %f24, %f25;
	mul.wide.u32 	%rd29, %r137, 4;
	add.s64 	%rd30, %rd1, %rd29;
	ld.global.f32 	%f27, [%rd30];
	max.f32 	%f28, %f26, %f27;
	mul.wide.u32 	%rd31, %r136, 4;
	add.s64 	%rd32, %rd1, %rd31;
	ld.global.f32 	%f29, [%rd32];
	st.local.v2.f32 	[%rd49], {%f27, %f29};
	max.f32 	%f88, %f28, %f29;
	add.s32 	%r139, %r139, %r10;
	add.s32 	%r138, %r138, 4;
	add.s32 	%r137, %r137, %r10;
	add.s32 	%r136, %r136, %r10;
	add.s32 	%r135, %r135, 64;
	add.s32 	%r134, %r134, %r10;
	add.s64 	%rd49, %rd49, 16;
	setp.eq.s32 	%p4, %r138, 0;
	@%p4 bra 	$L__BB9_5;
	bra.uni 	$L__BB9_4;
$L__BB9_5:
	setp.eq.s32 	%p5, %r7, 0;
	@%p5 bra 	$L__BB9_8;
	mul.wide.u32 	%rd33, %r130, 4;
	add.s64 	%rd48, %rd3, %rd33;
	neg.s32 	%r131, %r7;
$L__BB9_7:
	.pragma "nounroll";
	mad.lo.s32 	%r93, %r135, %r79, %r4;
	mul.wide.u32 	%rd34, %r93, 4;
	add.s64 	%rd35, %rd1, %rd34;
	ld.global.f32 	%f30, [%rd35];
	st.local.f32 	[%rd48], %f30;
	max.f32 	%f88, %f88, %f30;
	add.s32 	%r130, %r130, 1;
	shl.b32 	%r94, %r130, 4;
	add.s32 	%r135, %r94, %r5;
	add.s64 	%rd48, %rd48, 4;
	add.s32 	%r131, %r131, 1;
	setp.eq.s32 	%p6, %r131, 0;
	@%p6 bra 	$L__BB9_8;
	bra.uni 	$L__BB9_7;
$L__BB9_8:
	mov.b32 	%r95, %f88;
	shfl.sync.bfly.b32	%r96|%p7, %r95, 8, 31, -1;
	mov.b32 	%f31, %r96;
	max.f32 	%f32, %f88, %f31;
	mov.b32 	%r97, %f32;
	shfl.sync.bfly.b32	%r98|%p8, %r97, 4, 31, -1;
	mov.b32 	%f33, %r98;
	max.f32 	%f34, %f32, %f33;
	mov.b32 	%r99, %f34;
	shfl.sync.bfly.b32	%r100|%p9, %r99, 2, 31, -1;
	mov.b32 	%f35, %r100;
	max.f32 	%f36, %f34, %f35;
	mov.b32 	%r101, %f36;
	shfl.sync.bfly.b32	%r102|%p10, %r101, 1, 31, -1;
	mov.b32 	%f37, %r102;
	max.f32 	%f8, %f36, %f37;
	setp.ne.s32 	%p11, %r5, 0;
	shl.b32 	%r103, %r1, 2;
	mov.u32 	%r104, _ZZ18_warpSoftmaxKernelIfLi16ELi64ELi2EEvPKT_PS0_iiiE9max_total;
	add.s32 	%r36, %r104, %r103;
	@%p11 bra 	$L__BB9_10;
	st.shared.f32 	[%r36], %f8;
$L__BB9_10:
	setp.ge.u32 	%p12, %r5, %r78;
	mov.f32 	%f93, 0f00000000;
	@%p12 bra 	$L__BB9_17;
	ld.shared.f32 	%f9, [%r36];
	not.b32 	%r106, %r5;
	add.s32 	%r107, %r78, %r106;
	shr.u32 	%r108, %r107, 4;
	add.s32 	%r37, %r108, 1;
	and.b32  	%r38, %r37, 3;
	setp.lt.u32 	%p13, %r107, 48;
	mov.f32 	%f93, 0f00000000;
	mov.b32 	%r140, 0;
	@%p13 bra 	$L__BB9_14;
	and.b32  	%r140, %r37, 536870908;
	neg.s32 	%r142, %r140;
	add.s64 	%rd51, %rd3, 8;
	mov.f32 	%f93, 0f00000000;
$L__BB9_13:
	ld.local.v2.f32 	{%f42, %f43}, [%rd51+-8];
	sub.f32 	%f44, %f42, %f9;
	mul.f32 	%f45, %f44, 0f3FB8AA3B;
	ex2.approx.f32 	%f46, %f45;
	add.f32 	%f47, %f93, %f46;
	sub.f32 	%f48, %f43, %f9;
	mul.f32 	%f49, %f48, 0f3FB8AA3B;
	ex2.approx.f32 	%f50, %f49;
	st.local.v2.f32 	[%rd51+-8], {%f46, %f50};
	add.f32 	%f51, %f47, %f50;
	ld.local.v2.f32 	{%f52, %f53}, [%rd51];
	sub.f32 	%f54, %f52, %f9;
	mul.f32 	%f55, %f54, 0f3FB8AA3B;
	ex2.approx.f32 	%f56, %f55;
	add.f32 	%f57, %f51, %f56;
	sub.f32 	%f58, %f53, %f9;
	mul.f32 	%f59, %f58, 0f3FB8AA3B;
	ex2.approx.f32 	%f60, %f59;
	st.local.v2.f32 	[%rd51], {%f56, %f60};
	add.f32 	%f93, %f57, %f60;
	add.s32 	%r142, %r142, 4;
	add.s64 	%rd51, %rd51, 16;
	setp.eq.s32 	%p14, %r142, 0;
	@%p14 bra 	$L__BB9_14;
	bra.uni 	$L__BB9_13;
$L__BB9_14:
	setp.eq.s32 	%p15, %r38, 0;
	@%p15 bra 	$L__BB9_17;
	mul.wide.u32 	%rd36, %r140, 4;
	add.s64 	%rd50, %rd3, %rd36;
	neg.s32 	%r141, %r38;
$L__BB9_16:
	.pragma "nounroll";
	ld.local.f32 	%f61, [%rd50];
	sub.f32 	%f62, %f61, %f9;
	mul.f32 	%f63, %f62, 0f3FB8AA3B;
	ex2.approx.f32 	%f64, %f63;
	st.local.f32 	[%rd50], %f64;
	add.f32 	%f93, %f93, %f64;
	add.s64 	%rd50, %rd50, 4;
	add.s32 	%r141, %r141, 1;
	setp.eq.s32 	%p16, %r141, 0;
	@%p16 bra 	$L__BB9_17;
	bra.uni 	$L__BB9_16;
$L__BB9_17:
	setp.ne.s32 	%p17, %r5, 0;
	mov.b32 	%r109, %f93;
	shfl.sync.bfly.b32	%r110|%p18, %r109, 8, 31, -1;
	mov.b32 	%f65, %r110;
	add.f32 	%f66, %f93, %f65;
	mov.b32 	%r111, %f66;
	shfl.sync.bfly.b32	%r112|%p19, %r111, 4, 31, -1;
	mov.b32 	%f67, %r112;
	add.f32 	%f68, %f66, %f67;
	mov.b32 	%r113, %f68;
	shfl.sync.bfly.b32	%r114|%p20, %r113, 2, 31, -1;
	mov.b32 	%f69, %r114;
	add.f32 	%f70, %f68, %f69;
	mov.b32 	%r115, %f70;
	shfl.sync.bfly.b32	%r116|%p21, %r115, 1, 31, -1;
	mov.b32 	%f71, %r116;
	add.f32 	%f17, %f70, %f71;
	mov.u32 	%r118, _ZZ18_warpSoftmaxKernelIfLi16ELi64ELi2EEvPKT_PS0_iiiE9sum_total;
	add.s32 	%r47, %r118, %r103;
	@%p17 bra 	$L__BB9_19;
	st.shared.f32 	[%r47], %f17;
$L__BB9_19:
	setp.ge.u32 	%p22, %r5, %r78;
	@%p22 bra 	$L__BB9_26;
	ld.shared.f32 	%f72, [%r47];
	mov.f32 	%f73, 0f3F800000;
	div.approx.f32 	%f18, %f73, %f72;
	not.b32 	%r120, %r5;
	add.s32 	%r121, %r78, %r120;
	shr.u32 	%r122, %r121, 4;
	add.s32 	%r48, %r122, 1;
	and.b32  	%r49, %r48, 3;
	setp.lt.u32 	%p23, %r121, 48;
	mov.b32 	%r153, 0;
	mov.u32 	%r149, %r5;
	@%p23 bra 	$L__BB9_23;
	and.b32  	%r153, %r48, 536870908;
	mad.lo.s32 	%r123, %r5, %r79, %r2;
	add.s32 	%r148, %r123, %r3;
	shl.b32 	%r52, %r79, 6;
	neg.s32 	%r147, %r153;
	add.s32 	%r124, %r5, 32;
	mad.lo.s32 	%r146, %r79, %r124, %r4;
	add.s32 	%r125, %r5, 48;
	mad.lo.s32 	%r145, %r79, %r125, %r4;
	add.s32 	%r126, %r5, 16;
	mad.lo.s32 	%r143, %r79, %r126, %r4;
	add.s64 	%rd52, %rd3, 8;
	mov.u32 	%r149, %r5;
$L__BB9_22:
	ld.local.v2.f32 	{%f74, %f75}, [%rd52+-8];
	mul.f32 	%f76, %f74, %f18;
	mul.wide.u32 	%rd37, %r148, 4;
	add.s64 	%rd38, %rd2, %rd37;
	st.global.f32 	[%rd38], %f76;
	mul.f32 	%f77, %f75, %f18;
	mul.wide.u32 	%rd39, %r143, 4;
	add.s64 	%rd40, %rd2, %rd39;
	st.global.f32 	[%rd40], %f77;
	ld.local.v2.f32 	{%f78, %f79}, [%rd52];
	mul.f32 	%f80, %f78, %f18;
	mul.wide.u32 	%rd41, %r146, 4;
	add.s64 	%rd42, %rd2, %rd41;
	st.global.f32 	[%rd42], %f80;
	mul.f32 	%f81, %f79, %f18;
	mul.wide.u32 	%rd43, %r145, 4;
	add.s64 	%rd44, %rd2, %rd43;
	st.global.f32 	[%rd44], %f81;
	add.s32 	%r148, %r148, %r52;
	add.s32 	%r147, %r147, 4;
	add.s32 	%r146, %r146, %r52;
	add.s32 	%r145, %r145, %r52;
	add.s32 	%r149, %r149, 64;
	add.s32 	%r143, %r143, %r52;
	add.s64 	%rd52, %rd52, 16;
	setp.ne.s32 	%p24, %r147, 0;
	@%p24 bra 	$L__BB9_22;
$L__BB9_23:
	setp.eq.s32 	%p25, %r49, 0;
	@%p25 bra 	$L__BB9_26;
	mul.wide.u32 	%rd45, %r153, 4;
	add.s64 	%rd53, %rd3, %rd45;
	neg.s32 	%r151, %r49;
$L__BB9_25:
	.pragma "nounroll";
	ld.local.f32 	%f82, [%rd53];
	mul.f32 	%f83, %f82, %f18;
	mad.lo.s32 	%r127, %r149, %r79, %r4;
	mul.wide.u32 	%rd46, %r127, 4;
	add.s64 	%rd47, %rd2, %rd46;
	st.global.f32 	[%rd47], %f83;
	add.s32 	%r153, %r153, 1;
	shl.b32 	%r128, %r153, 4;
	add.s32 	%r149, %r128, %r5;
	add.s64 	%rd53, %rd53, 4;
	add.s32 	%r151, %r151, 1;
	setp.ne.s32 	%p26, %r151, 0;
	@%p26 bra 	$L__BB9_25;
$L__BB9_26:
	ret;

}
	// .globl	_Z18_warpSoftmaxKernelIfLi8ELi128ELi2EEvPKT_PS0_iii
.visible .entry _Z18_warpSoftmaxKernelIfLi8ELi128ELi2EEvPKT_PS0_iii(
	.param .u64 .ptr .align 1 _Z18_warpSoftmaxKernelIfLi8ELi128ELi2EEvPKT_PS0_iii_param_0,
	.param .u64 .ptr .align 1 _Z18_warpSoftmaxKernelIfLi8ELi128ELi2EEvPKT_PS0_iii_param_1,
	.param .u32 _Z18_warpSoftmaxKernelIfLi8ELi128ELi2EEvPKT_PS0_iii_param_2,
	.param .u32 _Z18_warpSoftmaxKernelIfLi8ELi128ELi2EEvPKT_PS0_iii_param_3,
	.param .u32 _Z18_warpSoftmaxKernelIfLi8ELi128ELi2EEvPKT_PS0_iii_param_4
)
{
	.local .align 8 .b8 	__local_depot10[8];
	.reg .b64 	%SP;
	.reg .b64 	%SPL;
	.reg .pred 	%p<25>;
	.reg .b32 	%r<150>;
	.reg .b32 	%f<90>;
	.reg .b64 	%rd<54>;
	// demoted variable
	.shared .align 4 .b8 _ZZ18_warpSoftmaxKernelIfLi8ELi128ELi2EEvPKT_PS0_iiiE9max_total[512];
	// demoted variable
	.shared .align 4 .b8 _ZZ18_warpSoftmaxKernelIfLi8ELi128ELi2EEvPKT_PS0_iiiE9sum_total[512];
	mov.u64 	%SPL, __local_depot10;
	ld.param.u64 	%rd22, [_Z18_warpSoftmaxKernelIfLi8ELi128ELi2EEvPKT_PS0_iii_param_0];
	ld.param.u64 	%rd23, [_Z18_warpSoftmaxKernelIfLi8ELi128ELi2EEvPKT_PS0_iii_param_1];
	ld.param.u32 	%r80, [_Z18_warpSoftmaxKernelIfLi8ELi128ELi2EEvPKT_PS0_iii_param_2];
	ld.param.u32 	%r78, [_Z18_warpSoftmaxKernelIfLi8ELi128ELi2EEvPKT_PS0_iii_param_3];
	ld.param.u32 	%r79, [_Z18_warpSoftmaxKernelIfLi8ELi128ELi2EEvPKT_PS0_iii_param_4];
	cvta.to.global.u64 	%rd1, %rd22;
	cvta.to.global.u64 	%rd2, %rd23;
	add.u64 	%rd3, %SPL, 0;
	mov.u32 	%r81, %ctaid.x;
	mov.u32 	%r82, %ntid.y;
	mov.u32 	%r1, %tid.y;
	mad.lo.s32 	%r83, %r81, %r82, %r1;
	rem.s32 	%r2, %r83, %r79;
	sub.s32 	%r84, %r83, %r2;
	mul.lo.s32 	%r3, %r84, %r78;
	add.s32 	%r4, %r3, %r2;
	setp.ge.s32 	%p1, %r83, %r80;
	@%p1 bra 	$L__BB10_26;
	mov.u32 	%r5, %tid.x;
	setp.ge.u32 	%p2, %r5, %r78;
	mov.f32 	%f84, 0fFF7FFFFF;
	@%p2 bra 	$L__BB10_8;
	not.b32 	%r86, %r5;
	add.s32 	%r87, %r78, %r86;
	shr.u32 	%r88, %r87, 3;
	add.s32 	%r6, %r88, 1;
	and.b32  	%r7, %r6, 3;
	setp.lt.u32 	%p3, %r87, 24;
	mov.f32 	%f84, 0fFF7FFFFF;
	mov.b32 	%r126, 0;
	mov.u32 	%r131, %r5;
	@%p3 bra 	$L__BB10_5;
	and.b32  	%r126, %r6, 1073741820;
	mad.lo.s32 	%r89, %r5, %r79, %r2;
	add.s32 	%r135, %r89, %r3;
	shl.b32 	%r10, %r79, 5;
	neg.s32 	%r134, %r126;
	add.s32 	%r90, %r5, 16;
	mad.lo.s32 	%r133, %r79, %r90, %r4;
	add.s32 	%r91, %r5, 24;
	mad.lo.s32 	%r132, %r79, %r91, %r4;
	add.s32 	%r92, %r5, 8;
	mad.lo.s32 	%r130, %r79, %r92, %r4;
	add.s64 	%rd49, %rd3, 8;
	mov.f32 	%f84, 0fFF7FFFFF;
	mov.u32 	%r131, %r5;
$L__BB10_4:
	mul.wide.u32 	%rd25, %r135, 4;
	add.s64 	%rd26, %rd1, %rd25;
	ld.global.f32 	%f23, [%rd26];
	max.f32 	%f24, %f84, %f23;
	mul.wide.u32 	%rd27, %r130, 4;
	add.s64 	%rd28, %rd1, %rd27;
	ld.global.f32 	%f25, [%rd28];
	st.local.v2.f32 	[%rd49+-8], {%f23, %f25};
	max.f32 	%f26, %f24, %f25;
	mul.wide.u32 	%rd29, %r133, 4;
	add.s64 	%rd30, %rd1, %rd29;
	ld.global.f32 	%f27, [%rd30];
	max.f32 	%f28, %f26, %f27;
	mul.wide.u32 	%rd31, %r132, 4;
	add.s64 	%rd32, %rd1, %rd31;
	ld.global.f32 	%f29, [%rd32];
	st.local.v2.f32 	[%rd49], {%f27, %f29};
	max.f32 	%f84, %f28, %f29;
	add.s32 	%r135, %r135, %r10;
	add.s32 	%r134, %r134, 4;
	add.s32 	%r133, %r133, %r10;
	add.s32 	%r132, %r132, %r10;
	add.s32 	%r131, %r131, 32;
	add.s32 	%r130, %r130, %r10;
	add.s64 	%rd49, %rd49, 16;
	setp.eq.s32 	%p4, %r134, 0;
	@%p4 bra 	$L__BB10_5;
	bra.uni 	$L__BB10_4;
$L__BB10_5:
	setp.eq.s32 	%p5, %r7, 0;
	@%p5 bra 	$L__BB10_8;
	mul.wide.u32 	%rd33, %r126, 4;
	add.s64 	%rd48, %rd3, %rd33;
	neg.s32 	%r127, %r7;
$L__BB10_7:
	.pragma "nounroll";
	mad.lo.s32 	%r93, %r131, %r79, %r4;
	mul.wide.u32 	%rd34, %r93, 4;
	add.s64 	%rd35, %rd1, %rd34;
	ld.global.f32 	%f30, [%rd35];
	st.local.f32 	[%rd48], %f30;
	max.f32 	%f84, %f84, %f30;
	add.s32 	%r126, %r126, 1;
	shl.b32 	%r94, %r126, 3;
	add.s32 	%r131, %r94, %r5;
	add.s64 	%rd48, %rd48, 4;
	add.s32 	%r127, %r127, 1;
	setp.eq.s32 	%p6, %r127, 0;
	@%p6 bra 	$L__BB10_8;
	bra.uni 	$L__BB10_7;
$L__BB10_8:
	mov.b32 	%r95, %f84;
	shfl.sync.bfly.b32	%r96|%p7, %r95, 4, 31, -1;
	mov.b32 	%f31, %r96;
	max.f32 	%f32, %f84, %f31;
	mov.b32 	%r97, %f32;
	shfl.sync.bfly.b32	%r98|%p8, %r97, 2, 31, -1;
	mov.b32 	%f33, %r98;
	max.f32 	%f34, %f32, %f33;
	mov.b32 	%r99, %f34;
	shfl.sync.bfly.b32	%r100|%p9, %r99, 1, 31, -1;
	mov.b32 	%f35, %r100;
	max.f32 	%f8, %f34, %f35;
	setp.ne.s32 	%p10, %r5, 0;
	shl.b32 	%r101, %r1, 2;
	mov.u32 	%r102, _ZZ18_warpSoftmaxKernelIfLi8ELi128ELi2EEvPKT_PS0_iiiE9max_total;
	add.s32 	%r36, %r102, %r101;
	@%p10 bra 	$L__BB10_10;
	st.shared.f32 	[%r36], %f8;
$L__BB10_10:
	setp.ge.u32 	%p11, %r5, %r78;
	mov.f32 	%f89, 0f00000000;
	@%p11 bra 	$L__BB10_17;
	ld.shared.f32 	%f9, [%r36];
	not.b32 	%r104, %r5;
	add.s32 	%r105, %r78, %r104;
	shr.u32 	%r106, %r105, 3;
	add.s32 	%r37, %r106, 1;
	and.b32  	%r38, %r37, 3;
	setp.lt.u32 	%p12, %r105, 24;
	mov.f32 	%f89, 0f00000000;
	mov.b32 	%r136, 0;
	@%p12 bra 	$L__BB10_14;
	and.b32  	%r136, %r37, 1073741820;
	neg.s32 	%r138, %r136;
	add.s64 	%rd51, %rd3, 8;
	mov.f32 	%f89, 0f00000000;
$L__BB10_13:
	ld.local.v2.f32 	{%f40, %f41}, [%rd51+-8];
	sub.f32 	%f42, %f40, %f9;
	mul.f32 	%f43, %f42, 0f3FB8AA3B;
	ex2.approx.f32 	%f44, %f43;
	add.f32 	%f45, %f89, %f44;
	sub.f32 	%f46, %f41, %f9;
	mul.f32 	%f47, %f46, 0f3FB8AA3B;
	ex2.approx.f32 	%f48, %f47;
	st.local.v2.f32 	[%rd51+-8], {%f44, %f48};
	add.f32 	%f49, %f45, %f48;
	ld.local.v2.f32 	{%f50, %f51}, [%rd51];
	sub.f32 	%f52, %f50, %f9;
	mul.f32 	%f53, %f52, 0f3FB8AA3B;
	ex2.approx.f32 	%f54, %f53;
	add.f32 	%f55, %f49, %f54;
	sub.f32 	%f56, %f51, %f9;
	mul.f32 	%f57, %f56, 0f3FB8AA3B;
	ex2.approx.f32 	%f58, %f57;
	st.local.v2.f32 	[%rd51], {%f54, %f58};
	add.f32 	%f89, %f55, %f58;
	add.s32 	%r138, %r138, 4;
	add.s64 	%rd51, %rd51, 16;
	setp.eq.s32 	%p13, %r138, 0;
	@%p13 bra 	$L__BB10_14;
	bra.uni 	$L__BB10_13;
$L__BB10_14:
	setp.eq.s32 	%p14, %r38, 0;
	@%p14 bra 	$L__BB10_17;
	mul.wide.u32 	%rd36, %r136, 4;
	add.s64 	%rd50, %rd3, %rd36;
	neg.s32 	%r137, %r38;
$L__BB10_16:
	.pragma "nounroll";
	ld.local.f32 	%f59, [%rd50];
	sub.f32 	%f60, %f59, %f9;
	mul.f32 	%f61, %f60, 0f3FB8AA3B;
	ex2.approx.f32 	%f62, %f61;
	st.local.f32 	[%rd50], %f62;
	add.f32 	%f89, %f89, %f62;
	add.s64 	%rd50, %rd50, 4;
	add.s32 	%r137, %r137, 1;
	setp.eq.s32 	%p15, %r137, 0;
	@%p15 bra 	$L__BB10_17;
	bra.uni 	$L__BB10_16;
$L__BB10_17:
	setp.ne.s32 	%p16, %r5, 0;
	mov.b32 	%r107, %f89;
	shfl.sync.bfly.b32	%r108|%p17, %r107, 4, 31, -1;
	mov.b32 	%f63, %r108;
	add.f32 	%f64, %f89, %f63;
	mov.b32 	%r109, %f64;
	shfl.sync.bfly.b32	%r110|%p18, %r109, 2, 31, -1;
	mov.b32 	%f65, %r110;
	add.f32 	%f66, %f64, %f65;
	mov.b32 	%r111, %f66;
	shfl.sync.bfly.b32	%r112|%p19, %r111, 1, 31, -1;
	mov.b32 	%f67, %r112;
	add.f32 	%f17, %f66, %f67;
	mov.u32 	%r114, _ZZ18_warpSoftmaxKernelIfLi8ELi128ELi2EEvPKT_PS0_iiiE9sum_total;
	add.s32 	%r47, %r114, %r101;
	@%p16 bra 	$L__BB10_19;
	st.shared.f32 	[%r47], %f17;
$L__BB10_19:
	setp.ge.u32 	%p20, %r5, %r78;
	@%p20 bra 	$L__BB10_26;
	ld.shared.f32 	%f68, [%r47];
	mov.f32 	%f69, 0f3F800000;
	div.approx.f32 	%f18, %f69, %f68;
	not.b32 	%r116, %r5;
	add.s32 	%r117, %r78, %r116;
	shr.u32 	%r118, %r117, 3;
	add.s32 	%r48, %r118, 1;
	and.b32  	%r49, %r48, 3;
	setp.lt.u32 	%p21, %r117, 24;
	mov.b32 	%r149, 0;
	mov.u32 	%r145, %r5;
	@%p21 bra 	$L__BB10_23;
	and.b32  	%r149, %r48, 1073741820;
	mad.lo.s32 	%r119, %r5, %r79, %r2;
	add.s32 	%r144, %r119, %r3;
	shl.b32 	%r52, %r79, 5;
	neg.s32 	%r143, %r149;
	add.s32 	%r120, %r5, 16;
	mad.lo.s32 	%r142, %r79, %r120, %r4;
	add.s32 	%r121, %r5, 24;
	mad.lo.s32 	%r141, %r79, %r121, %r4;
	add.s32 	%r122, %r5, 8;
	mad.lo.s32 	%r139, %r79, %r122, %r4;
	add.s64 	%rd52, %rd3, 8;
	mov.u32 	%r145, %r5;
$L__BB10_22:
	ld.local.v2.f32 	{%f70, %f71}, [%rd52+-8];
	mul.f32 	%f72, %f70, %f18;
	mul.wide.u32 	%rd37, %r144, 4;
	add.s64 	%rd38, %rd2, %rd37;
	st.global.f32 	[%rd38], %f72;
	mul.f32 	%f73, %f71, %f18;
	mul.wide.u32 	%rd39, %r139, 4;
	add.s64 	%rd40, %rd2, %rd39;
	st.global.f32 	[%rd40], %f73;
	ld.local.v2.f32 	{%f74, %f75}, [%rd52];
	mul.f32 	%f76, %f74, %f18;
	mul.wide.u32 	%rd41, %r142, 4;
	add.s64 	%rd42, %rd2, %rd41;
	st.global.f32 	[%rd42], %f76;
	mul.f32 	%f77, %f75, %f18;
	mul.wide.u32 	%rd43, %r141, 4;
	add.s64 	%rd44, %rd2, %rd43;
	st.global.f32 	[%rd44], %f77;
	add.s32 	%r144, %r144, %r52;
	add.s32 	%r143, %r143, 4;
	add.s32 	%r142, %r142, %r52;
	add.s32 	%r141, %r141, %r52;
	add.s32 	%r145, %r145, 32;
	add.s32 	%r139, %r139, %r52;
	add.s64 	%rd52, %rd52, 16;
	setp.ne.s32 	%p22, %r143, 0;
	@%p22 bra 	$L__BB10_22;
$L__BB10_23:
	setp.eq.s32 	%p23, %r49, 0;
	@%p23 bra 	$L__BB10_26;
	mul.wide.u32 	%rd45, %r149, 4;
	add.s64 	%rd53, %rd3, %rd45;
	neg.s32 	%r147, %r49;
$L__BB10_25:
	.pragma "nounroll";
	ld.local.f32 	%f78, [%rd53];
	mul.f32 	%f79, %f78, %f18;
	mad.lo.s32 	%r123, %r145, %r79, %r4;
	mul.wide.u32 	%rd46, %r123, 4;
	add.s64 	%rd47, %rd2, %rd46;
	st.global.f32 	[%rd47], %f79;
	add.s32 	%r149, %r149, 1;
	shl.b32 	%r124, %r149, 3;
	add.s32 	%r145, %r124, %r5;
	add.s64 	%rd53, %rd53, 4;
	add.s32 	%r147, %r147, 1;
	setp.ne.s32 	%p24, %r147, 0;
	@%p24 bra 	$L__BB10_25;
$L__BB10_26:
	ret;

}
	// .globl	_Z18_warpSoftmaxKernelIfLi4ELi256ELi2EEvPKT_PS0_iii
.visible .entry _Z18_warpSoftmaxKernelIfLi4ELi256ELi2EEvPKT_PS0_iii(
	.param .u64 .ptr .align 1 _Z18_warpSoftmaxKernelIfLi4ELi256ELi2EEvPKT_PS0_iii_param_0,
	.param .u64 .ptr .align 1 _Z18_warpSoftmaxKernelIfLi4ELi256ELi2EEvPKT_PS0_iii_param_1,
	.param .u32 _Z18_warpSoftmaxKernelIfLi4ELi256ELi2EEvPKT_PS0_iii_param_2,
	.param .u32 _Z18_warpSoftmaxKernelIfLi4ELi256ELi2EEvPKT_PS0_iii_param_3,
	.param .u32 _Z18_warpSoftmaxKernelIfLi4ELi256ELi2EEvPKT_PS0_iii_param_4
)
{
	.local .align 8 .b8 	__local_depot11[8];
	.reg .b64 	%SP;
	.reg .b64 	%SPL;
	.reg .pred 	%p<23>;
	.reg .b32 	%r<146>;
	.reg .b32 	%f<86>;
	.reg .b64 	%rd<54>;
	// demoted variable
	.shared .align 4 .b8 _ZZ18_warpSoftmaxKernelIfLi4ELi256ELi2EEvPKT_PS0_iiiE9max_total[1024];
	// demoted variable
	.shared .align 4 .b8 _ZZ18_warpSoftmaxKernelIfLi4ELi256ELi2EEvPKT_PS0_iiiE9sum_total[1024];
	mov.u64 	%SPL, __local_depot11;
	ld.param.u64 	%rd22, [_Z18_warpSoftmaxKernelIfLi4ELi256ELi2EEvPKT_PS0_iii_param_0];
	ld.param.u64 	%rd23, [_Z18_warpSoftmaxKernelIfLi4ELi256ELi2EEvPKT_PS0_iii_param_1];
	ld.param.u32 	%r80, [_Z18_warpSoftmaxKernelIfLi4ELi256ELi2EEvPKT_PS0_iii_param_2];
	ld.param.u32 	%r78, [_Z18_warpSoftmaxKernelIfLi4ELi256ELi2EEvPKT_PS0_iii_param_3];
	ld.param.u32 	%r79, [_Z18_warpSoftmaxKernelIfLi4ELi256ELi2EEvPKT_PS0_iii_param_4];
	cvta.to.global.u64 	%rd1, %rd22;
	cvta.to.global.u64 	%rd2, %rd23;
	add.u64 	%rd3, %SPL, 0;
	mov.u32 	%r81, %ctaid.x;
	mov.u32 	%r82, %ntid.y;
	mov.u32 	%r1, %tid.y;
	mad.lo.s32 	%r83, %r81, %r82, %r1;
	rem.s32 	%r2, %r83, %r79;
	sub.s32 	%r84, %r83, %r2;
	mul.lo.s32 	%r3, %r84, %r78;
	add.s32 	%r4, %r3, %r2;
	setp.ge.s32 	%p1, %r83, %r80;
	@%p1 bra 	$L__BB11_26;
	mov.u32 	%r5, %tid.x;
	setp.ge.u32 	%p2, %r5, %r78;
	mov.f32 	%f80, 0fFF7FFFFF;
	@%p2 bra 	$L__BB11_8;
	not.b32 	%r86, %r5;
	add.s32 	%r87, %r78, %r86;
	shr.u32 	%r88, %r87, 2;
	add.s32 	%r6, %r88, 1;
	and.b32  	%r7, %r6, 3;
	setp.lt.u32 	%p3, %r87, 12;
	mov.f32 	%f80, 0fFF7FFFFF;
	mov.b32 	%r122, 0;
	mov.u32 	%r127, %r5;
	@%p3 bra 	$L__BB11_5;
	and.b32  	%r122, %r6, 2147483644;
	mad.lo.s32 	%r89, %r5, %r79, %r2;
	add.s32 	%r131, %r89, %r3;
	shl.b32 	%r10, %r79, 4;
	neg.s32 	%r130, %r122;
	add.s32 	%r90, %r5, 8;
	mad.lo.s32 	%r129, %r79, %r90, %r4;
	add.s32 	%r91, %r5, 12;
	mad.lo.s32 	%r128, %r79, %r91, %r4;
	add.s32 	%r92, %r5, 4;
	mad.lo.s32 	%r126, %r79, %r92, %r4;
	add.s64 	%rd49, %rd3, 8;
	mov.f32 	%f80, 0fFF7FFFFF;
	mov.u32 	%r127, %r5;
$L__BB11_4:
	mul.wide.u32 	%rd25, %r131, 4;
	add.s64 	%rd26, %rd1, %rd25;
	ld.global.f32 	%f23, [%rd26];
	max.f32 	%f24, %f80, %f23;
	mul.wide.u32 	%rd27, %r126, 4;
	add.s64 	%rd28, %rd1, %rd27;
	ld.global.f32 	%f25, [%rd28];
	st.local.v2.f32 	[%rd49+-8], {%f23, %f25};
	max.f32 	%f26, %f24, %f25;
	mul.wide.u32 	%rd29, %r129, 4;
	add.s64 	%rd30, %rd1, %rd29;
	ld.global.f32 	%f27, [%rd30];
	max.f32 	%f28, %f26, %f27;
	mul.wide.u32 	%rd31, %r128, 4;
	add.s64 	%rd32, %rd1, %rd31;
	ld.global.f32 	%f29, [%rd32];
	st.local.v2.f32 	[%rd49], {%f27, %f29};
	max.f32 	%f80, %f28, %f29;
	add.s32 	%r131, %r131, %r10;
	add.s32 	%r130, %r130, 4;
	add.s32 	%r129, %r129, %r10;
	add.s32 	%r128, %r128, %r10;
	add.s32 	%r127, %r127, 16;
	add.s32 	%r126, %r126, %r10;
	add.s64 	%rd49, %rd49, 16;
	setp.eq.s32 	%p4, %r130, 0;
	@%p4 bra 	$L__BB11_5;
	bra.uni 	$L__BB11_4;
$L__BB11_5:
	setp.eq.s32 	%p5, %r7, 0;
	@%p5 bra 	$L__BB11_8;
	mul.wide.u32 	%rd33, %r122, 4;
	add.s64 	%rd48, %rd3, %rd33;
	neg.s32 	%r123, %r7;
$L__BB11_7:
	.pragma "nounroll";
	mad.lo.s32 	%r93, %r127, %r79, %r4;
	mul.wide.u32 	%rd34, %r93, 4;
	add.s64 	%rd35, %rd1, %rd34;
	ld.global.f32 	%f30, [%rd35];
	st.local.f32 	[%rd48], %f30;
	max.f32 	%f80, %f80, %f30;
	add.s32 	%r122, %r122, 1;
	shl.b32 	%r94, %r122, 2;
	add.s32 	%r127, %r94, %r5;
	add.s64 	%rd48, %rd48, 4;
	add.s32 	%r123, %r123, 1;
	setp.eq.s32 	%p6, %r123, 0;
	@%p6 bra 	$L__BB11_8;
	bra.uni 	$L__BB11_7;
$L__BB11_8:
	mov.b32 	%r95, %f80;
	shfl.sync.bfly.b32	%r96|%p7, %r95, 2, 31, -1;
	mov.b32 	%f31, %r96;
	max.f32 	%f32, %f80, %f31;
	mov.b32 	%r97, %f32;
	shfl.sync.bfly.b32	%r98|%p8, %r97, 1, 31, -1;
	mov.b32 	%f33, %r98;
	max.f32 	%f8, %f32, %f33;
	setp.ne.s32 	%p9, %r5, 0;
	shl.b32 	%r99, %r1, 2;
	mov.u32 	%r100, _ZZ18_warpSoftmaxKernelIfLi4ELi256ELi2EEvPKT_PS0_iiiE9max_total;
	add.s32 	%r36, %r100, %r99;
	@%p9 bra 	$L__BB11_10;
	st.shared.f32 	[%r36], %f8;
$L__BB11_10:
	setp.ge.u32 	%p10, %r5, %r78;
	mov.f32 	%f85, 0f00000000;
	@%p10 bra 	$L__BB11_17;
	ld.shared.f32 	%f9, [%r36];
	not.b32 	%r102, %r5;
	add.s32 	%r103, %r78, %r102;
	shr.u32 	%r104, %r103, 2;
	add.s32 	%r37, %r104, 1;
	and.b32  	%r38, %r37, 3;
	setp.lt.u32 	%p11, %r103, 12;
	mov.f32 	%f85, 0f00000000;
	mov.b32 	%r132, 0;
	@%p11 bra 	$L__BB11_14;
	and.b32  	%r132, %r37, 2147483644;
	neg.s32 	%r134, %r132;
	add.s64 	%rd51, %rd3, 8;
	mov.f32 	%f85, 0f00000000;
$L__BB11_13:
	ld.local.v2.f32 	{%f38, %f39}, [%rd51+-8];
	sub.f32 	%f40, %f38, %f9;
	mul.f32 	%f41, %f40, 0f3FB8AA3B;
	ex2.approx.f32 	%f42, %f41;
	add.f32 	%f43, %f85, %f42;
	sub.f32 	%f44, %f39, %f9;
	mul.f32 	%f45, %f44, 0f3FB8AA3B;
	ex2.approx.f32 	%f46, %f45;
	st.local.v2.f32 	[%rd51+-8], {%f42, %f46};
	add.f32 	%f47, %f43, %f46;
	ld.local.v2.f32 	{%f48, %f49}, [%rd51];
	sub.f32 	%f50, %f48, %f9;
	mul.f32 	%f51, %f50, 0f3FB8AA3B;
	ex2.approx.f32 	%f52, %f51;
	add.f32 	%f53, %f47, %f52;
	sub.f32 	%f54, %f49, %f9;
	mul.f32 	%f55, %f54, 0f3FB8AA3B;
	ex2.approx.f32 	%f56, %f55;
	st.local.v2.f32 	[%rd51], {%f52, %f56};
	add.f32 	%f85, %f53, %f56;
	add.s32 	%r134, %r134, 4;
	add.s64 	%rd51, %rd51, 16;
	setp.eq.s32 	%p12, %r134, 0;
	@%p12 bra 	$L__BB11_14;
	bra.uni 	$L__BB11_13;
$L__BB11_14:
	setp.eq.s32 	%p13, %r38, 0;
	@%p13 bra 	$L__BB11_17;
	mul.wide.u32 	%rd36, %r132, 4;
	add.s64 	%rd50, %rd3, %rd36;
	neg.s32 	%r133, %r38;
$L__BB11_16:
	.pragma "nounroll";
	ld.local.f32 	%f57, [%rd50];
	sub.f32 	%f58, %f57, %f9;
	mul.f32 	%f59, %f58, 0f3FB8AA3B;
	ex2.approx.f32 	%f60, %f59;
	st.local.f32 	[%rd50], %f60;
	add.f32 	%f85, %f85, %f60;
	add.s64 	%rd50, %rd50, 4;
	add.s32 	%r133, %r133, 1;
	setp.eq.s32 	%p14, %r133, 0;
	@%p14 bra 	$L__BB11_17;
	bra.uni 	$L__BB11_16;
$L__BB11_17:
	setp.ne.s32 	%p15, %r5, 0;
	mov.b32 	%r105, %f85;
	shfl.sync.bfly.b32	%r106|%p16, %r105, 2, 31, -1;
	mov.b32 	%f61, %r106;
	add.f32 	%f62, %f85, %f61;
	mov.b32 	%r107, %f62;
	shfl.sync.bfly.b32	%r108|%p17, %r107, 1, 31, -1;
	mov.b32 	%f63, %r108;
	add.f32 	%f17, %f62, %f63;
	mov.u32 	%r110, _ZZ18_warpSoftmaxKernelIfLi4ELi256ELi2EEvPKT_PS0_iiiE9sum_total;
	add.s32 	%r47, %r110, %r99;
	@%p15 bra 	$L__BB11_19;
	st.shared.f32 	[%r47], %f17;
$L__BB11_19:
	setp.ge.u32 	%p18, %r5, %r78;
	@%p18 bra 	$L__BB11_26;
	ld.shared.f32 	%f64, [%r47];
	mov.f32 	%f65, 0f3F800000;
	div.approx.f32 	%f18, %f65, %f64;
	not.b32 	%r112, %r5;
	add.s32 	%r113, %r78, %r112;
	shr.u32 	%r114, %r113, 2;
	add.s32 	%r48, %r114, 1;
	and.b32  	%r49, %r48, 3;
	setp.lt.u32 	%p19, %r113, 12;
	mov.b32 	%r145, 0;
	mov.u32 	%r141, %r5;
	@%p19 bra 	$L__BB11_23;
	and.b32  	%r145, %r48, 2147483644;
	mad.lo.s32 	%r115, %r5, %r79, %r2;
	add.s32 	%r140, %r115, %r3;
	shl.b32 	%r52, %r79, 4;
	neg.s32 	%r139, %r145;
	add.s32 	%r116, %r5, 8;
	mad.lo.s32 	%r138, %r79, %r116, %r4;
	add.s32 	%r117, %r5, 12;
	mad.lo.s32 	%r137, %r79, %r117, %r4;
	add.s32 	%r118, %r5, 4;
	mad.lo.s32 	%r135, %r79, %r118, %r4;
	add.s64 	%rd52, %rd3, 8;
	mov.u32 	%r141, %r5;
$L__BB11_22:
	ld.local.v2.f32 	{%f66, %f67}, [%rd52+-8];
	mul.f32 	%f68, %f66, %f18;
	mul.wide.u32 	%rd37, %r140, 4;
	add.s64 	%rd38, %rd2, %rd37;
	st.global.f32 	[%rd38], %f68;
	mul.f32 	%f69, %f67, %f18;
	mul.wide.u32 	%rd39, %r135, 4;
	add.s64 	%rd40, %rd2, %rd39;
	st.global.f32 	[%rd40], %f69;
	ld.local.v2.f32 	{%f70, %f71}, [%rd52];
	mul.f32 	%f72, %f70, %f18;
	mul.wide.u32 	%rd41, %r138, 4;
	add.s64 	%rd42, %rd2, %rd41;
	st.global.f32 	[%rd42], %f72;
	mul.f32 	%f73, %f71, %f18;
	mul.wide.u32 	%rd43, %r137, 4;
	add.s64 	%rd44, %rd2, %rd43;
	st.global.f32 	[%rd44], %f73;
	add.s32 	%r140, %r140, %r52;
	add.s32 	%r139, %r139, 4;
	add.s32 	%r138, %r138, %r52;
	add.s32 	%r137, %r137, %r52;
	add.s32 	%r141, %r141, 16;
	add.s32 	%r135, %r135, %r52;
	add.s64 	%rd52, %rd52, 16;
	setp.ne.s32 	%p20, %r139, 0;
	@%p20 bra 	$L__BB11_22;
$L__BB11_23:
	setp.eq.s32 	%p21, %r49, 0;
	@%p21 bra 	$L__BB11_26;
	mul.wide.u32 	%rd45, %r145, 4;
	add.s64 	%rd53, %rd3, %rd45;
	neg.s32 	%r143, %r49;
$L__BB11_25:
	.pragma "nounroll";
	ld.local.f32 	%f74, [%rd53];
	mul.f32 	%f75, %f74, %f18;
	mad.lo.s32 	%r119, %r141, %r79, %r4;
	mul.wide.u32 	%rd46, %r119, 4;
	add.s64 	%rd47, %rd2, %rd46;
	st.global.f32 	[%rd47], %f75;
	add.s32 	%r145, %r145, 1;
	shl.b32 	%r120, %r145, 2;
	add.s32 	%r141, %r120, %r5;
	add.s64 	%rd53, %rd53, 4;
	add.s32 	%r143, %r143, 1;
	setp.ne.s32 	%p22, %r143, 0;
	@%p22 bra 	$L__BB11_25;
$L__BB11_26:
	ret;

}
	// .globl	_Z19_blockSoftmaxKernelI6__halfLi1024EEvPKT_PS1_ii
.visible .entry _Z19_blockSoftmaxKernelI6__halfLi1024EEvPKT_PS1_ii(
	.param .u64 .ptr .align 1 _Z19_blockSoftmaxKernelI6__halfLi1024EEvPKT_PS1_ii_param_0,
	.param .u64 .ptr .align 1 _Z19_blockSoftmaxKernelI6__halfLi1024EEvPKT_PS1_ii_param_1,
	.param .u32 _Z19_blockSoftmaxKernelI6__halfLi1024EEvPKT_PS1_ii_param_2,
	.param .u32 _Z19_blockSoftmaxKernelI6__halfLi1024EEvPKT_PS1_ii_param_3
)
.maxntid 1024
{
	.reg .pred 	%p<110>;
	.reg .b16 	%rs<91>;
	.reg .b32 	%r<251>;
	.reg .b32 	%f<889>;
	.reg .b64 	%rd<155>;
	// demoted variable
	.shared .align 8 .b8 _ZZ19_blockSoftmaxKernelI6__halfLi1024EEvPKT_PS1_iiE12temp_storage[296];
	// demoted variable
	.shared .align 8 .b8 _ZZ19_blockSoftmaxKernelI6__halfLi1024EEvPKT_PS1_iiE9dms_total[8];
	ld.param.u64 	%rd3, [_Z19_blockSoftmaxKernelI6__halfLi1024EEvPKT_PS1_ii_param_0];
	ld.param.u64 	%rd4, [_Z19_blockSoftmaxKernelI6__halfLi1024EEvPKT_PS1_ii_param_1];
	ld.param.u32 	%r71, [_Z19_blockSoftmaxKernelI6__halfLi1024EEvPKT_PS1_ii_param_2];
	ld.param.u32 	%r72, [_Z19_blockSoftmaxKernelI6__halfLi1024EEvPKT_PS1_ii_param_3];
	cvta.to.global.u64 	%rd1, %rd4;
	cvta.to.global.u64 	%rd2, %rd3;
	mov.u32 	%r73, %ctaid.x;
	rem.u32 	%r74, %r73, %r72;
	sub.s32 	%r75, %r73, %r74;
	mad.lo.s32 	%r1, %r75, %r71, %r74;
	shr.s32 	%r76, %r71, 31;
	shr.u32 	%r77, %r76, 22;
	add.s32 	%r78, %r71, %r77;
	and.b32  	%r79, %r78, -1024;
	sub.s32 	%r2, %r71, %r79;
	shr.s32 	%r3, %r78, 10;
	add.s32 	%r4, %r3, 1;
	mov.u32 	%r5, %tid.x;
	setp.lt.u32 	%p1, %r5, %r2;
	mov.f32 	%f877, 0f00000000;
	mov.f32 	%f878, 0fFF7FFFFF;
	@%p1 bra 	$L__BB12_13;
	setp.lt.s32 	%p2, %r71, 1024;
	@%p2 bra 	$L__BB12_25;
	sub.s32 	%r81, %r5, %r2;
	mul.lo.s32 	%r82, %r81, %r3;
	mad.lo.s32 	%r6, %r4, %r2, %r82;
	add.s32 	%r83, %r3, -1;
	and.b32  	%r7, %r3, 7;
	setp.lt.u32 	%p3, %r83, 7;
	mov.f32 	%f877, 0f00000000;
	mov.f32 	%f878, 0fFF7FFFFF;
	mov.b32 	%r238, 0;
	@%p3 bra 	$L__BB12_5;
	and.b32  	%r238, %r3, 2097144;
	neg.s32 	%r233, %r238;
	mov.f32 	%f877, 0f00000000;
	mov.f32 	%f878, 0fFF7FFFFF;
	mov.b32 	%r234, 0;
$L__BB12_4:
	.pragma "nounroll";
	add.s32 	%r85, %r6, %r234;
	mad.lo.s32 	%r86, %r85, %r72, %r1;
	mul.wide.u32 	%rd5, %r86, 2;
	add.s64 	%rd6, %rd2, %rd5;
	ld.global.u16 	%rs1, [%rd6];
	// begin inline asm
	{  cvt.f32.f16 %f78, %rs1;}

	// end inline asm
	setp.gt.f32 	%p4, %f878, %f78;
	selp.f32 	%f86, %f877, 0f3F800000, %p4;
	selp.f32 	%f87, %f878, %f78, %p4;
	selp.f32 	%f88, 0f3F800000, %f877, %p4;
	selp.f32 	%f89, %f78, %f878, %p4;
	sub.f32 	%f90, %f89, %f87;
	mul.f32 	%f91, %f90, 0f3FB8AA3B;
	ex2.approx.f32 	%f92, %f91;
	fma.rn.f32 	%f93, %f92, %f88, %f86;
	add.s32 	%r87, %r86, %r72;
	mul.wide.u32 	%rd7, %r87, 2;
	add.s64 	%rd8, %rd2, %rd7;
	ld.global.u16 	%rs2, [%rd8];
	// begin inline asm
	{  cvt.f32.f16 %f79, %rs2;}

	// end inline asm
	setp.gt.f32 	%p5, %f87, %f79;
	selp.f32 	%f94, %f93, 0f3F800000, %p5;
	selp.f32 	%f95, %f87, %f79, %p5;
	selp.f32 	%f96, 0f3F800000, %f93, %p5;
	selp.f32 	%f97, %f79, %f87, %p5;
	sub.f32 	%f98, %f97, %f95;
	mul.f32 	%f99, %f98, 0f3FB8AA3B;
	ex2.approx.f32 	%f100, %f99;
	fma.rn.f32 	%f101, %f100, %f96, %f94;
	add.s32 	%r88, %r87, %r72;
	mul.wide.u32 	%rd9, %r88, 2;
	add.s64 	%rd10, %rd2, %rd9;
	ld.global.u16 	%rs3, [%rd10];
	// begin inline asm
	{  cvt.f32.f16 %f80, %rs3;}

	// end inline asm
	setp.gt.f32 	%p6, %f95, %f80;
	selp.f32 	%f102, %f101, 0f3F800000, %p6;
	selp.f32 	%f103, %f95, %f80, %p6;
	selp.f32 	%f104, 0f3F800000, %f101, %p6;
	selp.f32 	%f105, %f80, %f95, %p6;
	sub.f32 	%f106, %f105, %f103;
	mul.f32 	%f107, %f106, 0f3FB8AA3B;
	ex2.approx.f32 	%f108, %f107;
	fma.rn.f32 	%f109, %f108, %f104, %f102;
	add.s32 	%r89, %r88, %r72;
	mul.wide.u32 	%rd11, %r89, 2;
	add.s64 	%rd12, %rd2, %rd11;
	ld.global.u16 	%rs4, [%rd12];
	// begin inline asm
	{  cvt.f32.f16 %f81, %rs4;}

	// end inline asm
	setp.gt.f32 	%p7, %f103, %f81;
	selp.f32 	%f110, %f109, 0f3F800000, %p7;
	selp.f32 	%f111, %f103, %f81, %p7;
	selp.f32 	%f112, 0f3F800000, %f109, %p7;
	selp.f32 	%f113, %f81, %f103, %p7;
	sub.f32 	%f114, %f113, %f111;
	mul.f32 	%f115, %f114, 0f3FB8AA3B;
	ex2.approx.f32 	%f116, %f115;
	fma.rn.f32 	%f117, %f116, %f112, %f110;
	add.s32 	%r90, %r89, %r72;
	mul.wide.u32 	%rd13, %r90, 2;
	add.s64 	%rd14, %rd2, %rd13;
	ld.global.u16 	%rs5, [%rd14];
	// begin inline asm
	{  cvt.f32.f16 %f82, %rs5;}

	// end inline asm
	setp.gt.f32 	%p8, %f111, %f82;
	selp.f32 	%f118, %f117, 0f3F800000, %p8;
	selp.f32 	%f119, %f111, %f82, %p8;
	selp.f32 	%f120, 0f3F800000, %f117, %p8;
	selp.f32 	%f121, %f82, %f111, %p8;
	sub.f32 	%f122, %f121, %f119;
	mul.f32 	%f123, %f122, 0f3FB8AA3B;
	ex2.approx.f32 	%f124, %f123;
	fma.rn.f32 	%f125, %f124, %f120, %f118;
	add.s32 	%r91, %r90, %r72;
	mul.wide.u32 	%rd15, %r91, 2;
	add.s64 	%rd16, %rd2, %rd15;
	ld.global.u16 	%rs6, [%rd16];
	// begin inline asm
	{  cvt.f32.f16 %f83, %rs6;}

	// end inline asm
	setp.gt.f32 	%p9, %f119, %f83;
	selp.f32 	%f126, %f125, 0f3F800000, %p9;
	selp.f32 	%f127, %f119, %f83, %p9;
	selp.f32 	%f128, 0f3F800000, %f125, %p9;
	selp.f32 	%f129, %f83, %f119, %p9;
	sub.f32 	%f130, %f129, %f127;
	mul.f32 	%f131, %f130, 0f3FB8AA3B;
	ex2.approx.f32 	%f132, %f131;
	fma.rn.f32 	%f133, %f132, %f128, %f126;
	add.s32 	%r92, %r91, %r72;
	mul.wide.u32 	%rd17, %r92, 2;
	add.s64 	%rd18, %rd2, %rd17;
	ld.global.u16 	%rs7, [%rd18];
	// begin inline asm
	{  cvt.f32.f16 %f84, %rs7;}

	// end inline asm
	setp.gt.f32 	%p10, %f127, %f84;
	selp.f32 	%f134, %f133, 0f3F800000, %p10;
	selp.f32 	%f135, %f127, %f84, %p10;
	selp.f32 	%f136, 0f3F800000, %f133, %p10;
	selp.f32 	%f137, %f84, %f127, %p10;
	sub.f32 	%f138, %f137, %f135;
	mul.f32 	%f139, %f138, 0f3FB8AA3B;
	ex2.approx.f32 	%f140, %f139;
	fma.rn.f32 	%f141, %f140, %f136, %f134;
	add.s32 	%r93, %r92, %r72;
	mul.wide.u32 	%rd19, %r93, 2;
	add.s64 	%rd20, %rd2, %rd19;
	ld.global.u16 	%rs8, [%rd20];
	// begin inline asm
	{  cvt.f32.f16 %f85, %rs8;}

	// end inline asm
	setp.gt.f32 	%p11, %f135, %f85;
	selp.f32 	%f142, %f141, 0f3F800000, %p11;
	selp.f32 	%f878, %f135, %f85, %p11;
	selp.f32 	%f143, 0f3F800000, %f141, %p11;
	selp.f32 	%f144, %f85, %f135, %p11;
	sub.f32 	%f145, %f144, %f878;
	mul.f32 	%f146, %f145, 0f3FB8AA3B;
	ex2.approx.f32 	%f147, %f146;
	fma.rn.f32 	%f877, %f147, %f143, %f142;
	add.s32 	%r234, %r234, 8;
	add.s32 	%r233, %r233, 8;
	setp.eq.s32 	%p12, %r233, 0;
	@%p12 bra 	$L__BB12_5;
	bra.uni 	$L__BB12_4;
$L__BB12_5:
	setp.eq.s32 	%p13, %r7, 0;
	@%p13 bra 	$L__BB12_25;
	and.b32  	%r28, %r3, 3;
	setp.lt.u32 	%p14, %r7, 4;
	@%p14 bra 	$L__BB12_8;
	add.s32 	%r94, %r6, %r238;
	mad.lo.s32 	%r95, %r94, %r72, %r1;
	mul.wide.u32 	%rd21, %r95, 2;
	add.s64 	%rd22, %rd2, %rd21;
	ld.global.u16 	%rs9, [%rd22];
	// begin inline asm
	{  cvt.f32.f16 %f149, %rs9;}

	// end inline asm
	setp.gt.f32 	%p15, %f878, %f149;
	selp.f32 	%f153, %f877, 0f3F800000, %p15;
	selp.f32 	%f154, %f878, %f149, %p15;
	selp.f32 	%f155, 0f3F800000, %f877, %p15;
	selp.f32 	%f156, %f149, %f878, %p15;
	sub.f32 	%f157, %f156, %f154;
	mul.f32 	%f158, %f157, 0f3FB8AA3B;
	ex2.approx.f32 	%f159, %f158;
	fma.rn.f32 	%f160, %f159, %f155, %f153;
	add.s32 	%r96, %r95, %r72;
	mul.wide.u32 	%rd23, %r96, 2;
	add.s64 	%rd24, %rd2, %rd23;
	ld.global.u16 	%rs10, [%rd24];
	// begin inline asm
	{  cvt.f32.f16 %f150, %rs10;}

	// end inline asm
	setp.gt.f32 	%p16, %f154, %f150;
	selp.f32 	%f161, %f160, 0f3F800000, %p16;
	selp.f32 	%f162, %f154, %f150, %p16;
	selp.f32 	%f163, 0f3F800000, %f160, %p16;
	selp.f32 	%f164, %f150, %f154, %p16;
	sub.f32 	%f165, %f164, %f162;
	mul.f32 	%f166, %f165, 0f3FB8AA3B;
	ex2.approx.f32 	%f167, %f166;
	fma.rn.f32 	%f168, %f167, %f163, %f161;
	add.s32 	%r97, %r96, %r72;
	mul.wide.u32 	%rd25, %r97, 2;
	add.s64 	%rd26, %rd2, %rd25;
	ld.global.u16 	%rs11, [%rd26];
	// begin inline asm
	{  cvt.f32.f16 %f151, %rs11;}

	// end inline asm
	setp.gt.f32 	%p17, %f162, %f151;
	selp.f32 	%f169, %f168, 0f3F800000, %p17;
	selp.f32 	%f170, %f162, %f151, %p17;
	selp.f32 	%f171, 0f3F800000, %f168, %p17;
	selp.f32 	%f172, %f151, %f162, %p17;
	sub.f32 	%f173, %f172, %f170;
	mul.f32 	%f174, %f173, 0f3FB8AA3B;
	ex2.approx.f32 	%f175, %f174;
	fma.rn.f32 	%f176, %f175, %f171, %f169;
	add.s32 	%r98, %r97, %r72;
	mul.wide.u32 	%rd27, %r98, 2;
	add.s64 	%rd28, %rd2, %rd27;
	ld.global.u16 	%rs12, [%rd28];
	// begin inline asm
	{  cvt.f32.f16 %f152, %rs12;}

	// end inline asm
	setp.gt.f32 	%p18, %f170, %f152;
	selp.f32 	%f177, %f176, 0f3F800000, %p18;
	selp.f32 	%f878, %f170, %f152, %p18;
	selp.f32 	%f178, 0f3F800000, %f176, %p18;
	selp.f32 	%f179, %f152, %f170, %p18;
	sub.f32 	%f180, %f179, %f878;
	mul.f32 	%f181, %f180, 0f3FB8AA3B;
	ex2.approx.f32 	%f182, %f181;
	fma.rn.f32 	%f877, %f182, %f178, %f177;
	add.s32 	%r238, %r238, 4;
$L__BB12_8:
	setp.eq.s32 	%p19, %r28, 0;
	@%p19 bra 	$L__BB12_25;
	setp.eq.s32 	%p20, %r28, 1;
	@%p20 bra 	$L__BB12_11;
	add.s32 	%r99, %r6, %r238;
	mad.lo.s32 	%r100, %r99, %r72, %r1;
	mul.wide.u32 	%rd29, %r100, 2;
	add.s64 	%rd30, %rd2, %rd29;
	ld.global.u16 	%rs13, [%rd30];
	// begin inline asm
	{  cvt.f32.f16 %f184, %rs13;}

	// end inline asm
	setp.gt.f32 	%p21, %f878, %f184;
	selp.f32 	%f186, %f877, 0f3F800000, %p21;
	selp.f32 	%f187, %f878, %f184, %p21;
	selp.f32 	%f188, 0f3F800000, %f877, %p21;
	selp.f32 	%f189, %f184, %f878, %p21;
	sub.f32 	%f190, %f189, %f187;
	mul.f32 	%f191, %f190, 0f3FB8AA3B;
	ex2.approx.f32 	%f192, %f191;
	fma.rn.f32 	%f193, %f192, %f188, %f186;
	add.s32 	%r101, %r100, %r72;
	mul.wide.u32 	%rd31, %r101, 2;
	add.s64 	%rd32, %rd2, %rd31;
	ld.global.u16 	%rs14, [%rd32];
	// begin inline asm
	{  cvt.f32.f16 %f185, %rs14;}

	// end inline asm
	setp.gt.f32 	%p22, %f187, %f185;
	selp.f32 	%f194, %f193, 0f3F800000, %p22;
	selp.f32 	%f878, %f187, %f185, %p22;
	selp.f32 	%f195, 0f3F800000, %f193, %p22;
	selp.f32 	%f196, %f185, %f187, %p22;
	sub.f32 	%f197, %f196, %f878;
	mul.f32 	%f198, %f197, 0f3FB8AA3B;
	ex2.approx.f32 	%f199, %f198;
	fma.rn.f32 	%f877, %f199, %f195, %f194;
	add.s32 	%r238, %r238, 2;
$L__BB12_11:
	and.b32  	%r102, %r3, 1;
	setp.eq.b32 	%p23, %r102, 1;
	not.pred 	%p24, %p23;
	@%p24 bra 	$L__BB12_25;
	add.s32 	%r103, %r6, %r238;
	mad.lo.s32 	%r104, %r103, %r72, %r1;
	mul.wide.u32 	%rd33, %r104, 2;
	add.s64 	%rd34, %rd2, %rd33;
	ld.global.u16 	%rs15, [%rd34];
	// begin inline asm
	{  cvt.f32.f16 %f200, %rs15;}

	// end inline asm
	setp.gt.f32 	%p25, %f878, %f200;
	selp.f32 	%f201, %f877, 0f3F800000, %p25;
	selp.f32 	%f43, %f878, %f200, %p25;
	selp.f32 	%f202, 0f3F800000, %f877, %p25;
	selp.f32 	%f203, %f200, %f878, %p25;
	sub.f32 	%f204, %f203, %f43;
	mul.f32 	%f205, %f204, 0f3FB8AA3B;
	ex2.approx.f32 	%f206, %f205;
	fma.rn.f32 	%f877, %f206, %f202, %f201;
	mov.f32 	%f878, %f43;
	bra.uni 	$L__BB12_25;
$L__BB12_13:
	setp.lt.s32 	%p26, %r71, -1023;
	@%p26 bra 	$L__BB12_25;
	mul.lo.s32 	%r10, %r4, %r5;
	and.b32  	%r11, %r4, 7;
	setp.lt.u32 	%p27, %r3, 7;
	mov.f32 	%f877, 0f00000000;
	mov.f32 	%f878, 0fFF7FFFFF;
	mov.b32 	%r236, 0;
	@%p27 bra 	$L__BB12_17;
	and.b32  	%r236, %r4, -8;
	neg.s32 	%r231, %r236;
	mov.f32 	%f877, 0f00000000;
	mov.f32 	%f878, 0fFF7FFFFF;
	mov.b32 	%r232, 0;
$L__BB12_16:
	.pragma "nounroll";
	add.s32 	%r107, %r232, %r10;
	mad.lo.s32 	%r108, %r107, %r72, %r1;
	mul.wide.u32 	%rd35, %r108, 2;
	add.s64 	%rd36, %rd2, %rd35;
	ld.global.u16 	%rs16, [%rd36];
	// begin inline asm
	{  cvt.f32.f16 %f214, %rs16;}

	// end inline asm
	setp.gt.f32 	%p28, %f878, %f214;
	selp.f32 	%f222, %f877, 0f3F800000, %p28;
	selp.f32 	%f223, %f878, %f214, %p28;
	selp.f32 	%f224, 0f3F800000, %f877, %p28;
	selp.f32 	%f225, %f214, %f878, %p28;
	sub.f32 	%f226, %f225, %f223;
	mul.f32 	%f227, %f226, 0f3FB8AA3B;
	ex2.approx.f32 	%f228, %f227;
	fma.rn.f32 	%f229, %f228, %f224, %f222;
	add.s32 	%r109, %r108, %r72;
	mul.wide.u32 	%rd37, %r109, 2;
	add.s64 	%rd38, %rd2, %rd37;
	ld.global.u16 	%rs17, [%rd38];
	// begin inline asm
	{  cvt.f32.f16 %f215, %rs17;}

	// end inline asm
	setp.gt.f32 	%p29, %f223, %f215;
	selp.f32 	%f230, %f229, 0f3F800000, %p29;
	selp.f32 	%f231, %f223, %f215, %p29;
	selp.f32 	%f232, 0f3F800000, %f229, %p29;
	selp.f32 	%f233, %f215, %f223, %p29;
	sub.f32 	%f234, %f233, %f231;
	mul.f32 	%f235, %f234, 0f3FB8AA3B;
	ex2.approx.f32 	%f236, %f235;
	fma.rn.f32 	%f237, %f236, %f232, %f230;
	add.s32 	%r110, %r109, %r72;
	mul.wide.u32 	%rd39, %r110, 2;
	add.s64 	%rd40, %rd2, %rd39;
	ld.global.u16 	%rs18, [%rd40];
	// begin inline asm
	{  cvt.f32.f16 %f216, %rs18;}

	// end inline asm
	setp.gt.f32 	%p30, %f231, %f216;
	selp.f32 	%f238, %f237, 0f3F800000, %p30;
	selp.f32 	%f239, %f231, %f216, %p30;
	selp.f32 	%f240, 0f3F800000, %f237, %p30;
	selp.f32 	%f241, %f216, %f231, %p30;
	sub.f32 	%f242, %f241, %f239;
	mul.f32 	%f243, %f242, 0f3FB8AA3B;
	ex2.approx.f32 	%f244, %f243;
	fma.rn.f32 	%f245, %f244, %f240, %f238;
	add.s32 	%r111, %r110, %r72;
	mul.wide.u32 	%rd41, %r111, 2;
	add.s64 	%rd42, %rd2, %rd41;
	ld.global.u16 	%rs19, [%rd42];
	// begin inline asm
	{  cvt.f32.f16 %f217, %rs19;}

	// end inline asm
	setp.gt.f32 	%p31, %f239, %f217;
	selp.f32 	%f246, %f245, 0f3F800000, %p31;
	selp.f32 	%f247, %f239, %f217, %p31;
	selp.f32 	%f248, 0f3F800000, %f245, %p31;
	selp.f32 	%f249, %f217, %f239, %p31;
	sub.f32 	%f250, %f249, %f247;
	mul.f32 	%f251, %f250, 0f3FB8AA3B;
	ex2.approx.f32 	%f252, %f251;
	fma.rn.f32 	%f253, %f252, %f248, %f246;
	add.s32 	%r112, %r111, %r72;
	mul.wide.u32 	%rd43, %r112, 2;
	add.s64 	%rd44, %rd2, %rd43;
	ld.global.u16 	%rs20, [%rd44];
	// begin inline asm
	{  cvt.f32.f16 %f218, %rs20;}

	// end inline asm
	setp.gt.f32 	%p32, %f247, %f218;
	selp.f32 	%f254, %f253, 0f3F800000, %p32;
	selp.f32 	%f255, %f247, %f218, %p32;
	selp.f32 	%f256, 0f3F800000, %f253, %p32;
	selp.f32 	%f257, %f218, %f247, %p32;
	sub.f32 	%f258, %f257, %f255;
	mul.f32 	%f259, %f258, 0f3FB8AA3B;
	ex2.approx.f32 	%f260, %f259;
	fma.rn.f32 	%f261, %f260, %f256, %f254;
	add.s32 	%r113, %r112, %r72;
	mul.wide.u32 	%rd45, %r113, 2;
	add.s64 	%rd46, %rd2, %rd45;
	ld.global.u16 	%rs21, [%rd46];
	// begin inline asm
	{  cvt.f32.f16 %f219, %rs21;}

	// end inline asm
	setp.gt.f32 	%p33, %f255, %f219;
	selp.f32 	%f262, %f261, 0f3F800000, %p33;
	selp.f32 	%f263, %f255, %f219, %p33;
	selp.f32 	%f264, 0f3F800000, %f261, %p33;
	selp.f32 	%f265, %f219, %f255, %p33;
	sub.f32 	%f266, %f265, %f263;
	mul.f32 	%f267, %f266, 0f3FB8AA3B;
	ex2.approx.f32 	%f268, %f267;
	fma.rn.f32 	%f269, %f268, %f264, %f262;
	add.s32 	%r114, %r113, %r72;
	mul.wide.u32 	%rd47, %r114, 2;
	add.s64 	%rd48, %rd2, %rd47;
	ld.global.u16 	%rs22, [%rd48];
	// begin inline asm
	{  cvt.f32.f16 %f220, %rs22;}

	// end inline asm
	setp.gt.f32 	%p34, %f263, %f220;
	selp.f32 	%f270, %f269, 0f3F800000, %p34;
	selp.f32 	%f271, %f263, %f220, %p34;
	selp.f32 	%f272, 0f3F800000, %f269, %p34;
	selp.f32 	%f273, %f220, %f263, %p34;
	sub.f32 	%f274, %f273, %f271;
	mul.f32 	%f275, %f274, 0f3FB8AA3B;
	ex2.approx.f32 	%f276, %f275;
	fma.rn.f32 	%f277, %f276, %f272, %f270;
	add.s32 	%r115, %r114, %r72;
	mul.wide.u32 	%rd49, %r115, 2;
	add.s64 	%rd50, %rd2, %rd49;
	ld.global.u16 	%rs23, [%rd50];
	// begin inline asm
	{  cvt.f32.f16 %f221, %rs23;}

	// end inline asm
	setp.gt.f32 	%p35, %f271, %f221;
	selp.f32 	%f278, %f277, 0f3F800000, %p35;
	selp.f32 	%f878, %f271, %f221, %p35;
	selp.f32 	%f279, 0f3F800000, %f277, %p35;
	selp.f32 	%f280, %f221, %f271, %p35;
	sub.f32 	%f281, %f280, %f878;
	mul.f32 	%f282, %f281, 0f3FB8AA3B;
	ex2.approx.f32 	%f283, %f282;
	fma.rn.f32 	%f877, %f283, %f279, %f278;
	add.s32 	%r232, %r232, 8;
	add.s32 	%r231, %r231, 8;
	setp.eq.s32 	%p36, %r231, 0;
	@%p36 bra 	$L__BB12_17;
	bra.uni 	$L__BB12_16;
$L__BB12_17:
	setp.eq.s32 	%p37, %r11, 0;
	@%p37 bra 	$L__BB12_25;
	setp.lt.u32 	%p38, %r11, 4;
	@%p38 bra 	$L__BB12_20;
	add.s32 	%r116, %r236, %r10;
	mad.lo.s32 	%r117, %r116, %r72, %r1;
	mul.wide.u32 	%rd51, %r117, 2;
	add.s64 	%rd52, %rd2, %rd51;
	ld.global.u16 	%rs24, [%rd52];
	// begin inline asm
	{  cvt.f32.f16 %f285, %rs24;}

	// end inline asm
	setp.gt.f32 	%p39, %f878, %f285;
	selp.f32 	%f289, %f877, 0f3F800000, %p39;
	selp.f32 	%f290, %f878, %f285, %p39;
	selp.f32 	%f291, 0f3F800000, %f877, %p39;
	selp.f32 	%f292, %f285, %f878, %p39;
	sub.f32 	%f293, %f292, %f290;
	mul.f32 	%f294, %f293, 0f3FB8AA3B;
	ex2.approx.f32 	%f295, %f294;
	fma.rn.f32 	%f296, %f295, %f291, %f289;
	add.s32 	%r118, %r117, %r72;
	mul.wide.u32 	%rd53, %r118, 2;
	add.s64 	%rd54, %rd2, %rd53;
	ld.global.u16 	%rs25, [%rd54];
	// begin inline asm
	{  cvt.f32.f16 %f286, %rs25;}

	// end inline asm
	setp.gt.f32 	%p40, %f290, %f286;
	selp.f32 	%f297, %f296, 0f3F800000, %p40;
	selp.f32 	%f298, %f290, %f286, %p40;
	selp.f32 	%f299, 0f3F800000, %f296, %p40;
	selp.f32 	%f300, %f286, %f290, %p40;
	sub.f32 	%f301, %f300, %f298;
	mul.f32 	%f302, %f301, 0f3FB8AA3B;
	ex2.approx.f32 	%f303, %f302;
	fma.rn.f32 	%f304, %f303, %f299, %f297;
	add.s32 	%r119, %r118, %r72;
	mul.wide.u32 	%rd55, %r119, 2;
	add.s64 	%rd56, %rd2, %rd55;
	ld.global.u16 	%rs26, [%rd56];
	// begin inline asm
	{  cvt.f32.f16 %f287, %rs26;}

	// end inline asm
	setp.gt.f32 	%p41, %f298, %f287;
	selp.f32 	%f305, %f304, 0f3F800000, %p41;
	selp.f32 	%f306, %f298, %f287, %p41;
	selp.f32 	%f307, 0f3F800000, %f304, %p41;
	selp.f32 	%f308, %f287, %f298, %p41;
	sub.f32 	%f309, %f308, %f306;
	mul.f32 	%f310, %f309, 0f3FB8AA3B;
	ex2.approx.f32 	%f311, %f310;
	fma.rn.f32 	%f312, %f311, %f307, %f305;
	add.s32 	%r120, %r119, %r72;
	mul.wide.u32 	%rd57, %r120, 2;
	add.s64 	%rd58, %rd2, %rd57;
	ld.global.u16 	%rs27, [%rd58];
	// begin inline asm
	{  cvt.f32.f16 %f288, %rs27;}

	// end inline asm
	setp.gt.f32 	%p42, %f306, %f288;
	selp.f32 	%f313, %f312, 0f3F800000, %p42;
	selp.f32 	%f878, %f306, %f288, %p42;
	selp.f32 	%f314, 0f3F800000, %f312, %p42;
	selp.f32 	%f315, %f288, %f306, %p42;
	sub.f32 	%f316, %f315, %f878;
	mul.f32 	%f317, %f316, 0f3FB8AA3B;
	ex2.approx.f32 	%f318, %f317;
	fma.rn.f32 	%f877, %f318, %f314, %f313;
	add.s32 	%r236, %r236, 4;
$L__BB12_20:
	and.b32  	%r121, %r4, 3;
	setp.eq.s32 	%p43, %r121, 0;
	@%p43 bra 	$L__BB12_25;
	setp.eq.s32 	%p44, %r121, 1;
	@%p44 bra 	$L__BB12_23;
	add.s32 	%r122, %r236, %r10;
	mad.lo.s32 	%r123, %r122, %r72, %r1;
	mul.wide.u32 	%rd59, %r123, 2;
	add.s64 	%rd60, %rd2, %rd59;
	ld.global.u16 	%rs28, [%rd60];
	// begin inline asm
	{  cvt.f32.f16 %f320, %rs28;}

	// end inline asm
	setp.gt.f32 	%p45, %f878, %f320;
	selp.f32 	%f322, %f877, 0f3F800000, %p45;
	selp.f32 	%f323, %f878, %f320, %p45;
	selp.f32 	%f324, 0f3F800000, %f877, %p45;
	selp.f32 	%f325, %f320, %f878, %p45;
	sub.f32 	%f326, %f325, %f323;
	mul.f32 	%f327, %f326, 0f3FB8AA3B;
	ex2.approx.f32 	%f328, %f327;
	fma.rn.f32 	%f329, %f328, %f324, %f322;
	add.s32 	%r124, %r123, %r72;
	mul.wide.u32 	%rd61, %r124, 2;
	add.s64 	%rd62, %rd2, %rd61;
	ld.global.u16 	%rs29, [%rd62];
	// begin inline asm
	{  cvt.f32.f16 %f321, %rs29;}

	// end inline asm
	setp.gt.f32 	%p46, %f323, %f321;
	selp.f32 	%f330, %f329, 0f3F800000, %p46;
	selp.f32 	%f878, %f323, %f321, %p46;
	selp.f32 	%f331, 0f3F800000, %f329, %p46;
	selp.f32 	%f332, %f321, %f323, %p46;
	sub.f32 	%f333, %f332, %f878;
	mul.f32 	%f334, %f333, 0f3FB8AA3B;
	ex2.approx.f32 	%f335, %f334;
	fma.rn.f32 	%f877, %f335, %f331, %f330;
	add.s32 	%r236, %r236, 2;
$L__BB12_23:
	and.b32  	%r125, %r3, 1;
	setp.eq.b32 	%p47, %r125, 1;
	@%p47 bra 	$L__BB12_25;
	add.s32 	%r126, %r236, %r10;
	mad.lo.s32 	%r127, %r126, %r72, %r1;
	mul.wide.u32 	%rd63, %r127, 2;
	add.s64 	%rd64, %rd2, %rd63;
	ld.global.u16 	%rs30, [%rd64];
	// begin inline asm
	{  cvt.f32.f16 %f336, %rs30;}

	// end inline asm
	setp.gt.f32 	%p48, %f878, %f336;
	selp.f32 	%f337, %f877, 0f3F800000, %p48;
	selp.f32 	%f25, %f878, %f336, %p48;
	selp.f32 	%f338, 0f3F800000, %f877, %p48;
	selp.f32 	%f339, %f336, %f878, %p48;
	sub.f32 	%f340, %f339, %f25;
	mul.f32 	%f341, %f340, 0f3FB8AA3B;
	ex2.approx.f32 	%f342, %f341;
	fma.rn.f32 	%f877, %f342, %f338, %f337;
	mov.f32 	%f878, %f25;
$L__BB12_25:
	// begin inline asm
	mov.u32 %r128, %laneid;
	// end inline asm
	mov.b32 	%r130, %f878;
	mov.b32 	%r136, 1;
	mov.b32 	%r137, 31;
	mov.b32 	%r138, -1;
	// begin inline asm
	shfl.sync.down.b32 %r129, %r130, %r136, %r137, %r138;
	// end inline asm
	mov.b32 	%r135, %f877;
	// begin inline asm
	shfl.sync.down.b32 %r134, %r135, %r136, %r137, %r138;
	// end inline asm
	setp.gt.s32 	%p49, %r128, 30;
	@%p49 bra 	$L__BB12_27;
	mov.b32 	%f343, %r134;
	mov.b32 	%f344, %r129;
	setp.gt.f32 	%p50, %f878, %f344;
	selp.f32 	%f47, %f878, %f344, %p50;
	selp.f32 	%f345, %f877, %f343, %p50;
	selp.f32 	%f346, %f344, %f878, %p50;
	selp.f32 	%f347, %f343, %f877, %p50;
	sub.f32 	%f348, %f346, %f47;
	mul.f32 	%f349, %f348, 0f3FB8AA3B;
	ex2.approx.f32 	%f350, %f349;
	fma.rn.f32 	%f877, %f347, %f350, %f345;
	mov.f32 	%f878, %f47;
$L__BB12_27:
	mov.b32 	%r140, %f878;
	mov.b32 	%r146, 2;
	mov.b32 	%r147, 31;
	mov.b32 	%r148, -1;
	// begin inline asm
	shfl.sync.down.b32 %r139, %r140, %r146, %r147, %r148;
	// end inline asm
	mov.b32 	%r145, %f877;
	// begin inline asm
	shfl.sync.down.b32 %r144, %r145, %r146, %r147, %r148;
	// end inline asm
	setp.gt.s32 	%p51, %r128, 29;
	@%p51 bra 	$L__BB12_29;
	mov.b32 	%f351, %r144;
	mov.b32 	%f352, %r139;
	setp.gt.f32 	%p52, %f878, %f352;
	selp.f32 	%f51, %f878, %f352, %p52;
	selp.f32 	%f353, %f877, %f351, %p52;
	selp.f32 	%f354, %f352, %f878, %p52;
	selp.f32 	%f355, %f351, %f877, %p52;
	sub.f32 	%f356, %f354, %f51;
	mul.f32 	%f357, %f356, 0f3FB8AA3B;
	ex2.approx.f32 	%f358, %f357;
	fma.rn.f32 	%f877, %f355, %f358, %f353;
	mov.f32 	%f878, %f51;
$L__BB12_29:
	mov.b32 	%r150, %f878;
	mov.b32 	%r156, 4;
	mov.b32 	%r157, 31;
	mov.b32 	%r158, -1;
	// begin inline asm
	shfl.sync.down.b32 %r149, %r150, %r156, %r157, %r158;
	// end inline asm
	mov.b32 	%r155, %f877;
	// begin inline asm
	shfl.sync.down.b32 %r154, %r155, %r156, %r157, %r158;
	// end inline asm
	setp.gt.s32 	%p53, %r128, 27;
	@%p53 bra 	$L__BB12_31;
	mov.b32 	%f359, %r154;
	mov.b32 	%f360, %r149;
	setp.gt.f32 	%p54, %f878, %f360;
	selp.f32 	%f55, %f878, %f360, %p54;
	selp.f32 	%f361, %f877, %f359, %p54;
	selp.f32 	%f362, %f360, %f878, %p54;
	selp.f32 	%f363, %f359, %f877, %p54;
	sub.f32 	%f364, %f362, %f55;
	mul.f32 	%f365, %f364, 0f3FB8AA3B;
	ex2.approx.f32 	%f366, %f365;
	fma.rn.f32 	%f877, %f363, %f366, %f361;
	mov.f32 	%f878, %f55;
$L__BB12_31:
	mov.b32 	%r160, %f878;
	mov.b32 	%r166, 8;
	mov.b32 	%r167, 31;
	mov.b32 	%r168, -1;
	// begin inline asm
	shfl.sync.down.b32 %r159, %r160, %r166, %r167, %r168;
	// end inline asm
	mov.b32 	%r165, %f877;
	// begin inline asm
	shfl.sync.down.b32 %r164, %r165, %r166, %r167, %r168;
	// end inline asm
	setp.gt.s32 	%p55, %r128, 23;
	@%p55 bra 	$L__BB12_33;
	mov.b32 	%f367, %r164;
	mov.b32 	%f368, %r159;
	setp.gt.f32 	%p56, %f878, %f368;
	selp.f32 	%f59, %f878, %f368, %p56;
	selp.f32 	%f369, %f877, %f367, %p56;
	selp.f32 	%f370, %f368, %f878, %p56;
	selp.f32 	%f371, %f367, %f877, %p56;
	sub.f32 	%f372, %f370, %f59;
	mul.f32 	%f373, %f372, 0f3FB8AA3B;
	ex2.approx.f32 	%f374, %f373;
	fma.rn.f32 	%f877, %f371, %f374, %f369;
	mov.f32 	%f878, %f59;
$L__BB12_33:
	mov.b32 	%r170, %f878;
	mov.b32 	%r176, 16;
	mov.b32 	%r177, 31;
	mov.b32 	%r178, -1;
	// begin inline asm
	shfl.sync.down.b32 %r169, %r170, %r176, %r177, %r178;
	// end inline asm
	mov.b32 	%r175, %f877;
	// begin inline asm
	shfl.sync.down.b32 %r174, %r175, %r176, %r177, %r178;
	// end inline asm
	setp.gt.s32 	%p57, %r128, 15;
	@%p57 bra 	$L__BB12_36;
	mov.b32 	%f375, %r174;
	mov.b32 	%f376, %r169;
	setp.gt.f32 	%p58, %f878, %f376;
	selp.f32 	%f63, %f878, %f376, %p58;
	selp.f32 	%f377, %f877, %f375, %p58;
	selp.f32 	%f378, %f376, %f878, %p58;
	selp.f32 	%f379, %f375, %f877, %p58;
	sub.f32 	%f380, %f378, %f63;
	mul.f32 	%f381, %f380, 0f3FB8AA3B;
	ex2.approx.f32 	%f382, %f381;
	fma.rn.f32 	%f877, %f379, %f382, %f377;
	setp.ne.s32 	%p59, %r128, 0;
	mov.f32 	%f878, %f63;
	@%p59 bra 	$L__BB12_36;
	shr.u32 	%r179, %r5, 2;
	and.b32  	%r180, %r179, 248;
	mov.u32 	%r181, _ZZ19_blockSoftmaxKernelI6__halfLi1024EEvPKT_PS1_iiE12temp_storage;
	add.s32 	%r182, %r181, %r180;
	st.shared.v2.f32 	[%r182+32], {%f63, %f877};
$L__BB12_36:
	bar.sync 	0;
	setp.ne.s32 	%p60, %r5, 0;
	@%p60 bra 	$L__BB12_38;
	ld.shared.v2.f32 	{%f383, %f384}, [_ZZ19_blockSoftmaxKernelI6__halfLi1024EEvPKT_PS1_iiE12temp_storage+40];
	setp.gt.f32 	%p61, %f878, %f383;
	selp.f32 	%f385, %f878, %f383, %p61;
	selp.f32 	%f386, %f877, %f384, %p61;
	selp.f32 	%f387, %f383, %f878, %p61;
	selp.f32 	%f388, %f384, %f877, %p61;
	sub.f32 	%f389, %f387, %f385;
	mul.f32 	%f390, %f389, 0f3FB8AA3B;
	ex2.approx.f32 	%f391, %f390;
	fma.rn.f32 	%f392, %f388, %f391, %f386;
	ld.shared.v2.f32 	{%f393, %f394}, [_ZZ19_blockSoftmaxKernelI6__halfLi1024EEvPKT_PS1_iiE12temp_storage+48];
	setp.gt.f32 	%p62, %f385, %f393;
	selp.f32 	%f395, %f385, %f393, %p62;
	selp.f32 	%f396, %f392, %f394, %p62;
	selp.f32 	%f397, %f393, %f385, %p62;
	selp.f32 	%f398, %f394, %f392, %p62;
	sub.f32 	%f399, %f397, %f395;
	mul.f32 	%f400, %f399, 0f3FB8AA3B;
	ex2.approx.f32 	%f401, %f400;
	fma.rn.f32 	%f402, %f398, %f401, %f396;
	ld.shared.v2.f32 	{%f403, %f404}, [_ZZ19_blockSoftmaxKernelI6__halfLi1024EEvPKT_PS1_iiE12temp_storage+56];
	setp.gt.f32 	%p63, %f395, %f403;
	selp.f32 	%f405, %f395, %f403, %p63;
	selp.f32 	%f406, %f402, %f404, %p63;
	selp.f32 	%f407, %f403, %f395, %p63;
	selp.f32 	%f408, %f404, %f402, %p63;
	sub.f32 	%f409, %f407, %f405;
	mul.f32 	%f410, %f409, 0f3FB8AA3B;
	ex2.approx.f32 	%f411, %f410;
	fma.rn.f32 	%f412, %f408, %f411, %f406;
	ld.shared.v2.f32 	{%f413, %f414}, [_ZZ19_blockSoftmaxKernelI6__halfLi1024EEvPKT_PS1_iiE12temp_storage+64];
	setp.gt.f32 	%p64, %f405, %f413;
	selp.f32 	%f415, %f405, %f413, %p64;
	selp.f32 	%f416, %f412, %f414, %p64;
	selp.f32 	%f417, %f413, %f405, %p64;
	selp.f32 	%f418, %f414, %f412, %p64;
	sub.f32 	%f419, %f417, %f415;
	mul.f32 	%f420, %f419, 0f3FB8AA3B;
	ex2.approx.f32 	%f421, %f420;
	fma.rn.f32 	%f422, %f418, %f421, %f416;
	ld.shared.v2.f32 	{%f423, %f424}, [_ZZ19_blockSoftmaxKernelI6__halfLi1024EEvPKT_PS1_iiE12temp_storage+72];
	setp.gt.f32 	%p65, %f415, %f423;
	selp.f32 	%f425, %f415, %f423, %p65;
	selp.f32 	%f426, %f422, %f424, %p65;
	selp.f32 	%f427, %f423, %f415, %p65;
	selp.f32 	%f428, %f424, %f422, %p65;
	sub.f32 	%f429, %f427, %f425;
	mul.f32 	%f430, %f429, 0f3FB8AA3B;
	ex2.approx.f32 	%f431, %f430;
	fma.rn.f32 	%f432, %f428, %f431, %f426;
	ld.shared.v2.f32 	{%f433, %f434}, [_ZZ19_blockSoftmaxKernelI6__halfLi1024EEvPKT_PS1_iiE12temp_storage+80];
	setp.gt.f32 	%p66, %f425, %f433;
	selp.f32 	%f435, %f425, %f433, %p66;
	selp.f32 	%f436, %f432, %f434, %p66;
	selp.f32 	%f437, %f433, %f425, %p66;
	selp.f32 	%f438, %f434, %f432, %p66;
	sub.f32 	%f439, %f437, %f435;
	mul.f32 	%f440, %f439, 0f3FB8AA3B;
	ex2.approx.f32 	%f441, %f440;
	fma.rn.f32 	%f442, %f438, %f441, %f436;
	ld.shared.v2.f32 	{%f443, %f444}, [_ZZ19_blockSoftmaxKernelI6__halfLi1024EEvPKT_PS1_iiE12temp_storage+88];
	setp.gt.f32 	%p67, %f435, %f443;
	selp.f32 	%f445, %f435, %f443, %p67;
	selp.f32 	%f446, %f442, %f444, %p67;
	selp.f32 	%f447, %f443, %f435, %p67;
	selp.f32 	%f448, %f444, %f442, %p67;
	sub.f32 	%f449, %f447, %f445;
	mul.f32 	%f450, %f449, 0f3FB8AA3B;
	ex2.approx.f32 	%f451, %f450;
	fma.rn.f32 	%f452, %f448, %f451, %f446;
	ld.shared.v2.f32 	{%f453, %f454}, [_ZZ19_blockSoftmaxKernelI6__halfLi1024EEvPKT_PS1_iiE12temp_storage+96];
	setp.gt.f32 	%p68, %f445, %f453;
	selp.f32 	%f455, %f445, %f453, %p68;
	selp.f32 	%f456, %f452, %f454, %p68;
	selp.f32 	%f457, %f453, %f445, %p68;
	selp.f32 	%f458, %f454, %f452, %p68;
	sub.f32 	%f459, %f457, %f455;
	mul.f32 	%f460, %f459, 0f3FB8AA3B;
	ex2.approx.f32 	%f461, %f460;
	fma.rn.f32 	%f462, %f458, %f461, %f456;
	ld.shared.v2.f32 	{%f463, %f464}, [_ZZ19_blockSoftmaxKernelI6__halfLi1024EEvPKT_PS1_iiE12temp_storage+104];
	setp.gt.f32 	%p69, %f455, %f463;
	selp.f32 	%f465, %f455, %f463, %p69;
	selp.f32 	%f466, %f462, %f464, %p69;
	selp.f32 	%f467, %f463, %f455, %p69;
	selp.f32 	%f468, %f464, %f462, %p69;
	sub.f32 	%f469, %f467, %f465;
	mul.f32 	%f470, %f469, 0f3FB8AA3B;
	ex2.approx.f32 	%f471, %f470;
	fma.rn.f32 	%f472, %f468, %f471, %f466;
	ld.shared.v2.f32 	{%f473, %f474}, [_ZZ19_blockSoftmaxKernelI6__halfLi1024EEvPKT_PS1_iiE12temp_storage+112];
	setp.gt.f32 	%p70, %f465, %f473;
	selp.f32 	%f475, %f465, %f473, %p70;
	selp.f32 	%f476, %f472, %f474, %p70;
	selp.f32 	%f477, %f473, %f465, %p70;
	selp.f32 	%f478, %f474, %f472, %p70;
	sub.f32 	%f479, %f477, %f475;
	mul.f32 	%f480, %f479, 0f3FB8AA3B;
	ex2.approx.f32 	%f481, %f480;
	fma.rn.f32 	%f482, %f478, %f481, %f476;
	ld.shared.v2.f32 	{%f483, %f484}, [_ZZ19_blockSoftmaxKernelI6__halfLi1024EEvPKT_PS1_iiE12temp_storage+120];
	setp.gt.f32 	%p71, %f475, %f483;
	selp.f32 	%f485, %f475, %f483, %p71;
	selp.f32 	%f486, %f482, %f484, %p71;
	selp.f32 	%f487, %f483, %f475, %p71;
	selp.f32 	%f488, %f484, %f482, %p71;
	sub.f32 	%f489, %f487, %f485;
	mul.f32 	%f490, %f489, 0f3FB8AA3B;
	ex2.approx.f32 	%f491, %f490;
	fma.rn.f32 	%f492, %f488, %f491, %f486;
	ld.shared.v2.f32 	{%f493, %f494}, [_ZZ19_blockSoftmaxKernelI6__halfLi1024EEvPKT_PS1_iiE12temp_storage+128];
	setp.gt.f32 	%p72, %f485, %f493;
	selp.f32 	%f495, %f485, %f493, %p72;
	selp.f32 	%f496, %f492, %f494, %p72;
	selp.f32 	%f497, %f493, %f485, %p72;
	selp.f32 	%f498, %f494, %f492, %p72;
	sub.f32 	%f499, %f497, %f495;
	mul.f32 	%f500, %f499, 0f3FB8AA3B;
	ex2.approx.f32 	%f501, %f500;
	fma.rn.f32 	%f502, %f498, %f501, %f496;
	ld.shared.v2.f32 	{%f503, %f504}, [_ZZ19_blockSoftmaxKernelI6__halfLi1024EEvPKT_PS1_iiE12temp_storage+136];
	setp.gt.f32 	%p73, %f495, %f503;
	selp.f32 	%f505, %f495, %f503, %p73;
	selp.f32 	%f506, %f502, %f504, %p73;
	selp.f32 	%f507, %f503, %f495, %p73;
	selp.f32 	%f508, %f504, %f502, %p73;
	sub.f32 	%f509, %f507, %f505;
	mul.f32 	%f510, %f509, 0f3FB8AA3B;
	ex2.approx.f32 	%f511, %f510;
	fma.rn.f32 	%f512, %f508, %f511, %f506;
	ld.shared.v2.f32 	{%f513, %f514}, [_ZZ19_blockSoftmaxKernelI6__halfLi1024EEvPKT_PS1_iiE12temp_storage+144];
	setp.gt.f32 	%p74, %f505, %f513;
	selp.f32 	%f515, %f505, %f513, %p74;
	selp.f32 	%f516, %f512, %f514, %p74;
	selp.f32 	%f517, %f513, %f505, %p74;
	selp.f32 	%f518, %f514, %f512, %p74;
	sub.f32 	%f519, %f517, %f515;
	mul.f32 	%f520, %f519, 0f3FB8AA3B;
	ex2.approx.f32 	%f521, %f520;
	fma.rn.f32 	%f522, %f518, %f521, %f516;
	ld.shared.v2.f32 	{%f523, %f524}, [_ZZ19_blockSoftmaxKernelI6__halfLi1024EEvPKT_PS1_iiE12temp_storage+152];
	setp.gt.f32 	%p75, %f515, %f523;
	selp.f32 	%f525, %f515, %f523, %p75;
	selp.f32 	%f526, %f522, %f524, %p75;
	selp.f32 	%f527, %f523, %f515, %p75;
	selp.f32 	%f528, %f524, %f522, %p75;
	sub.f32 	%f529, %f527, %f525;
	mul.f32 	%f530, %f529, 0f3FB8AA3B;
	ex2.approx.f32 	%f531, %f530;
	fma.rn.f32 	%f532, %f528, %f531, %f526;
	ld.shared.v2.f32 	{%f533, %f534}, [_ZZ19_blockSoftmaxKernelI6__halfLi1024EEvPKT_PS1_iiE12temp_storage+160];
	setp.gt.f32 	%p76, %f525, %f533;
	selp.f32 	%f535, %f532, %f534, %p76;
	selp.f32 	%f536, %f525, %f533, %p76;
	selp.f32 	%f537, %f534, %f532, %p76;
	selp.f32 	%f538, %f533, %f525, %p76;
	sub.f32 	%f539, %f538, %f536;
	mul.f32 	%f540, %f539, 0f3FB8AA3B;
	ex2.approx.f32 	%f541, %f540;
	fma.rn.f32 	%f542, %f537, %f541, %f535;
	ld.shared.v2.f32 	{%f543, %f544}, [_ZZ19_blockSoftmaxKernelI6__halfLi1024EEvPKT_PS1_iiE12temp_storage+168];
	setp.gt.f32 	%p77, %f536, %f543;
	selp.f32 	%f545, %f542, %f544, %p77;
	selp.f32 	%f546, %f536, %f543, %p77;
	selp.f32 	%f547, %f544, %f542, %p77;
	selp.f32 	%f548, %f543, %f536, %p77;
	sub.f32 	%f549, %f548, %f546;
	mul.f32 	%f550, %f549, 0f3FB8AA3B;
	ex2.approx.f32 	%f551, %f550;
	fma.rn.f32 	%f552, %f547, %f551, %f545;
	ld.shared.v2.f32 	{%f553, %f554}, [_ZZ19_blockSoftmaxKernelI6__halfLi1024EEvPKT_PS1_iiE12temp_storage+176];
	setp.gt.f32 	%p78, %f546, %f553;
	selp.f32 	%f555, %f552, %f554, %p78;
	selp.f32 	%f556, %f546, %f553, %p78;
	selp.f32 	%f557, %f554, %f552, %p78;
	selp.f32 	%f558, %f553, %f546, %p78;
	sub.f32 	%f559, %f558, %f556;
	mul.f32 	%f560, %f559, 0f3FB8AA3B;
	ex2.approx.f32 	%f561, %f560;
	fma.rn.f32 	%f562, %f557, %f561, %f555;
	ld.shared.v2.f32 	{%f563, %f564}, [_ZZ19_blockSoftmaxKernelI6__halfLi1024EEvPKT_PS1_iiE12temp_storage+184];
	setp.gt.f32 	%p79, %f556, %f563;
	selp.f32 	%f565, %f562, %f564, %p79;
	selp.f32 	%f566, %f556, %f563, %p79;
	selp.f32 	%f567, %f564, %f562, %p79;
	selp.f32 	%f568, %f563, %f556, %p79;
	sub.f32 	%f569, %f568, %f566;
	mul.f32 	%f570, %f569, 0f3FB8AA3B;
	ex2.approx.f32 	%f571, %f570;
	fma.rn.f32 	%f572, %f567, %f571, %f565;
	ld.shared.v2.f32 	{%f573, %f574}, [_ZZ19_blockSoftmaxKernelI6__halfLi1024EEvPKT_PS1_iiE12temp_storage+192];
	setp.gt.f32 	%p80, %f566, %f573;
	selp.f32 	%f575, %f572, %f574, %p80;
	selp.f32 	%f576, %f566, %f573, %p80;
	selp.f32 	%f577, %f574, %f572, %p80;
	selp.f32 	%f578, %f573, %f566, %p80;
	sub.f32 	%f579, %f578, %f576;
	mul.f32 	%f580, %f579, 0f3FB8AA3B;
	ex2.approx.f32 	%f581, %f580;
	fma.rn.f32 	%f582, %f577, %f581, %f575;
	ld.shared.v2.f32 	{%f583, %f584}, [_ZZ19_blockSoftmaxKernelI6__halfLi1024EEvPKT_PS1_iiE12temp_storage+200];
	setp.gt.f32 	%p81, %f576, %f583;
	selp.f32 	%f585, %f582, %f584, %p81;
	selp.f32 	%f586, %f576, %f583, %p81;
	selp.f32 	%f587, %f584, %f582, %p81;
	selp.f32 	%f588, %f583, %f576, %p81;
	sub.f32 	%f589, %f588, %f586;
	mul.f32 	%f590, %f589, 0f3FB8AA3B;
	ex2.approx.f32 	%f591, %f590;
	fma.rn.f32 	%f592, %f587, %f591, %f585;
	ld.shared.v2.f32 	{%f593, %f594}, [_ZZ19_blockSoftmaxKernelI6__halfLi1024EEvPKT_PS1_iiE12temp_storage+208];
	setp.gt.f32 	%p82, %f586, %f593;
	selp.f32 	%f595, %f592, %f594, %p82;
	selp.f32 	%f596, %f586, %f593, %p82;
	selp.f32 	%f597, %f594, %f592, %p82;
	selp.f32 	%f598, %f593, %f586, %p82;
	sub.f32 	%f599, %f598, %f596;
	mul.f32 	%f600, %f599, 0f3FB8AA3B;
	ex2.approx.f32 	%f601, %f600;
	fma.rn.f32 	%f602, %f597, %f601, %f595;
	ld.shared.v2.f32 	{%f603, %f604}, [_ZZ19_blockSoftmaxKernelI6__halfLi1024EEvPKT_PS1_iiE12temp_storage+216];
	setp.gt.f32 	%p83, %f596, %f603;
	selp.f32 	%f605, %f602, %f604, %p83;
	selp.f32 	%f606, %f596, %f603, %p83;
	selp.f32 	%f607, %f604, %f602, %p83;
	selp.f32 	%f608, %f603, %f596, %p83;
	sub.f32 	%f609, %f608, %f606;
	mul.f32 	%f610, %f609, 0f3FB8AA3B;
	ex2.approx.f32 	%f611, %f610;
	fma.rn.f32 	%f612, %f607, %f611, %f605;
	ld.shared.v2.f32 	{%f613, %f614}, [_ZZ19_blockSoftmaxKernelI6__halfLi1024EEvPKT_PS1_iiE12temp_storage+224];
	setp.gt.f32 	%p84, %f606, %f613;
	selp.f32 	%f615, %f612, %f614, %p84;
	selp.f32 	%f616, %f606, %f613, %p84;
	selp.f32 	%f617, %f614, %f612, %p84;
	selp.f32 	%f618, %f613, %f606, %p84;
	sub.f32 	%f619, %f618, %f616;
	mul.f32 	%f620, %f619, 0f3FB8AA3B;
	ex2.approx.f32 	%f621, %f620;
	fma.rn.f32 	%f622, %f617, %f621, %f615;
	ld.shared.v2.f32 	{%f623, %f624}, [_ZZ19_blockSoftmaxKernelI6__halfLi1024EEvPKT_PS1_iiE12temp_storage+232];
	setp.gt.f32 	%p85, %f616, %f623;
	selp.f32 	%f625, %f622, %f624, %p85;
	selp.f32 	%f626, %f616, %f623, %p85;
	selp.f32 	%f627, %f624, %f622, %p85;
	selp.f32 	%f628, %f623, %f616, %p85;
	sub.f32 	%f629, %f628, %f626;
	mul.f32 	%f630, %f629, 0f3FB8AA3B;
	ex2.approx.f32 	%f631, %f630;
	fma.rn.f32 	%f632, %f627, %f631, %f625;
	ld.shared.v2.f32 	{%f633, %f634}, [_ZZ19_blockSoftmaxKernelI6__halfLi1024EEvPKT_PS1_iiE12temp_storage+240];
	setp.gt.f32 	%p86, %f626, %f633;
	selp.f32 	%f635, %f632, %f634, %p86;
	selp.f32 	%f636, %f626, %f633, %p86;
	selp.f32 	%f637, %f634, %f632, %p86;
	selp.f32 	%f638, %f633, %f626, %p86;
	sub.f32 	%f639, %f638, %f636;
	mul.f32 	%f640, %f639, 0f3FB8AA3B;
	ex2.approx.f32 	%f641, %f640;
	fma.rn.f32 	%f642, %f637, %f641, %f635;
	ld.shared.v2.f32 	{%f643, %f644}, [_ZZ19_blockSoftmaxKernelI6__halfLi1024EEvPKT_PS1_iiE12temp_storage+248];
	setp.gt.f32 	%p87, %f636, %f643;
	selp.f32 	%f645, %f642, %f644, %p87;
	selp.f32 	%f646, %f636, %f643, %p87;
	selp.f32 	%f647, %f644, %f642, %p87;
	selp.f32 	%f648, %f643, %f636, %p87;
	sub.f32 	%f649, %f648, %f646;
	mul.f32 	%f650, %f649, 0f3FB8AA3B;
	ex2.approx.f32 	%f651, %f650;
	fma.rn.f32 	%f652, %f647, %f651, %f645;
	ld.shared.v2.f32 	{%f653, %f654}, [_ZZ19_blockSoftmaxKernelI6__halfLi1024EEvPKT_PS1_iiE12temp_storage+256];
	setp.gt.f32 	%p88, %f646, %f653;
	selp.f32 	%f655, %f652, %f654, %p88;
	selp.f32 	%f656, %f646, %f653, %p88;
	selp.f32 	%f657, %f654, %f652, %p88;
	selp.f32 	%f658, %f653, %f646, %p88;
	sub.f32 	%f659, %f658, %f656;
	mul.f32 	%f660, %f659, 0f3FB8AA3B;
	ex2.approx.f32 	%f661, %f660;
	fma.rn.f32 	%f662, %f657, %f661, %f655;
	ld.shared.v2.f32 	{%f663, %f664}, [_ZZ19_blockSoftmaxKernelI6__halfLi1024EEvPKT_PS1_iiE12temp_storage+264];
	setp.gt.f32 	%p89, %f656, %f663;
	selp.f32 	%f665, %f662, %f664, %p89;
	selp.f32 	%f666, %f656, %f663, %p89;
	selp.f32 	%f667, %f664, %f662, %p89;
	selp.f32 	%f668, %f663, %f656, %p89;
	sub.f32 	%f669, %f668, %f666;
	mul.f32 	%f670, %f669, 0f3FB8AA3B;
	ex2.approx.f32 	%f671, %f670;
	fma.rn.f32 	%f672, %f667, %f671, %f665;
	ld.shared.v2.f32 	{%f673, %f674}, [_ZZ19_blockSoftmaxKernelI6__halfLi1024EEvPKT_PS1_iiE12temp_storage+272];
	setp.gt.f32 	%p90, %f666, %f673;
	selp.f32 	%f675, %f672, %f674, %p90;
	selp.f32 	%f676, %f666, %f673, %p90;
	selp.f32 	%f677, %f674, %f672, %p90;
	selp.f32 	%f678, %f673, %f666, %p90;
	sub.f32 	%f679, %f678, %f676;
	mul.f32 	%f680, %f679, 0f3FB8AA3B;
	ex2.approx.f32 	%f681, %f680;
	fma.rn.f32 	%f682, %f677, %f681, %f675;
	ld.shared.v2.f32 	{%f683, %f684}, [_ZZ19_blockSoftmaxKernelI6__halfLi1024EEvPKT_PS1_iiE12temp_storage+280];
	setp.gt.f32 	%p91, %f676, %f683;
	selp.f32 	%f685, %f682, %f684, %p91;
	selp.f32 	%f686, %f676, %f683, %p91;
	selp.f32 	%f687, %f684, %f682, %p91;
	selp.f32 	%f688, %f683, %f676, %p91;
	sub.f32 	%f689, %f688, %f686;
	mul.f32 	%f690, %f689, 0f3FB8AA3B;
	ex2.approx.f32 	%f691, %f690;
	fma.rn.f32 	%f692, %f687, %f691, %f685;
	st.shared.v2.f32 	[_ZZ19_blockSoftmaxKernelI6__halfLi1024EEvPKT_PS1_iiE9dms_total], {%f686, %f692};
$L__BB12_38:
	setp.lt.u32 	%p92, %r5, %r2;
	bar.sync 	0;
	@%p92 bra 	$L__BB12_51;
	setp.lt.s32 	%p93, %r71, 1024;
	@%p93 bra 	$L__BB12_63;
	sub.s32 	%r184, %r5, %r2;
	mul.lo.s32 	%r185, %r184, %r3;
	mad.lo.s32 	%r44, %r4, %r2, %r185;
	ld.shared.v2.f32 	{%f67, %f693}, [_ZZ19_blockSoftmaxKernelI6__halfLi1024EEvPKT_PS1_iiE9dms_total];
	mov.f32 	%f694, 0f3F800000;
	div.approx.f32 	%f68, %f694, %f693;
	add.s32 	%r186, %r3, -1;
	and.b32  	%r45, %r3, 7;
	setp.lt.u32 	%p94, %r186, 7;
	mov.b32 	%r248, 0;
	@%p94 bra 	$L__BB12_43;
	and.b32  	%r248, %r3, 2097144;
	neg.s32 	%r243, %r248;
	mov.b32 	%r244, 0;
$L__BB12_42:
	.pragma "nounroll";
	add.s32 	%r188, %r44, %r244;
	mad.lo.s32 	%r189, %r188, %r72, %r1;
	mul.wide.u32 	%rd65, %r189, 2;
	add.s64 	%rd66, %rd2, %rd65;
	ld.global.u16 	%rs31, [%rd66];
	// begin inline asm
	{  cvt.f32.f16 %f695, %rs31;}

	// end inline asm
	sub.f32 	%f711, %f695, %f67;
	mul.f32 	%f712, %f711, 0f3FB8AA3B;
	ex2.approx.f32 	%f713, %f712;
	mul.f32 	%f696, %f713, %f68;
	// begin inline asm
	{  cvt.rn.f16.f32 %rs32, %f696;}

	// end inline asm
	add.s64 	%rd67, %rd1, %rd65;
	st.global.u16 	[%rd67], %rs32;
	add.s32 	%r190, %r189, %r72;
	mul.wide.u32 	%rd68, %r190, 2;
	add.s64 	%rd69, %rd2, %rd68;
	ld.global.u16 	%rs33, [%rd69];
	// begin inline asm
	{  cvt.f32.f16 %f697, %rs33;}

	// end inline asm
	sub.f32 	%f714, %f697, %f67;
	mul.f32 	%f715, %f714, 0f3FB8AA3B;
	ex2.approx.f32 	%f716, %f715;
	mul.f32 	%f698, %f716, %f68;
	// begin inline asm
	{  cvt.rn.f16.f32 %rs34, %f698;}

	// end inline asm
	add.s64 	%rd70, %rd1, %rd68;
	st.global.u16 	[%rd70], %rs34;
	add.s32 	%r191, %r190, %r72;
	mul.wide.u32 	%rd71, %r191, 2;
	add.s64 	%rd72, %rd2, %rd71;
	ld.global.u16 	%rs35, [%rd72];
	// begin inline asm
	{  cvt.f32.f16 %f699, %rs35;}

	// end inline asm
	sub.f32 	%f717, %f699, %f67;
	mul.f32 	%f718, %f717, 0f3FB8AA3B;
	ex2.approx.f32 	%f719, %f718;
	mul.f32 	%f700, %f719, %f68;
	// begin inline asm
	{  cvt.rn.f16.f32 %rs36, %f700;}

	// end inline asm
	add.s64 	%rd73, %rd1, %rd71;
	st.global.u16 	[%rd73], %rs36;
	add.s32 	%r192, %r191, %r72;
	mul.wide.u32 	%rd74, %r192, 2;
	add.s64 	%rd75, %rd2, %rd74;
	ld.global.u16 	%rs37, [%rd75];
	// begin inline asm
	{  cvt.f32.f16 %f701, %rs37;}

	// end inline asm
	sub.f32 	%f720, %f701, %f67;
	mul.f32 	%f721, %f720, 0f3FB8AA3B;
	ex2.approx.f32 	%f722, %f721;
	mul.f32 	%f702, %f722, %f68;
	// begin inline asm
	{  cvt.rn.f16.f32 %rs38, %f702;}

	// end inline asm
	add.s64 	%rd76, %rd1, %rd74;
	st.global.u16 	[%rd76], %rs38;
	add.s32 	%r193, %r192, %r72;
	mul.wide.u32 	%rd77, %r193, 2;
	add.s64 	%rd78, %rd2, %rd77;
	ld.global.u16 	%rs39, [%rd78];
	// begin inline asm
	{  cvt.f32.f16 %f703, %rs39;}

	// end inline asm
	sub.f32 	%f723, %f703, %f67;
	mul.f32 	%f724, %f723, 0f3FB8AA3B;
	ex2.approx.f32 	%f725, %f724;
	mul.f32 	%f704, %f725, %f68;
	// begin inline asm
	{  cvt.rn.f16.f32 %rs40, %f704;}

	// end inline asm
	add.s64 	%rd79, %rd1, %rd77;
	st.global.u16 	[%rd79], %rs40;
	add.s32 	%r194, %r193, %r72;
	mul.wide.u32 	%rd80, %r194, 2;
	add.s64 	%rd81, %rd2, %rd80;
	ld.global.u16 	%rs41, [%rd81];
	// begin inline asm
	{  cvt.f32.f16 %f705, %rs41;}

	// end inline asm
	sub.f32 	%f726, %f705, %f67;
	mul.f32 	%f727, %f726, 0f3FB8AA3B;
	ex2.approx.f32 	%f728, %f727;
	mul.f32 	%f706, %f728, %f68;
	// begin inline asm
	{  cvt.rn.f16.f32 %rs42, %f706;}

	// end inline asm
	add.s64 	%rd82, %rd1, %rd80;
	st.global.u16 	[%rd82], %rs42;
	add.s32 	%r195, %r194, %r72;
	mul.wide.u32 	%rd83, %r195, 2;
	add.s64 	%rd84, %rd2, %rd83;
	ld.global.u16 	%rs43, [%rd84];
	// begin inline asm
	{  cvt.f32.f16 %f707, %rs43;}

	// end inline asm
	sub.f32 	%f729, %f707, %f67;
	mul.f32 	%f730, %f729, 0f3FB8AA3B;
	ex2.approx.f32 	%f731, %f730;
	mul.f32 	%f708, %f731, %f68;
	// begin inline asm
	{  cvt.rn.f16.f32 %rs44, %f708;}

	// end inline asm
	add.s64 	%rd85, %rd1, %rd83;
	st.global.u16 	[%rd85], %rs44;
	add.s32 	%r196, %r195, %r72;
	mul.wide.u32 	%rd86, %r196, 2;
	add.s64 	%rd87, %rd2, %rd86;
	ld.global.u16 	%rs45, [%rd87];
	// begin inline asm
	{  cvt.f32.f16 %f709, %rs45;}

	// end inline asm
	sub.f32 	%f732, %f709, %f67;
	mul.f32 	%f733, %f732, 0f3FB8AA3B;
	ex2.approx.f32 	%f734, %f733;
	mul.f32 	%f710, %f734, %f68;
	// begin inline asm
	{  cvt.rn.f16.f32 %rs46, %f710;}

	// end inline asm
	add.s64 	%rd88, %rd1, %rd86;
	st.global.u16 	[%rd88], %rs46;
	add.s32 	%r244, %r244, 8;
	add.s32 	%r243, %r243, 8;
	setp.eq.s32 	%p95, %r243, 0;
	@%p95 bra 	$L__BB12_43;
	bra.uni 	$L__BB12_42;
$L__BB12_43:
	setp.eq.s32 	%p96, %r45, 0;
	@%p96 bra 	$L__BB12_63;
	and.b32  	%r66, %r3, 3;
	setp.lt.u32 	%p97, %r45, 4;
	@%p97 bra 	$L__BB12_46;
	add.s32 	%r197, %r44, %r248;
	mad.lo.s32 	%r198, %r197, %r72, %r1;
	mul.wide.u32 	%rd89, %r198, 2;
	add.s64 	%rd90, %rd2, %rd89;
	ld.global.u16 	%rs47, [%rd90];
	// begin inline asm
	{  cvt.f32.f16 %f735, %rs47;}

	// end inline asm
	sub.f32 	%f743, %f735, %f67;
	mul.f32 	%f744, %f743, 0f3FB8AA3B;
	ex2.approx.f32 	%f745, %f744;
	mul.f32 	%f736, %f745, %f68;
	// begin inline asm
	{  cvt.rn.f16.f32 %rs48, %f736;}

	// end inline asm
	add.s64 	%rd91, %rd1, %rd89;
	st.global.u16 	[%rd91], %rs48;
	add.s32 	%r199, %r198, %r72;
	mul.wide.u32 	%rd92, %r199, 2;
	add.s64 	%rd93, %rd2, %rd92;
	ld.global.u16 	%rs49, [%rd93];
	// begin inline asm
	{  cvt.f32.f16 %f737, %rs49;}

	// end inline asm
	sub.f32 	%f746, %f737, %f67;
	mul.f32 	%f747, %f746, 0f3FB8AA3B;
	ex2.approx.f32 	%f748, %f747;
	mul.f32 	%f738, %f748, %f68;
	// begin inline asm
	{  cvt.rn.f16.f32 %rs50, %f738;}

	// end inline asm
	add.s64 	%rd94, %rd1, %rd92;
	st.global.u16 	[%rd94], %rs50;
	add.s32 	%r200, %r199, %r72;
	mul.wide.u32 	%rd95, %r200, 2;
	add.s64 	%rd96, %rd2, %rd95;
	ld.global.u16 	%rs51, [%rd96];
	// begin inline asm
	{  cvt.f32.f16 %f739, %rs51;}

	// end inline asm
	sub.f32 	%f749, %f739, %f67;
	mul.f32 	%f750, %f749, 0f3FB8AA3B;
	ex2.approx.f32 	%f751, %f750;
	mul.f32 	%f740, %f751, %f68;
	// begin inline asm
	{  cvt.rn.f16.f32 %rs52, %f740;}

	// end inline asm
	add.s64 	%rd97, %rd1, %rd95;
	st.global.u16 	[%rd97], %rs52;
	add.s32 	%r201, %r200, %r72;
	mul.wide.u32 	%rd98, %r201, 2;
	add.s64 	%rd99, %rd2, %rd98;
	ld.global.u16 	%rs53, [%rd99];
	// begin inline asm
	{  cvt.f32.f16 %f741, %rs53;}

	// end inline asm
	sub.f32 	%f752, %f741, %f67;
	mul.f32 	%f753, %f752, 0f3FB8AA3B;
	ex2.approx.f32 	%f754, %f753;
	mul.f32 	%f742, %f754, %f68;
	// begin inline asm
	{  cvt.rn.f16.f32 %rs54, %f742;}

	// end inline asm
	add.s64 	%rd100, %rd1, %rd98;
	st.global.u16 	[%rd100], %rs54;
	add.s32 	%r248, %r248, 4;
$L__BB12_46:
	setp.eq.s32 	%p98, %r66, 0;
	@%p98 bra 	$L__BB12_63;
	setp.eq.s32 	%p99, %r66, 1;
	@%p99 bra 	$L__BB12_49;
	add.s32 	%r202, %r44, %r248;
	mad.lo.s32 	%r203, %r202, %r72, %r1;
	mul.wide.u32 	%rd101, %r203, 2;
	add.s64 	%rd102, %rd2, %rd101;
	ld.global.u16 	%rs55, [%rd102];
	// begin inline asm
	{  cvt.f32.f16 %f755, %rs55;}

	// end inline asm
	sub.f32 	%f759, %f755, %f67;
	mul.f32 	%f760, %f759, 0f3FB8AA3B;
	ex2.approx.f32 	%f761, %f760;
	mul.f32 	%f756, %f761, %f68;
	// begin inline asm
	{  cvt.rn.f16.f32 %rs56, %f756;}

	// end inline asm
	add.s64 	%rd103, %rd1, %rd101;
	st.global.u16 	[%rd103], %rs56;
	add.s32 	%r204, %r203, %r72;
	mul.wide.u32 	%rd104, %r204, 2;
	add.s64 	%rd105, %rd2, %rd104;
	ld.global.u16 	%rs57, [%rd105];
	// begin inline asm
	{  cvt.f32.f16 %f757, %rs57;}

	// end inline asm
	sub.f32 	%f762, %f757, %f67;
	mul.f32 	%f763, %f762, 0f3FB8AA3B;
	ex2.approx.f32 	%f764, %f763;
	mul.f32 	%f758, %f764, %f68;
	// begin inline asm
	{  cvt.rn.f16.f32 %rs58, %f758;}

	// end inline asm
	add.s64 	%rd106, %rd1, %rd104;
	st.global.u16 	[%rd106], %rs58;
	add.s32 	%r248, %r248, 2;
$L__BB12_49:
	and.b32  	%r205, %r3, 1;
	setp.eq.b32 	%p100, %r205, 1;
	not.pred 	%p101, %p100;
	@%p101 bra 	$L__BB12_63;
	add.s32 	%r206, %r44, %r248;
	mad.lo.s32 	%r207, %r206, %r72, %r1;
	mul.wide.u32 	%rd107, %r207, 2;
	add.s64 	%rd108, %rd2, %rd107;
	ld.global.u16 	%rs59, [%rd108];
	// begin inline asm
	{  cvt.f32.f16 %f765, %rs59;}

	// end inline asm
	sub.f32 	%f767, %f765, %f67;
	mul.f32 	%f768, %f767, 0f3FB8AA3B;
	ex2.approx.f32 	%f769, %f768;
	mul.f32 	%f766, %f769, %f68;
	// begin inline asm
	{  cvt.rn.f16.f32 %rs60, %f766;}

	// end inline asm
	add.s64 	%rd109, %rd1, %rd107;
	st.global.u16 	[%rd109], %rs60;
	bra.uni 	$L__BB12_63;
$L__BB12_51:
	setp.lt.s32 	%p102, %r71, -1023;
	@%p102 bra 	$L__BB12_63;
	mul.lo.s32 	%r48, %r4, %r5;
	ld.shared.v2.f32 	{%f69, %f770}, [_ZZ19_blockSoftmaxKernelI6__halfLi1024EEvPKT_PS1_iiE9dms_total];
	mov.f32 	%f771, 0f3F800000;
	div.approx.f32 	%f70, %f771, %f770;
	and.b32  	%r49, %r4, 7;
	setp.lt.u32 	%p103, %r3, 7;
	mov.b32 	%r246, 0;
	@%p103 bra 	$L__BB12_55;
	and.b32  	%r246, %r4, -8;
	neg.s32 	%r241, %r246;
	mov.b32 	%r242, 0;
$L__BB12_54:
	.pragma "nounroll";
	add.s32 	%r210, %r242, %r48;
	mad.lo.s32 	%r211, %r210, %r72, %r1;
	mul.wide.u32 	%rd110, %r211, 2;
	add.s64 	%rd111, %rd2, %rd110;
	ld.global.u16 	%rs61, [%rd111];
	// begin inline asm
	{  cvt.f32.f16 %f772, %rs61;}

	// end inline asm
	sub.f32 	%f788, %f772, %f69;
	mul.f32 	%f789, %f788, 0f3FB8AA3B;
	ex2.approx.f32 	%f790, %f789;
	mul.f32 	%f773, %f790, %f70;
	// begin inline asm
	{  cvt.rn.f16.f32 %rs62, %f773;}

	// end inline asm
	add.s64 	%rd112, %rd1, %rd110;
	st.global.u16 	[%rd112], %rs62;
	add.s32 	%r212, %r211, %r72;
	mul.wide.u32 	%rd113, %r212, 2;
	add.s64 	%rd114, %rd2, %rd113;
	ld.global.u16 	%rs63, [%rd114];
	// begin inline asm
	{  cvt.f32.f16 %f774, %rs63;}

	// end inline asm
	sub.f32 	%f791, %f774, %f69;
	mul.f32 	%f792, %f791, 0f3FB8AA3B;
	ex2.approx.f32 	%f793, %f792;
	mul.f32 	%f775, %f793, %f70;
	// begin inline asm
	{  cvt.rn.f16.f32 %rs64, %f775;}

	// end inline asm
	add.s64 	%rd115, %rd1, %rd113;
	st.global.u16 	[%rd115], %rs64;
	add.s32 	%r213, %r212, %r72;
	mul.wide.u32 	%rd116, %r213, 2;
	add.s64 	%rd117, %rd2, %rd116;
	ld.global.u16 	%rs65, [%rd117];
	// begin inline asm
	{  cvt.f32.f16 %f776, %rs65;}

	// end inline asm
	sub.f32 	%f794, %f776, %f69;
	mul.f32 	%f795, %f794, 0f3FB8AA3B;
	ex2.approx.f32 	%f796, %f795;
	mul.f32 	%f777, %f796, %f70;
	// begin inline asm
	{  cvt.rn.f16.f32 %rs66, %f777;}

	// end inline asm
	add.s64 	%rd118, %rd1, %rd116;
	st.global.u16 	[%rd118], %rs66;
	add.s32 	%r214, %r213, %r72;
	mul.wide.u32 	%rd119, %r214, 2;
	add.s64 	%rd120, %rd2, %rd119;
	ld.global.u16 	%rs67, [%rd120];
	// begin inline asm
	{  cvt.f32.f16 %f778, %rs67;}

	// end inline asm
	sub.f32 	%f797, %f778, %f69;
	mul.f32 	%f798, %f797, 0f3FB8AA3B;
	ex2.approx.f32 	%f799, %f798;
	mul.f32 	%f779, %f799, %f70;
	// begin inline asm
	{  cvt.rn.f16.f32 %rs68, %f779;}

	// end inline asm
	add.s64 	%rd121, %rd1, %rd119;
	st.global.u16 	[%rd121], %rs68;
	add.s32 	%r215, %r214, %r72;
	mul.wide.u32 	%rd122, %r215, 2;
	add.s64 	%rd123, %rd2, %rd122;
	ld.global.u16 	%rs69, [%rd123];
	// begin inline asm
	{  cvt.f32.f16 %f780, %rs69;}

	// end inline asm
	sub.f32 	%f800, %f780, %f69;
	mul.f32 	%f801, %f800, 0f3FB8AA3B;
	ex2.approx.f32 	%f802, %f801;
	mul.f32 	%f781, %f802, %f70;
	// begin inline asm
	{  cvt.rn.f16.f32 %rs70, %f781;}

	// end inline asm
	add.s64 	%rd124, %rd1, %rd122;
	st.global.u16 	[%rd124], %rs70;
	add.s32 	%r216, %r215, %r72;
	mul.wide.u32 	%rd125, %r216, 2;
	add.s64 	%rd126, %rd2, %rd125;
	ld.global.u16 	%rs71, [%rd126];
	// begin inline asm
	{  cvt.f32.f16 %f782, %rs71;}

	// end inline asm
	sub.f32 	%f803, %f782, %f69;
	mul.f32 	%f804, %f803, 0f3FB8AA3B;
	ex2.approx.f32 	%f805, %f804;
	mul.f32 	%f783, %f805, %f70;
	// begin inline asm
	{  cvt.rn.f16.f32 %rs72, %f783;}

	// end inline asm
	add.s64 	%rd127, %rd1, %rd125;
	st.global.u16 	[%rd127], %rs72;
	add.s32 	%r217, %r216, %r72;
	mul.wide.u32 	%rd128, %r217, 2;
	add.s64 	%rd129, %rd2, %rd128;
	ld.global.u16 	%rs73, [%rd129];
	// begin inline asm
	{  cvt.f32.f16 %f784, %rs73;}

	// end inline asm
	sub.f32 	%f806, %f784, %f69;
	mul.f32 	%f807, %f806, 0f3FB8AA3B;
	ex2.approx.f32 	%f808, %f807;
	mul.f32 	%f785, %f808, %f70;
	// begin inline asm
	{  cvt.rn.f16.f32 %rs74, %f785;}

	// end inline asm
	add.s64 	%rd130, %rd1, %rd128;
	st.global.u16 	[%rd130], %rs74;
	add.s32 	%r218, %r217, %r72;
	mul.wide.u32 	%rd131, %r218, 2;
	add.s64 	%rd132, %rd2, %rd131;
	ld.global.u16 	%rs75, [%rd132];
	// begin inline asm
	{  cvt.f32.f16 %f786, %rs75;}

	// end inline asm
	sub.f32 	%f809, %f786, %f69;
	mul.f32 	%f810, %f809, 0f3FB8AA3B;
	ex2.approx.f32 	%f811, %f810;
	mul.f32 	%f787, %f811, %f70;
	// begin inline asm
	{  cvt.rn.f16.f32 %rs76, %f787;}

	// end inline asm
	add.s64 	%rd133, %rd1, %rd131;
	st.global.u16 	[%rd133], %rs76;
	add.s32 	%r242, %r242, 8;
	add.s32 	%r241, %r241, 8;
	setp.eq.s32 	%p104, %r241, 0;
	@%p104 bra 	$L__BB12_55;
	bra.uni 	$L__BB12_54;
$L__BB12_55:
	setp.eq.s32 	%p105, %r49, 0;
	@%p105 bra 	$L__BB12_63;
	setp.lt.u32 	%p106, %r49, 4;
	@%p106 bra 	$L__BB12_58;
	add.s32 	%r219, %r246, %r48;
	mad.lo.s32 	%r220, %r219, %r72, %r1;
	mul.wide.u32 	%rd134, %r220, 2;
	add.s64 	%rd135, %rd2, %rd134;
	ld.global.u16 	%rs77, [%rd135];
	// begin inline asm
	{  cvt.f32.f16 %f812, %rs77;}

	// end inline asm
	sub.f32 	%f820, %f812, %f69;
	mul.f32 	%f821, %f820, 0f3FB8AA3B;
	ex2.approx.f32 	%f822, %f821;
	mul.f32 	%f813, %f822, %f70;
	// begin inline asm
	{  cvt.rn.f16.f32 %rs78, %f813;}

	// end inline asm
	add.s64 	%rd136, %rd1, %rd134;
	st.global.u16 	[%rd136], %rs78;
	add.s32 	%r221, %r220, %r72;
	mul.wide.u32 	%rd137, %r221, 2;
	add.s64 	%rd138, %rd2, %rd137;
	ld.global.u16 	%rs79, [%rd138];
	// begin inline asm
	{  cvt.f32.f16 %f814, %rs79;}

	// end inline asm
	sub.f32 	%f823, %f814, %f69;
	mul.f32 	%f824, %f823, 0f3FB8AA3B;
	ex2.approx.f32 	%f825, %f824;
	mul.f32 	%f815, %f825, %f70;
	// begin inline asm
	{  cvt.rn.f16.f32 %rs80, %f815;}

	// end inline asm
	add.s64 	%rd139, %rd1, %rd137;
	st.global.u16 	[%rd139], %rs80;
	add.s32 	%r222, %r221, %r72;
	mul.wide.u32 	%rd140, %r222, 2;
	add.s64 	%rd141, %rd2, %rd140;
	ld.global.u16 	%rs81, [%rd141];
	// begin inline asm
	{  cvt.f32.f16 %f816, %rs81;}

	// end inline asm
	sub.f32 	%f826, %f816, %f69;
	mul.f32 	%f827, %f826, 0f3FB8AA3B;
	ex2.approx.f32 	%f828, %f827;
	mul.f32 	%f817, %f828, %f70;
	// begin inline asm
	{  cvt.rn.f16.f32 %rs82, %f817;}

	// end inline asm
	add.s64 	%rd142, %rd1, %rd140;
	st.global.u16 	[%rd142], %rs82;
	add.s32 	%r223, %r222, %r72;
	mul.wide.u32 	%rd143, %r223, 2;
	add.s64 	%rd144, %rd2, %rd143;
	ld.global.u16 	%rs83, [%rd144];
	// begin inline asm
	{  cvt.f32.f16 %f818, %rs83;}

	// end inline asm
	sub.f32 	%f829, %f818, %f69;
	mul.f32 	%f830, %f829, 0f3FB8AA3B;
	ex2.approx.f32 	%f831, %f830;
	mul.f32 	%f819, %f831, %f70;
	// begin inline asm
	{  cvt.rn.f16.f32 %rs84, %f819;}

	// end inline asm
	add.s64 	%rd145, %rd1, %rd143;
	st.global.u16 	[%rd145], %rs84;
	add.s32 	%r246, %r246, 4;
$L__BB12_58:
	and.b32  	%r224, %r4, 3;
	setp.eq.s32 	%p107, %r224, 0;
	@%p107 bra 	$L__BB12_63;
	setp.eq.s32 	%p108, %r224, 1;
	@%p108 bra 	$L__BB12_61;
	add.s32 	%r225, %r246, %r48;
	mad.lo.s32 	%r226, %r225, %r72, %r1;
	mul.wide.u32 	%rd146, %r226, 2;
	add.s64 	%rd147, %rd2, %rd146;
	ld.global.u16 	%rs85, [%rd147];
	// begin inline asm
	{  cvt.f32.f16 %f832, %rs85;}

	// end inline asm
	sub.f32 	%f836, %f832, %f69;
	mul.f32 	%f837, %f836, 0f3FB8AA3B;
	ex2.approx.f32 	%f838, %f837;
	mul.f32 	%f833, %f838, %f70;
	// begin inline asm
	{  cvt.rn.f16.f32 %rs86, %f833;}

	// end inline asm
	add.s64 	%rd148, %rd1, %rd146;
	st.global.u16 	[%rd148], %rs86;
	add.s32 	%r227, %r226, %r72;
	mul.wide.u32 	%rd149, %r227, 2;
	add.s64 	%rd150, %rd2, %rd149;
	ld.global.u16 	%rs87, [%rd150];
	// begin inline asm
	{  cvt.f32.f16 %f834, %rs87;}

	// end inline asm
	sub.f32 	%f839, %f834, %f69;
	mul.f32 	%f840, %f839, 0f3FB8AA3B;
	ex2.approx.f32 	%f841, %f840;
	mul.f32 	%f835, %f841, %f70;
	// begin inline asm
	{  cvt.rn.f16.f32 %rs88, %f835;}

	// end inline asm
	add.s64 	%rd151, %rd1, %rd149;
	st.global.u16 	[%rd151], %rs88;
	add.s32 	%r246, %r246, 2;
$L__BB12_61:
	and.b32  	%r228, %r3, 1;
	setp.eq.b32 	%p109, %r228, 1;
	@%p109 bra 	$L__BB12_63;
	add.s32 	%r229, %r246, %r48;
	mad.lo.s32 	%r230, %r229, %r72, %r1;
	mul.wide.u32 	%rd152, %r230, 2;
	add.s64 	%rd153, %rd2, %rd152;
	ld.global.u16 	%rs89, [%rd153];
	// begin inline asm
	{  cvt.f32.f16 %f842, %rs89;}

	// end inline asm
	sub.f32 	%f844, %f842, %f69;
	mul.f32 	%f845, %f844, 0f3FB8AA3B;
	ex2.approx.f32 	%f846, %f845;
	mul.f32 	%f843, %f846, %f70;
	// begin inline asm
	{  cvt.rn.f16.f32 %rs90, %f843;}

	// end inline asm
	add.s64 	%rd154, %rd1, %rd152;
	st.global.u16 	[%rd154], %rs90;
$L__BB12_63:
	ret;

}
	// .globl	_Z19_blockSoftmaxKernelI6__halfLi1024ELi128EEvPKT_PS1_ii
.visible .entry _Z19_blockSoftmaxKernelI6__halfLi1024ELi128EEvPKT_PS1_ii(
	.param .u64 .ptr .align 1 _Z19_blockSoftmaxKernelI6__halfLi1024ELi128EEvPKT_PS1_ii_param_0,
	.param .u64 .ptr .align 1 _Z19_blockSoftmaxKernelI6__halfLi1024ELi128EEvPKT_PS1_ii_param_1,
	.param .u32 _Z19_blockSoftmaxKernelI6__halfLi1024ELi128EEvPKT_PS1_ii_param_2,
	.param .u32 _Z19_blockSoftmaxKernelI6__halfLi1024ELi128EEvPKT_PS1_ii_param_3
)
{
	.local .align 16 .b8 	__local_depot13[512];
	.reg .b64 	%SP;
	.reg .b64 	%SPL;
	.reg .pred 	%p<110>;
	.reg .b16 	%rs<61>;
	.reg .b32 	%r<251>;
	.reg .b32 	%f<889>;
	.reg .b64 	%rd<167>;
	// demoted variable
	.shared .align 8 .b8 _ZZ19_blockSoftmaxKernelI6__halfLi1024ELi128EEvPKT_PS1_iiE12temp_storage[296];
	// demoted variable
	.shared .align 8 .b8 _ZZ19_blockSoftmaxKernelI6__halfLi1024ELi128EEvPKT_PS1_iiE9dms_total[8];
	mov.u64 	%SPL, __local_depot13;
	ld.param.u64 	%rd16, [_Z19_blockSoftmaxKernelI6__halfLi1024ELi128EEvPKT_PS1_ii_param_0];
	ld.param.u64 	%rd17, [_Z19_blockSoftmaxKernelI6__halfLi1024ELi128EEvPKT_PS1_ii_param_1];
	ld.param.u32 	%r71, [_Z19_blockSoftmaxKernelI6__halfLi1024ELi128EEvPKT_PS1_ii_param_2];
	ld.param.u32 	%r72, [_Z19_blockSoftmaxKernelI6__halfLi1024ELi128EEvPKT_PS1_ii_param_3];
	cvta.to.global.u64 	%rd1, %rd17;
	cvta.to.global.u64 	%rd2, %rd16;
	add.u64 	%rd3, %SPL, 0;
	mov.u32 	%r73, %ctaid.x;
	rem.u32 	%r74, %r73, %r72;
	sub.s32 	%r75, %r73, %r74;
	mad.lo.s32 	%r1, %r75, %r71, %r74;
	shr.s32 	%r76, %r71, 31;
	shr.u32 	%r77, %r76, 22;
	add.s32 	%r78, %r71, %r77;
	and.b32  	%r79, %r78, -1024;
	sub.s32 	%r2, %r71, %r79;
	shr.s32 	%r3, %r78, 10;
	add.s32 	%r4, %r3, 1;
	mov.u32 	%r5, %tid.x;
	setp.lt.u32 	%p1, %r5, %r2;
	mov.f32 	%f877, 0f00000000;
	mov.f32 	%f878, 0fFF7FFFFF;
	@%p1 bra 	$L__BB13_13;
	setp.lt.s32 	%p2, %r71, 1024;
	@%p2 bra 	$L__BB13_25;
	sub.s32 	%r81, %r5, %r2;
	mul.lo.s32 	%r82, %r81, %r3;
	mad.lo.s32 	%r6, %r4, %r2, %r82;
	add.s32 	%r83, %r3, -1;
	and.b32  	%r7, %r3, 7;
	setp.lt.u32 	%p3, %r83, 7;
	mov.f32 	%f877, 0f00000000;
	mov.f32 	%f878, 0fFF7FFFFF;
	mov.b32 	%r238, 0;
	@%p3 bra 	$L__BB13_5;
	and.b32  	%r238, %r3, 2097144;
	neg.s32 	%r233, %r238;
	add.s64 	%rd164, %rd3, 16;
	mov.f32 	%f877, 0f00000000;
	mov.f32 	%f878, 0fFF7FFFFF;
	mov.b32 	%r234, 0;
$L__BB13_4:
	.pragma "nounroll";
	add.s32 	%r85, %r6, %r234;
	mad.lo.s32 	%r86, %r85, %r72, %r1;
	mul.wide.u32 	%rd19, %r86, 2;
	add.s64 	%rd20, %rd2, %rd19;
	ld.global.u16 	%rs1, [%rd20];
	// begin inline asm
	{  cvt.f32.f16 %f78, %rs1;}

	// end inline asm
	setp.gt.f32 	%p4, %f878, %f78;
	selp.f32 	%f86, %f877, 0f3F800000, %p4;
	selp.f32 	%f87, %f878, %f78, %p4;
	selp.f32 	%f88, 0f3F800000, %f877, %p4;
	selp.f32 	%f89, %f78, %f878, %p4;
	sub.f32 	%f90, %f89, %f87;
	mul.f32 	%f91, %f90, 0f3FB8AA3B;
	ex2.approx.f32 	%f92, %f91;
	fma.rn.f32 	%f93, %f88, %f92, %f86;
	add.s32 	%r87, %r86, %r72;
	mul.wide.u32 	%rd21, %r87, 2;
	add.s64 	%rd22, %rd2, %rd21;
	ld.global.u16 	%rs2, [%rd22];
	// begin inline asm
	{  cvt.f32.f16 %f79, %rs2;}

	// end inline asm
	setp.gt.f32 	%p5, %f87, %f79;
	selp.f32 	%f94, %f93, 0f3F800000, %p5;
	selp.f32 	%f95, %f87, %f79, %p5;
	selp.f32 	%f96, 0f3F800000, %f93, %p5;
	selp.f32 	%f97, %f79, %f87, %p5;
	sub.f32 	%f98, %f97, %f95;
	mul.f32 	%f99, %f98, 0f3FB8AA3B;
	ex2.approx.f32 	%f100, %f99;
	fma.rn.f32 	%f101, %f96, %f100, %f94;
	add.s32 	%r88, %r87, %r72;
	mul.wide.u32 	%rd23, %r88, 2;
	add.s64 	%rd24, %rd2, %rd23;
	ld.global.u16 	%rs3, [%rd24];
	// begin inline asm
	{  cvt.f32.f16 %f80, %rs3;}

	// end inline asm
	setp.gt.f32 	%p6, %f95, %f80;
	selp.f32 	%f102, %f101, 0f3F800000, %p6;
	selp.f32 	%f103, %f95, %f80, %p6;
	selp.f32 	%f104, 0f3F800000, %f101, %p6;
	selp.f32 	%f105, %f80, %f95, %p6;
	sub.f32 	%f106, %f105, %f103;
	mul.f32 	%f107, %f106, 0f3FB8AA3B;
	ex2.approx.f32 	%f108, %f107;
	fma.rn.f32 	%f109, %f104, %f108, %f102;
	add.s32 	%r89, %r88, %r72;
	mul.wide.u32 	%rd25, %r89, 2;
	add.s64 	%rd26, %rd2, %rd25;
	ld.global.u16 	%rs4, [%rd26];
	// begin inline asm
	{  cvt.f32.f16 %f81, %rs4;}

	// end inline asm
	st.local.v4.f32 	[%rd164+-16], {%f78, %f79, %f80, %f81};
	setp.gt.f32 	%p7, %f103, %f81;
	selp.f32 	%f110, %f109, 0f3F800000, %p7;
	selp.f32 	%f111, %f103, %f81, %p7;
	selp.f32 	%f112, 0f3F800000, %f109, %p7;
	selp.f32 	%f113, %f81, %f103, %p7;
	sub.f32 	%f114, %f113, %f111;
	mul.f32 	%f115, %f114, 0f3FB8AA3B;
	ex2.approx.f32 	%f116, %f115;
	fma.rn.f32 	%f117, %f112, %f116, %f110;
	add.s32 	%r90, %r89, %r72;
	mul.wide.u32 	%rd27, %r90, 2;
	add.s64 	%rd28, %rd2, %rd27;
	ld.global.u16 	%rs5, [%rd28];
	// begin inline asm
	{  cvt.f32.f16 %f82, %rs5;}

	// end inline asm
	setp.gt.f32 	%p8, %f111, %f82;
	selp.f32 	%f118, %f117, 0f3F800000, %p8;
	selp.f32 	%f119, %f111, %f82, %p8;
	selp.f32 	%f120, 0f3F800000, %f117, %p8;
	selp.f32 	%f121, %f82, %f111, %p8;
	sub.f32 	%f122, %f121, %f119;
	mul.f32 	%f123, %f122, 0f3FB8AA3B;
	ex2.approx.f32 	%f124, %f123;
	fma.rn.f32 	%f125, %f120, %f124, %f118;
	add.s32 	%r91, %r90, %r72;
	mul.wide.u32 	%rd29, %r91, 2;
	add.s64 	%rd30, %rd2, %rd29;
	ld.global.u16 	%rs6, [%rd30];
	// begin inline asm
	{  cvt.f32.f16 %f83, %rs6;}

	// end inline asm
	setp.gt.f32 	%p9, %f119, %f83;
	selp.f32 	%f126, %f125, 0f3F800000, %p9;
	selp.f32 	%f127, %f119, %f83, %p9;
	selp.f32 	%f128, 0f3F800000, %f125, %p9;
	selp.f32 	%f129, %f83, %f119, %p9;
	sub.f32 	%f130, %f129, %f127;
	mul.f32 	%f131, %f130, 0f3FB8AA3B;
	ex2.approx.f32 	%f132, %f131;
	fma.rn.f32 	%f133, %f128, %f132, %f126;
	add.s32 	%r92, %r91, %r72;
	mul.wide.u32 	%rd31, %r92, 2;
	add.s64 	%rd32, %rd2, %rd31;
	ld.global.u16 	%rs7, [%rd32];
	// begin inline asm
	{  cvt.f32.f16 %f84, %rs7;}

	// end inline asm
	setp.gt.f32 	%p10, %f127, %f84;
	selp.f32 	%f134, %f133, 0f3F800000, %p10;
	selp.f32 	%f135, %f127, %f84, %p10;
	selp.f32 	%f136, 0f3F800000, %f133, %p10;
	selp.f32 	%f137, %f84, %f127, %p10;
	sub.f32 	%f138, %f137, %f135;
	mul.f32 	%f139, %f138, 0f3FB8AA3B;
	ex2.approx.f32 	%f140, %f139;
	fma.rn.f32 	%f141, %f136, %f140, %f134;
	add.s32 	%r93, %r92, %r72;
	mul.wide.u32 	%rd33, %r93, 2;
	add.s64 	%rd34, %rd2, %rd33;
	ld.global.u16 	%rs8, [%rd34];
	// begin inline asm
	{  cvt.f32.f16 %f85, %rs8;}

	// end inline asm
	st.local.v4.f32 	[%rd164], {%f82, %f83, %f84, %f85};
	setp.gt.f32 	%p11, %f135, %f85;
	selp.f32 	%f142, %f141, 0f3F800000, %p11;
	selp.f32 	%f878, %f135, %f85, %p11;
	selp.f32 	%f143, 0f3F800000, %f141, %p11;
	selp.f32 	%f144, %f85, %f135, %p11;
	sub.f32 	%f145, %f144, %f878;
	mul.f32 	%f146, %f145, 0f3FB8AA3B;
	ex2.approx.f32 	%f147, %f146;
	fma.rn.f32 	%f877, %f143, %f147, %f142;
	add.s32 	%r234, %r234, 8;
	add.s32 	%r233, %r233, 8;
	add.s64 	%rd164, %rd164, 32;
	setp.eq.s32 	%p12, %r233, 0;
	@%p12 bra 	$L__BB13_5;
	bra.uni 	$L__BB13_4;
$L__BB13_5:
	setp.eq.s32 	%p13, %r7, 0;
	@%p13 bra 	$L__BB13_25;
	and.b32  	%r28, %r3, 3;
	setp.lt.u32 	%p14, %r7, 4;
	@%p14 bra 	$L__BB13_8;
	add.s32 	%r94, %r6, %r238;
	mad.lo.s32 	%r95, %r94, %r72, %r1;
	mul.wide.u32 	%rd35, %r95, 2;
	add.s64 	%rd36, %rd2, %rd35;
	ld.global.u16 	%rs9, [%rd36];
	// begin inline asm
	{  cvt.f32.f16 %f149, %rs9;}

	// end inline asm
	mul.wide.u32 	%rd37, %r238, 4;
	add.s64 	%rd38, %rd3, %rd37;
	st.local.f32 	[%rd38], %f149;
	setp.gt.f32 	%p15, %f878, %f149;
	selp.f32 	%f153, %f877, 0f3F800000, %p15;
	selp.f32 	%f154, %f878, %f149, %p15;
	selp.f32 	%f155, 0f3F800000, %f877, %p15;
	selp.f32 	%f156, %f149, %f878, %p15;
	sub.f32 	%f157, %f156, %f154;
	mul.f32 	%f158, %f157, 0f3FB8AA3B;
	ex2.approx.f32 	%f159, %f158;
	fma.rn.f32 	%f160, %f155, %f159, %f153;
	add.s32 	%r96, %r95, %r72;
	mul.wide.u32 	%rd39, %r96, 2;
	add.s64 	%rd40, %rd2, %rd39;
	ld.global.u16 	%rs10, [%rd40];
	// begin inline asm
	{  cvt.f32.f16 %f150, %rs10;}

	// end inline asm
	st.local.f32 	[%rd38+4], %f150;
	setp.gt.f32 	%p16, %f154, %f150;
	selp.f32 	%f161, %f160, 0f3F800000, %p16;
	selp.f32 	%f162, %f154, %f150, %p16;
	selp.f32 	%f163, 0f3F800000, %f160, %p16;
	selp.f32 	%f164, %f150, %f154, %p16;
	sub.f32 	%f165, %f164, %f162;
	mul.f32 	%f166, %f165, 0f3FB8AA3B;
	ex2.approx.f32 	%f167, %f166;
	fma.rn.f32 	%f168, %f163, %f167, %f161;
	add.s32 	%r97, %r96, %r72;
	mul.wide.u32 	%rd41, %r97, 2;
	add.s64 	%rd42, %rd2, %rd41;
	ld.global.u16 	%rs11, [%rd42];
	// begin inline asm
	{  cvt.f32.f16 %f151, %rs11;}

	// end inline asm
	st.local.f32 	[%rd38+8], %f151;
	setp.gt.f32 	%p17, %f162, %f151;
	selp.f32 	%f169, %f168, 0f3F800000, %p17;
	selp.f32 	%f170, %f162, %f151, %p17;
	selp.f32 	%f171, 0f3F800000, %f168, %p17;
	selp.f32 	%f172, %f151, %f162, %p17;
	sub.f32 	%f173, %f172, %f170;
	mul.f32 	%f174, %f173, 0f3FB8AA3B;
	ex2.approx.f32 	%f175, %f174;
	fma.rn.f32 	%f176, %f171, %f175, %f169;
	add.s32 	%r98, %r97, %r72;
	mul.wide.u32 	%rd43, %r98, 2;
	add.s64 	%rd44, %rd2, %rd43;
	ld.global.u16 	%rs12, [%rd44];
	// begin inline asm
	{  cvt.f32.f16 %f152, %rs12;}

	// end inline asm
	st.local.f32 	[%rd38+12], %f152;
	setp.gt.f32 	%p18, %f170, %f152;
	selp.f32 	%f177, %f176, 0f3F800000, %p18;
	selp.f32 	%f878, %f170, %f152, %p18;
	selp.f32 	%f178, 0f3F800000, %f176, %p18;
	selp.f32 	%f179, %f152, %f170, %p18;
	sub.f32 	%f180, %f179, %f878;
	mul.f32 	%f181, %f180, 0f3FB8AA3B;
	ex2.approx.f32 	%f182, %f181;
	fma.rn.f32 	%f877, %f178, %f182, %f177;
	add.s32 	%r238, %r238, 4;
$L__BB13_8:
	setp.eq.s32 	%p19, %r28, 0;
	@%p19 bra 	$L__BB13_25;
	setp.eq.s32 	%p20, %r28, 1;
	@%p20 bra 	$L__BB13_11;
	add.s32 	%r99, %r6, %r238;
	mad.lo.s32 	%r100, %r99, %r72, %r1;
	mul.wide.u32 	%rd45, %r100, 2;
	add.s64 	%rd46, %rd2, %rd45;
	ld.global.u16 	%rs13, [%rd46];
	// begin inline asm
	{  cvt.f32.f16 %f184, %rs13;}

	// end inline asm
	mul.wide.u32 	%rd47, %r238, 4;
	add.s64 	%rd48, %rd3, %rd47;
	st.local.f32 	[%rd48], %f184;
	setp.gt.f32 	%p21, %f878, %f184;
	selp.f32 	%f186, %f877, 0f3F800000, %p21;
	selp.f32 	%f187, %f878, %f184, %p21;
	selp.f32 	%f188, 0f3F800000, %f877, %p21;
	selp.f32 	%f189, %f184, %f878, %p21;
	sub.f32 	%f190, %f189, %f187;
	mul.f32 	%f191, %f190, 0f3FB8AA3B;
	ex2.approx.f32 	%f192, %f191;
	fma.rn.f32 	%f193, %f188, %f192, %f186;
	add.s32 	%r101, %r100, %r72;
	mul.wide.u32 	%rd49, %r101, 2;
	add.s64 	%rd50, %rd2, %rd49;
	ld.global.u16 	%rs14, [%rd50];
	// begin inline asm
	{  cvt.f32.f16 %f185, %rs14;}

	// end inline asm
	st.local.f32 	[%rd48+4], %f185;
	setp.gt.f32 	%p22, %f187, %f185;
	selp.f32 	%f194, %f193, 0f3F800000, %p22;
	selp.f32 	%f878, %f187, %f185, %p22;
	selp.f32 	%f195, 0f3F800000, %f193, %p22;
	selp.f32 	%f196, %f185, %f187, %p22;
	sub.f32 	%f197, %f196, %f878;
	mul.f32 	%f198, %f197, 0f3FB8AA3B;
	ex2.approx.f32 	%f199, %f198;
	fma.rn.f32 	%f877, %f195, %f199, %f194;
	add.s32 	%r238, %r238, 2;
$L__BB13_11:
	and.b32  	%r102, %r3, 1;
	setp.eq.b32 	%p23, %r102, 1;
	not.pred 	%p24, %p23;
	@%p24 bra 	$L__BB13_25;
	add.s32 	%r103, %r6, %r238;
	mad.lo.s32 	%r104, %r103, %r72, %r1;
	mul.wide.u32 	%rd51, %r104, 2;
	add.s64 	%rd52, %rd2, %rd51;
	ld.global.u16 	%rs15, [%rd52];
	// begin inline asm
	{  cvt.f32.f16 %f200, %rs15;}

	// end inline asm
	mul.wide.u32 	%rd53, %r238, 4;
	add.s64 	%rd54, %rd3, %rd53;
	st.local.f32 	[%rd54], %f200;
	setp.gt.f32 	%p25, %f878, %f200;
	selp.f32 	%f201, %f877, 0f3F800000, %p25;
	selp.f32 	%f43, %f878, %f200, %p25;
	selp.f32 	%f202, 0f3F800000, %f877, %p25;
	selp.f32 	%f203, %f200, %f878, %p25;
	sub.f32 	%f204, %f203, %f43;
	mul.f32 	%f205, %f204, 0f3FB8AA3B;
	ex2.approx.f32 	%f206, %f205;
	fma.rn.f32 	%f877, %f202, %f206, %f201;
	mov.f32 	%f878, %f43;
	bra.uni 	$L__BB13_25;
$L__BB13_13:
	setp.lt.s32 	%p26, %r71, -1023;
	@%p26 bra 	$L__BB13_25;
	mul.lo.s32 	%r10, %r4, %r5;
	and.b32  	%r11, %r4, 7;
	setp.lt.u32 	%p27, %r3, 7;
	mov.f32 	%f877, 0f00000000;
	mov.f32 	%f878, 0fFF7FFFFF;
	mov.b32 	%r236, 0;
	@%p27 bra 	$L__BB13_17;
	and.b32  	%r236, %r4, -8;
	neg.s32 	%r231, %r236;
	add.s64 	%rd163, %rd3, 16;
	mov.f32 	%f877, 0f00000000;
	mov.f32 	%f878, 0fFF7FFFFF;
	mov.b32 	%r232, 0;
$L__BB13_16:
	.pragma "nounroll";
	add.s32 	%r107, %r232, %r10;
	mad.lo.s32 	%r108, %r107, %r72, %r1;
	mul.wide.u32 	%rd55, %r108, 2;
	add.s64 	%rd56, %rd2, %rd55;
	ld.global.u16 	%rs16, [%rd56];
	// begin inline asm
	{  cvt.f32.f16 %f214, %rs16;}

	// end inline asm
	setp.gt.f32 	%p28, %f878, %f214;
	selp.f32 	%f222, %f877, 0f3F800000, %p28;
	selp.f32 	%f223, %f878, %f214, %p28;
	selp.f32 	%f224, 0f3F800000, %f877, %p28;
	selp.f32 	%f225, %f214, %f878, %p28;
	sub.f32 	%f226, %f225, %f223;
	mul.f32 	%f227, %f226, 0f3FB8AA3B;
	ex2.approx.f32 	%f228, %f227;
	fma.rn.f32 	%f229, %f224, %f228, %f222;
	add.s32 	%r109, %r108, %r72;
	mul.wide.u32 	%rd57, %r109, 2;
	add.s64 	%rd58, %rd2, %rd57;
	ld.global.u16 	%rs17, [%rd58];
	// begin inline asm
	{  cvt.f32.f16 %f215, %rs17;}

	// end inline asm
	setp.gt.f32 	%p29, %f223, %f215;
	selp.f32 	%f230, %f229, 0f3F800000, %p29;
	selp.f32 	%f231, %f223, %f215, %p29;
	selp.f32 	%f232, 0f3F800000, %f229, %p29;
	selp.f32 	%f233, %f215, %f223, %p29;
	sub.f32 	%f234, %f233, %f231;
	mul.f32 	%f235, %f234, 0f3FB8AA3B;
	ex2.approx.f32 	%f236, %f235;
	fma.rn.f32 	%f237, %f232, %f236, %f230;
	add.s32 	%r110, %r109, %r72;
	mul.wide.u32 	%rd59, %r110, 2;
	add.s64 	%rd60, %rd2, %rd59;
	ld.global.u16 	%rs18, [%rd60];
	// begin inline asm
	{  cvt.f32.f16 %f216, %rs18;}

	// end inline asm
	setp.gt.f32 	%p30, %f231, %f216;
	selp.f32 	%f238, %f237, 0f3F800000, %p30;
	selp.f32 	%f239, %f231, %f216, %p30;
	selp.f32 	%f240, 0f3F800000, %f237, %p30;
	selp.f32 	%f241, %f216, %f231, %p30;
	sub.f32 	%f242, %f241, %f239;
	mul.f32 	%f243, %f242, 0f3FB8AA3B;
	ex2.approx.f32 	%f244, %f243;
	fma.rn.f32 	%f245, %f240, %f244, %f238;
	add.s32 	%r111, %r110, %r72;
	mul.wide.u32 	%rd61, %r111, 2;
	add.s64 	%rd62, %rd2, %rd61;
	ld.global.u16 	%rs19, [%rd62];
	// begin inline asm
	{  cvt.f32.f16 %f217, %rs19;}

	// end inline asm
	st.local.v4.f32 	[%rd163+-16], {%f214, %f215, %f216, %f217};
	setp.gt.f32 	%p31, %f239, %f217;
	selp.f32 	%f246, %f245, 0f3F800000, %p31;
	selp.f32 	%f247, %f239, %f217, %p31;
	selp.f32 	%f248, 0f3F800000, %f245, %p31;
	selp.f32 	%f249, %f217, %f239, %p31;
	sub.f32 	%f250, %f249, %f247;
	mul.f32 	%f251, %f250, 0f3FB8AA3B;
	ex2.approx.f32 	%f252, %f251;
	fma.rn.f32 	%f253, %f248, %f252, %f246;
	add.s32 	%r112, %r111, %r72;
	mul.wide.u32 	%rd63, %r112, 2;
	add.s64 	%rd64, %rd2, %rd63;
	ld.global.u16 	%rs20, [%rd64];
	// begin inline asm
	{  cvt.f32.f16 %f218, %rs20;}

	// end inline asm
	setp.gt.f32 	%p32, %f247, %f218;
	selp.f32 	%f254, %f253, 0f3F800000, %p32;
	selp.f32 	%f255, %f247, %f218, %p32;
	selp.f32 	%f256, 0f3F800000, %f253, %p32;
	selp.f32 	%f257, %f218, %f247, %p32;
	sub.f32 	%f258, %f257, %f255;
	mul.f32 	%f259, %f258, 0f3FB8AA3B;
	ex2.approx.f32 	%f260, %f259;
	fma.rn.f32 	%f261, %f256, %f260, %f254;
	add.s32 	%r113, %r112, %r72;
	mul.wide.u32 	%rd65, %r113, 2;
	add.s64 	%rd66, %rd2, %rd65;
	ld.global.u16 	%rs21, [%rd66];
	// begin inline asm
	{  cvt.f32.f16 %f219, %rs21;}

	// end inline asm
	setp.gt.f32 	%p33, %f255, %f219;
	selp.f32 	%f262, %f261, 0f3F800000, %p33;
	selp.f32 	%f263, %f255, %f219, %p33;
	selp.f32 	%f264, 0f3F800000, %f261, %p33;
	selp.f32 	%f265, %f219, %f255, %p33;
	sub.f32 	%f266, %f265, %f263;
	mul.f32 	%f267, %f266, 0f3FB8AA3B;
	ex2.approx.f32 	%f268, %f267;
	fma.rn.f32 	%f269, %f264, %f268, %f262;
	add.s32 	%r114, %r113, %r72;
	mul.wide.u32 	%rd67, %r114, 2;
	add.s64 	%rd68, %rd2, %rd67;
	ld.global.u16 	%rs22, [%rd68];
	// begin inline asm
	{  cvt.f32.f16 %f220, %rs22;}

	// end inline asm
	setp.gt.f32 	%p34, %f263, %f220;
	selp.f32 	%f270, %f269, 0f3F800000, %p34;
	selp.f32 	%f271, %f263, %f220, %p34;
	selp.f32 	%f272, 0f3F800000, %f269, %p34;
	selp.f32 	%f273, %f220, %f263, %p34;
	sub.f32 	%f274, %f273, %f271;
	mul.f32 	%f275, %f274, 0f3FB8AA3B;
	ex2.approx.f32 	%f276, %f275;
	fma.rn.f32 	%f277, %f272, %f276, %f270;
	add.s32 	%r115, %r114, %r72;
	mul.wide.u32 	%rd69, %r115, 2;
	add.s64 	%rd70, %rd2, %rd69;
	ld.global.u16 	%rs23, [%rd70];
	// begin inline asm
	{  cvt.f32.f16 %f221, %rs23;}

	// end inline asm
	st.local.v4.f32 	[%rd163], {%f218, %f219, %f220, %f221};
	setp.gt.f32 	%p35, %f271, %f221;
	selp.f32 	%f278, %f277, 0f3F800000, %p35;
	selp.f32 	%f878, %f271, %f221, %p35;
	selp.f32 	%f279, 0f3F800000, %f277, %p35;
	selp.f32 	%f280, %f221, %f271, %p35;
	sub.f32 	%f281, %f280, %f878;
	mul.f32 	%f282, %f281, 0f3FB8AA3B;
	ex2.approx.f32 	%f283, %f282;
	fma.rn.f32 	%f877, %f279, %f283, %f278;
	add.s32 	%r232, %r232, 8;
	add.s32 	%r231, %r231, 8;
	add.s64 	%rd163, %rd163, 32;
	setp.eq.s32 	%p36, %r231, 0;
	@%p36 bra 	$L__BB13_17;
	bra.uni 	$L__BB13_16;
$L__BB13_17:
	setp.eq.s32 	%p37, %r11, 0;
	@%p37 bra 	$L__BB13_25;
	setp.lt.u32 	%p38, %r11, 4;
	@%p38 bra 	$L__BB13_20;
	add.s32 	%r116, %r236, %r10;
	mad.lo.s32 	%r117, %r116, %r72, %r1;
	mul.wide.u32 	%rd71, %r117, 2;
	add.s64 	%rd72, %rd2, %rd71;
	ld.global.u16 	%rs24, [%rd72];
	// begin inline asm
	{  cvt.f32.f16 %f285, %rs24;}

	// end inline asm
	mul.wide.u32 	%rd73, %r236, 4;
	add.s64 	%rd74, %rd3, %rd73;
	st.local.f32 	[%rd74], %f285;
	setp.gt.f32 	%p39, %f878, %f285;
	selp.f32 	%f289, %f877, 0f3F800000, %p39;
	selp.f32 	%f290, %f878, %f285, %p39;
	selp.f32 	%f291, 0f3F800000, %f877, %p39;
	selp.f32 	%f292, %f285, %f878, %p39;
	sub.f32 	%f293, %f292, %f290;
	mul.f32 	%f294, %f293, 0f3FB8AA3B;
	ex2.approx.f32 	%f295, %f294;
	fma.rn.f32 	%f296, %f291, %f295, %f289;
	add.s32 	%r118, %r117, %r72;
	mul.wide.u32 	%rd75, %r118, 2;
	add.s64 	%rd76, %rd2, %rd75;
	ld.global.u16 	%rs25, [%rd76];
	// begin inline asm
	{  cvt.f32.f16 %f286, %rs25;}

	// end inline asm
	st.local.f32 	[%rd74+4], %f286;
	setp.gt.f32 	%p40, %f290, %f286;
	selp.f32 	%f297, %f296, 0f3F800000, %p40;
	selp.f32 	%f298, %f290, %f286, %p40;
	selp.f32 	%f299, 0f3F800000, %f296, %p40;
	selp.f32 	%f300, %f286, %f290, %p40;
	sub.f32 	%f301, %f300, %f298;
	mul.f32 	%f302, %f301, 0f3FB8AA3B;
	ex2.approx.f32 	%f303, %f302;
	fma.rn.f32 	%f304, %f299, %f303, %f297;
	add.s32 	%r119, %r118, %r72;
	mul.wide.u32 	%rd77, %r119, 2;
	add.s64 	%rd78, %rd2, %rd77;
	ld.global.u16 	%rs26, [%rd78];
	// begin inline asm
	{  cvt.f32.f16 %f287, %rs26;}

	// end inline asm
	st.local.f32 	[%rd74+8], %f287;
	setp.gt.f32 	%p41, %f298, %f287;
	selp.f32 	%f305, %f304, 0f3F800000, %p41;
	selp.f32 	%f306, %f298, %f287, %p41;
	selp.f32 	%f307, 0f3F800000, %f304, %p41;
	selp.f32 	%f308, %f287, %f298, %p41;
	sub.f32 	%f309, %f308, %f306;
	mul.f32 	%f310, %f309, 0f3FB8AA3B;
	ex2.approx.f32 	%f311, %f310;
	fma.rn.f32 	%f312, %f307, %f311, %f305;
	add.s32 	%r120, %r119, %r72;
	mul.wide.u32 	%rd79, %r120, 2;
	add.s64 	%rd80, %rd2, %rd79;
	ld.global.u16 	%rs27, [%rd80];
	// begin inline asm
	{  cvt.f32.f16 %f288, %rs27;}

	// end inline asm
	st.local.f32 	[%rd74+12], %f288;
	setp.gt.f32 	%p42, %f306, %f288;
	selp.f32 	%f313, %f312, 0f3F800000, %p42;
	selp.f32 	%f878, %f306, %f288, %p42;
	selp.f32 	%f314, 0f3F800000, %f312, %p42;
	selp.f32 	%f315, %f288, %f306, %p42;
	sub.f32 	%f316, %f315, %f878;
	mul.f32 	%f317, %f316, 0f3FB8AA3B;
	ex2.approx.f32 	%f318, %f317;
	fma.rn.f32 	%f877, %f314, %f318, %f313;
	add.s32 	%r236, %r236, 4;
$L__BB13_20:
	and.b32  	%r121, %r4, 3;
	setp.eq.s32 	%p43, %r121, 0;
	@%p43 bra 	$L__BB13_25;
	setp.eq.s32 	%p44, %r121, 1;
	@%p44 bra 	$L__BB13_23;
	add.s32 	%r122, %r236, %r10;
	mad.lo.s32 	%r123, %r122, %r72, %r1;
	mul.wide.u32 	%rd81, %r123, 2;
	add.s64 	%rd82, %rd2, %rd81;
	ld.global.u16 	%rs28, [%rd82];
	// begin inline asm
	{  cvt.f32.f16 %f320, %rs28;}

	// end inline asm
	mul.wide.u32 	%rd83, %r236, 4;
	add.s64 	%rd84, %rd3, %rd83;
	st.local.f32 	[%rd84], %f320;
	setp.gt.f32 	%p45, %f878, %f320;
	selp.f32 	%f322, %f877, 0f3F800000, %p45;
	selp.f32 	%f323, %f878, %f320, %p45;
	selp.f32 	%f324, 0f3F800000, %f877, %p45;
	selp.f32 	%f325, %f320, %f878, %p45;
	sub.f32 	%f326, %f325, %f323;
	mul.f32 	%f327, %f326, 0f3FB8AA3B;
	ex2.approx.f32 	%f328, %f327;
	fma.rn.f32 	%f329, %f324, %f328, %f322;
	add.s32 	%r124, %r123, %r72;
	mul.wide.u32 	%rd85, %r124, 2;
	add.s64 	%rd86, %rd2, %rd85;
	ld.global.u16 	%rs29, [%rd86];
	// begin inline asm
	{  cvt.f32.f16 %f321, %rs29;}

	// end inline asm
	st.local.f32 	[%rd84+4], %f321;
	setp.gt.f32 	%p46, %f323, %f321;
	selp.f32 	%f330, %f329, 0f3F800000, %p46;
	selp.f32 	%f878, %f323, %f321, %p46;
	selp.f32 	%f331, 0f3F800000, %f329, %p46;
	selp.f32 	%f332, %f321, %f323, %p46;
	sub.f32 	%f333, %f332, %f878;
	mul.f32 	%f334, %f333, 0f3FB8AA3B;
	ex2.approx.f32 	%f335, %f334;
	fma.rn.f32 	%f877, %f331, %f335, %f330;
	add.s32 	%r236, %r236, 2;
$L__BB13_23:
	and.b32  	%r125, %r3, 1;
	setp.eq.b32 	%p47, %r125, 1;
	@%p47 bra 	$L__BB13_25;
	add.s32 	%r126, %r236, %r10;
	mad.lo.s32 	%r127, %r126, %r72, %r1;
	mul.wide.u32 	%rd87, %r127, 2;
	add.s64 	%rd88, %rd2, %rd87;
	ld.global.u16 	%rs30, [%rd88];
	// begin inline asm
	{  cvt.f32.f16 %f336, %rs30;}

	// end inline asm
	mul.wide.u32 	%rd89, %r236, 4;
	add.s64 	%rd90, %rd3, %rd89;
	st.local.f32 	[%rd90], %f336;
	setp.gt.f32 	%p48, %f878, %f336;
	selp.f32 	%f337, %f877, 0f3F800000, %p48;
	selp.f32 	%f25, %f878, %f336, %p48;
	selp.f32 	%f338, 0f3F800000, %f877, %p48;
	selp.f32 	%f339, %f336, %f878, %p48;
	sub.f32 	%f340, %f339, %f25;
	mul.f32 	%f341, %f340, 0f3FB8AA3B;
	ex2.approx.f32 	%f342, %f341;
	fma.rn.f32 	%f877, %f338, %f342, %f337;
	mov.f32 	%f878, %f25;
$L__BB13_25:
	// begin inline asm
	mov.u32 %r128, %laneid;
	// end inline asm
	mov.b32 	%r130, %f878;
	mov.b32 	%r136, 1;
	mov.b32 	%r137, 31;
	mov.b32 	%r138, -1;
	// begin inline asm
	shfl.sync.down.b32 %r129, %r130, %r136, %r137, %r138;
	// end inline asm
	mov.b32 	%r135, %f877;
	// begin inline asm
	shfl.sync.down.b32 %r134, %r135, %r136, %r137, %r138;
	// end inline asm
	setp.gt.s32 	%p49, %r128, 30;
	@%p49 bra 	$L__BB13_27;
	mov.b32 	%f343, %r134;
	mov.b32 	%f344, %r129;
	setp.gt.f32 	%p50, %f878, %f344;
	selp.f32 	%f47, %f878, %f344, %p50;
	selp.f32 	%f345, %f877, %f343, %p50;
	selp.f32 	%f346, %f344, %f878, %p50;
	selp.f32 	%f347, %f343, %f877, %p50;
	sub.f32 	%f348, %f346, %f47;
	mul.f32 	%f349, %f348, 0f3FB8AA3B;
	ex2.approx.f32 	%f350, %f349;
	fma.rn.f32 	%f877, %f347, %f350, %f345;
	mov.f32 	%f878, %f47;
$L__BB13_27:
	mov.b32 	%r140, %f878;
	mov.b32 	%r146, 2;
	mov.b32 	%r147, 31;
	mov.b32 	%r148, -1;
	// begin inline asm
	shfl.sync.down.b32 %r139, %r140, %r146, %r147, %r148;
	// end inline asm
	mov.b32 	%r145, %f877;
	// begin inline asm
	shfl.sync.down.b32 %r144, %r145, %r146, %r147, %r148;
	// end inline asm
	setp.gt.s32 	%p51, %r128, 29;
	@%p51 bra 	$L__BB13_29;
	mov.b32 	%f351, %r144;
	mov.b32 	%f352, %r139;
	setp.gt.f32 	%p52, %f878, %f352;
	selp.f32 	%f51, %f878, %f352, %p52;
	selp.f32 	%f353, %f877, %f351, %p52;
	selp.f32 	%f354, %f352, %f878, %p52;
	selp.f32 	%f355, %f351, %f877, %p52;
	sub.f32 	%f356, %f354, %f51;
	mul.f32 	%f357, %f356, 0f3FB8AA3B;
	ex2.approx.f32 	%f358, %f357;
	fma.rn.f32 	%f877, %f355, %f358, %f353;
	mov.f32 	%f878, %f51;
$L__BB13_29:
	mov.b32 	%r150, %f878;
	mov.b32 	%r156, 4;
	mov.b32 	%r157, 31;
	mov.b32 	%r158, -1;
	// begin inline asm
	shfl.sync.down.b32 %r149, %r150, %r156, %r157, %r158;
	// end inline asm
	mov.b32 	%r155, %f877;
	// begin inline asm
	shfl.sync.down.b32 %r154, %r155, %r156, %r157, %r158;
	// end inline asm
	setp.gt.s32 	%p53, %r128, 27;
	@%p53 bra 	$L__BB13_31;
	mov.b32 	%f359, %r154;
	mov.b32 	%f360, %r149;
	setp.gt.f32 	%p54, %f878, %f360;
	selp.f32 	%f55, %f878, %f360, %p54;
	selp.f32 	%f361, %f877, %f359, %p54;
	selp.f32 	%f362, %f360, %f878, %p54;
	selp.f32 	%f363, %f359, %f877, %p54;
	sub.f32 	%f364, %f362, %f55;
	mul.f32 	%f365, %f364, 0f3FB8AA3B;
	ex2.approx.f32 	%f366, %f365;
	fma.rn.f32 	%f877, %f363, %f366, %f361;
	mov.f32 	%f878, %f55;
$L__BB13_31:
	mov.b32 	%r160, %f878;
	mov.b32 	%r166, 8;
	mov.b32 	%r167, 31;
	mov.b32 	%r168, -1;
	// begin inline asm
	shfl.sync.down.b32 %r159, %r160, %r166, %r167, %r168;
	// end inline asm
	mov.b32 	%r165, %f877;
	// begin inline asm
	shfl.sync.down.b32 %r164, %r165, %r166, %r167, %r168;
	// end inline asm
	setp.gt.s32 	%p55, %r128, 23;
	@%p55 bra 	$L__BB13_33;
	mov.b32 	%f367, %r164;
	mov.b32 	%f368, %r159;
	setp.gt.f32 	%p56, %f878, %f368;
	selp.f32 	%f59, %f878, %f368, %p56;
	selp.f32 	%f369, %f877, %f367, %p56;
	selp.f32 	%f370, %f368, %f878, %p56;
	selp.f32 	%f371, %f367, %f877, %p56;
	sub.f32 	%f372, %f370, %f59;
	mul.f32 	%f373, %f372, 0f3FB8AA3B;
	ex2.approx.f32 	%f374, %f373;
	fma.rn.f32 	%f877, %f371, %f374, %f369;
	mov.f32 	%f878, %f59;
$L__BB13_33:
	mov.b32 	%r170, %f878;
	mov.b32 	%r176, 16;
	mov.b32 	%r177, 31;
	mov.b32 	%r178, -1;
	// begin inline asm
	shfl.sync.down.b32 %r169, %r170, %r176, %r177, %r178;
	// end inline asm
	mov.b32 	%r175, %f877;
	// begin inline asm
	shfl.sync.down.b32 %r174, %r175, %r176, %r177, %r178;
	// end inline asm
	setp.gt.s32 	%p57, %r128, 15;
	@%p57 bra 	$L__BB13_36;
	mov.b32 	%f375, %r174;
	mov.b32 	%f376, %r169;
	setp.gt.f32 	%p58, %f878, %f376;
	selp.f32 	%f63, %f878, %f376, %p58;
	selp.f32 	%f377, %f877, %f375, %p58;
	selp.f32 	%f378, %f376, %f878, %p58;
	selp.f32 	%f379, %f375, %f877, %p58;
	sub.f32 	%f380, %f378, %f63;
	mul.f32 	%f381, %f380, 0f3FB8AA3B;
	ex2.approx.f32 	%f382, %f381;
	fma.rn.f32 	%f877, %f379, %f382, %f377;
	setp.ne.s32 	%p59, %r128, 0;
	mov.f32 	%f878, %f63;
	@%p59 bra 	$L__BB13_36;
	shr.u32 	%r179, %r5, 2;
	and.b32  	%r180, %r179, 248;
	mov.u32 	%r181, _ZZ19_blockSoftmaxKernelI6__halfLi1024ELi128EEvPKT_PS1_iiE12temp_storage;
	add.s32 	%r182, %r181, %r180;
	st.shared.v2.f32 	[%r182+32], {%f63, %f877};
$L__BB13_36:
	bar.sync 	0;
	setp.ne.s32 	%p60, %r5, 0;
	@%p60 bra 	$L__BB13_38;
	ld.shared.v2.f32 	{%f383, %f384}, [_ZZ19_blockSoftmaxKernelI6__halfLi1024ELi128EEvPKT_PS1_iiE12temp_storage+40];
	setp.gt.f32 	%p61, %f878, %f383;
	selp.f32 	%f385, %f878, %f383, %p61;
	selp.f32 	%f386, %f877, %f384, %p61;
	selp.f32 	%f387, %f383, %f878, %p61;
	selp.f32 	%f388, %f384, %f877, %p61;
	sub.f32 	%f389, %f387, %f385;
	mul.f32 	%f390, %f389, 0f3FB8AA3B;
	ex2.approx.f32 	%f391, %f390;
	fma.rn.f32 	%f392, %f388, %f391, %f386;
	ld.shared.v2.f32 	{%f393, %f394}, [_ZZ19_blockSoftmaxKernelI6__halfLi1024ELi128EEvPKT_PS1_iiE12temp_storage+48];
	setp.gt.f32 	%p62, %f385, %f393;
	selp.f32 	%f395, %f385, %f393, %p62;
	selp.f32 	%f396, %f392, %f394, %p62;
	selp.f32 	%f397, %f393, %f385, %p62;
	selp.f32 	%f398, %f394, %f392, %p62;
	sub.f32 	%f399, %f397, %f395;
	mul.f32 	%f400, %f399, 0f3FB8AA3B;
	ex2.approx.f32 	%f401, %f400;
	fma.rn.f32 	%f402, %f398, %f401, %f396;
	ld.shared.v2.f32 	{%f403, %f404}, [_ZZ19_blockSoftmaxKernelI6__halfLi1024ELi128EEvPKT_PS1_iiE12temp_storage+56];
	setp.gt.f32 	%p63, %f395, %f403;
	selp.f32 	%f405, %f395, %f403, %p63;
	selp.f32 	%f406, %f402, %f404, %p63;
	selp.f32 	%f407, %f403, %f395, %p63;
	selp.f32 	%f408, %f404, %f402, %p63;
	sub.f32 	%f409, %f407, %f405;
	mul.f32 	%f410, %f409, 0f3FB8AA3B;
	ex2.approx.f32 	%f411, %f410;
	fma.rn.f32 	%f412, %f408, %f411, %f406;
	ld.shared.v2.f32 	{%f413, %f414}, [_ZZ19_blockSoftmaxKernelI6__halfLi1024ELi128EEvPKT_PS1_iiE12temp_storage+64];
	setp.gt.f32 	%p64, %f405, %f413;
	selp.f32 	%f415, %f405, %f413, %p64;
	selp.f32 	%f416, %f412, %f414, %p64;
	selp.f32 	%f417, %f413, %f405, %p64;
	selp.f32 	%f418, %f414, %f412, %p64;
	sub.f32 	%f419, %f417, %f415;
	mul.f32 	%f420, %f419, 0f3FB8AA3B;
	ex2.approx.f32 	%f421, %f420;
	fma.rn.f32 	%f422, %f418, %f421, %f416;
	ld.shared.v2.f32 	{%f423, %f424}, [_ZZ19_blockSoftmaxKernelI6__halfLi1024ELi128EEvPKT_PS1_iiE12temp_storage+72];
	setp.gt.f32 	%p65, %f415, %f423;
	selp.f32 	%f425, %f415, %f423, %p65;
	selp.f32 	%f426, %f422, %f424, %p65;
	selp.f32 	%f427, %f423, %f415, %p65;
	selp.f32 	%f428, %f424, %f422, %p65;
	sub.f32 	%f429, %f427, %f425;
	mul.f32 	%f430, %f429, 0f3FB8AA3B;
	ex2.approx.f32 	%f431, %f430;
	fma.rn.f32 	%f432, %f428, %f431, %f426;
	ld.shared.v2.f32 	{%f433, %f434}, [_ZZ19_blockSoftmaxKernelI6__halfLi1024ELi128EEvPKT_PS1_iiE12temp_storage+80];
	setp.gt.f32 	%p66, %f425, %f433;
	selp.f32 	%f435, %f425, %f433, %p66;
	selp.f32 	%f436, %f432, %f434, %p66;
	selp.f32 	%f437, %f433, %f425, %p66;
	selp.f32 	%f438, %f434, %f432, %p66;
	sub.f32 	%f439, %f437, %f435;
	mul.f32 	%f440, %f439, 0f3FB8AA3B;
	ex2.approx.f32 	%f441, %f440;
	fma.rn.f32 	%f442, %f438, %f441, %f436;
	ld.shared.v2.f32 	{%f443, %f444}, [_ZZ19_blockSoftmaxKernelI6__halfLi1024ELi128EEvPKT_PS1_iiE12temp_storage+88];
	setp.gt.f32 	%p67, %f435, %f443;
	selp.f32 	%f445, %f435, %f443, %p67;
	selp.f32 	%f446, %f442, %f444, %p67;
	selp.f32 	%f447, %f443, %f435, %p67;
	selp.f32 	%f448, %f444, %f442, %p67;
	sub.f32 	%f449, %f447, %f445;
	mul.f32 	%f450, %f449, 0f3FB8AA3B;
	ex2.approx.f32 	%f451, %f450;
	fma.rn.f32 	%f452, %f448, %f451, %f446;
	ld.shared.v2.f32 	{%f453, %f454}, [_ZZ19_blockSoftmaxKernelI6__halfLi1024ELi128EEvPKT_PS1_iiE12temp_storage+96];
	setp.gt.f32 	%p68, %f445, %f453;
	selp.f32 	%f455, %f445, %f453, %p68;
	selp.f32 	%f456, %f452, %f454, %p68;
	selp.f32 	%f457, %f453, %f445, %p68;
	selp.f32 	%f458, %f454, %f452, %p68;
	sub.f32 	%f459, %f457, %f455;
	mul.f32 	%f460, %f459, 0f3FB8AA3B;
	ex2.approx.f32 	%f461, %f460;
	fma.rn.f32 	%f462, %f458, %f461, %f456;
	ld.shared.v2.f32 	{%f463, %f464}, [_ZZ19_blockSoftmaxKernelI6__halfLi1024ELi128EEvPKT_PS1_iiE12temp_storage+104];
	setp.gt.f32 	%p69, %f455, %f463;
	selp.f32 	%f465, %f455, %f463, %p69;
	selp.f32 	%f466, %f462, %f464, %p69;
	selp.f32 	%f467, %f463, %f455, %p69;
	selp.f32 	%f468, %f464, %f462, %p69;
	sub.f32 	%f469, %f467, %f465;
	mul.f32 	%f470, %f469, 0f3FB8AA3B;
	ex2.approx.f32 	%f471, %f470;
	fma.rn.f32 	%f472, %f468, %f471, %f466;
	ld.shared.v2.f32 	{%f473, %f474}, [_ZZ19_blockSoftmaxKernelI6__halfLi1024ELi128EEvPKT_PS1_iiE12temp_storage+112];
	setp.gt.f32 	%p70, %f465, %f473;
	selp.f32 	%f475, %f465, %f473, %p70;
	selp.f32 	%f476, %f472, %f474, %p70;
	selp.f32 	%f477, %f473, %f465, %p70;
	selp.f32 	%f478, %f474, %f472, %p70;
	sub.f32 	%f479, %f477, %f475;
	mul.f32 	%f480, %f479, 0f3FB8AA3B;
	ex2.approx.f32 	%f481, %f480;
	fma.rn.f32 	%f482, %f478, %f481, %f476;
	ld.shared.v2.f32 	{%f483, %f484}, [_ZZ19_blockSoftmaxKernelI6__halfLi1024ELi128EEvPKT_PS1_iiE12temp_storage+120];
	setp.gt.f32 	%p71, %f475, %f483;
	selp.f32 	%f485, %f475, %f483, %p71;
	selp.f32 	%f486, %f482, %f484, %p71;
	selp.f32 	%f487, %f483, %f475, %p71;
	selp.f32 	%f488, %f484, %f482, %p71;
	sub.f32 	%f489, %f487, %f485;
	mul.f32 	%f490, %f489, 0f3FB8AA3B;
	ex2.approx.f32 	%f491, %f490;
	fma.rn.f32 	%f492, %f488, %f491, %f486;
	ld.shared.v2.f32 	{%f493, %f494}, [_ZZ19_blockSoftmaxKernelI6__halfLi1024ELi128EEvPKT_PS1_iiE12temp_storage+128];
	setp.gt.f32 	%p72, %f485, %f493;
	selp.f32 	%f495, %f485, %f493, %p72;
	selp.f32 	%f496, %f492, %f494, %p72;
	selp.f32 	%f497, %f493, %f485, %p72;
	selp.f32 	%f498, %f494, %f492, %p72;
	sub.f32 	%f499, %f497, %f495;
	mul.f32 	%f500, %f499, 0f3FB8AA3B;
	ex2.approx.f32 	%f501, %f500;
	fma.rn.f32 	%f502, %f498, %f501, %f496;
	ld.shared.v2.f32 	{%f503, %f504}, [_ZZ19_blockSoftmaxKernelI6__halfLi1024ELi128EEvPKT_PS1_iiE12temp_storage+136];
	setp.gt.f32 	%p73, %f495, %f503;
	selp.f32 	%f505, %f495, %f503, %p73;
	selp.f32 	%f506, %f502, %f504, %p73;
	selp.f32 	%f507, %f503, %f495, %p73;
	selp.f32 	%f508, %f504, %f502, %p73;
	sub.f32 	%f509, %f507, %f505;
	mul.f32 	%f510, %f509, 0f3FB8AA3B;
	ex2.approx.f32 	%f511, %f510;
	fma.rn.f32 	%f512, %f508, %f511, %f506;
	ld.shared.v2.f32 	{%f513, %f514}, [_ZZ19_blockSoftmaxKernelI6__halfLi1024ELi128EEvPKT_PS1_iiE12temp_storage+144];
	setp.gt.f32 	%p74, %f505, %f513;
	selp.f32 	%f515, %f505, %f513, %p74;
	selp.f32 	%f516, %f512, %f514, %p74;
	selp.f32 	%f517, %f513, %f505, %p74;
	selp.f32 	%f518, %f514, %f512, %p74;
	sub.f32 	%f519, %f517, %f515;
	mul.f32 	%f520, %f519, 0f3FB8AA3B;
	ex2.approx.f32 	%f521, %f520;
	fma.rn.f32 	%f522, %f518, %f521, %f516;
	ld.shared.v2.f32 	{%f523, %f524}, [_ZZ19_blockSoftmaxKernelI6__halfLi1024ELi128EEvPKT_PS1_iiE12temp_storage+152];
	setp.gt.f32 	%p75, %f515, %f523;
	selp.f32 	%f525, %f515, %f523, %p75;
	selp.f32 	%f526, %f522, %f524, %p75;
	selp.f32 	%f527, %f523, %f515, %p75;
	selp.f32 	%f528, %f524, %f522, %p75;
	sub.f32 	%f529, %f527, %f525;
	mul.f32 	%f530, %f529, 0f3FB8AA3B;
	ex2.approx.f32 	%f531, %f530;
	fma.rn.f32 	%f532, %f528, %f531, %f526;
	ld.shared.v2.f32 	{%f533, %f534}, [_ZZ19_blockSoftmaxKernelI6__halfLi1024ELi128EEvPKT_PS1_iiE12temp_storage+160];
	setp.gt.f32 	%p76, %f525, %f533;
	selp.f32 	%f535, %f532, %f534, %p76;
	selp.f32 	%f536, %f525, %f533, %p76;
	selp.f32 	%f537, %f534, %f532, %p76;
	selp.f32 	%f538, %f533, %f525, %p76;
	sub.f32 	%f539, %f538, %f536;
	mul.f32 	%f540, %f539, 0f3FB8AA3B;
	ex2.approx.f32 	%f541, %f540;
	fma.rn.f32 	%f542, %f537, %f541, %f535;
	ld.shared.v2.f32 	{%f543, %f544}, [_ZZ19_blockSoftmaxKernelI6__halfLi1024ELi128EEvPKT_PS1_iiE12temp_storage+168];
	setp.gt.f32 	%p77, %f536, %f543;
	selp.f32 	%f545, %f542, %f544, %p77;
	selp.f32 	%f546, %f536, %f543, %p77;
	selp.f32 	%f547, %f544, %f542, %p77;
	selp.f32 	%f548, %f543, %f536, %p77;
	sub.f32 	%f549, %f548, %f546;
	mul.f32 	%f550, %f549, 0f3FB8AA3B;
	ex2.approx.f32 	%f551, %f550;
	fma.rn.f32 	%f552, %f547, %f551, %f545;
	ld.shared.v2.f32 	{%f553, %f554}, [_ZZ19_blockSoftmaxKernelI6__halfLi1024ELi128EEvPKT_PS1_iiE12temp_storage+176];
	setp.gt.f32 	%p78, %f546, %f553;
	selp.f32 	%f555, %f552, %f554, %p78;
	selp.f32 	%f556, %f546, %f553, %p78;
	selp.f32 	%f557, %f554, %f552, %p78;
	selp.f32 	%f558, %f553, %f546, %p78;
	sub.f32 	%f559, %f558, %f556;
	mul.f32 	%f560, %f559, 0f3FB8AA3B;
	ex2.approx.f32 	%f561, %f560;
	fma.rn.f32 	%f562, %f557, %f561, %f555;
	ld.shared.v2.f32 	{%f563, %f564}, [_ZZ19_blockSoftmaxKernelI6__halfLi1024ELi128EEvPKT_PS1_iiE12temp_storage+184];
	setp.gt.f32 	%p79, %f556, %f563;
	selp.f32 	%f565, %f562, %f564, %p79;
	selp.f32 	%f566, %f556, %f563, %p79;
	selp.f32 	%f567, %f564, %f562, %p79;
	selp.f32 	%f568, %f563, %f556, %p79;
	sub.f32 	%f569, %f568, %f566;
	mul.f32 	%f570, %f569, 0f3FB8AA3B;
	ex2.approx.f32 	%f571, %f570;
	fma.rn.f32 	%f572, %f567, %f571, %f565;
	ld.shared.v2.f32 	{%f573, %f574}, [_ZZ19_blockSoftmaxKernelI6__halfLi1024ELi128EEvPKT_PS1_iiE12temp_storage+192];
	setp.gt.f32 	%p80, %f566, %f573;
	selp.f32 	%f575, %f572, %f574, %p80;
	selp.f32 	%f576, %f566, %f573, %p80;
	selp.f32 	%f577, %f574, %f572, %p80;
	selp.f32 	%f578, %f573, %f566, %p80;
	sub.f32 	%f579, %f578, %f576;
	mul.f32 	%f580, %f579, 0f3FB8AA3B;
	ex2.approx.f32 	%f581, %f580;
	fma.rn.f32 	%f582, %f577, %f581, %f575;
	ld.shared.v2.f32 	{%f583, %f584}, [_ZZ19_blockSoftmaxKernelI6__halfLi1024ELi128EEvPKT_PS1_iiE12temp_storage+200];
	setp.gt.f32 	%p81, %f576, %f583;
	selp.f32 	%f585, %f582, %f584, %p81;
	selp.f32 	%f586, %f576, %f583, %p81;
	selp.f32 	%f587, %f584, %f582, %p81;
	selp.f32 	%f588, %f583, %f576, %p81;
	sub.f32 	%f589, %f588, %f586;
	mul.f32 	%f590, %f589, 0f3FB8AA3B;
	ex2.approx.f32 	%f591, %f590;
	fma.rn.f32 	%f592, %f587, %f591, %f585;
	ld.shared.v2.f32 	{%f593, %f594}, [_ZZ19_blockSoftmaxKernelI6__halfLi1024ELi128EEvPKT_PS1_iiE12temp_storage+208];
	setp.gt.f32 	%p82, %f586, %f593;
	selp.f32 	%f595, %f592, %f594, %p82;
	selp.f32 	%f596, %f586, %f593, %p82;
	selp.f32 	%f597, %f594, %f592, %p82;
	selp.f32 	%f598, %f593, %f586, %p82;
	sub.f32 	%f599, %f598, %f596;
	mul.f32 	%f600, %f599, 0f3FB8AA3B;
	ex2.approx.f32 	%f601, %f600;
	fma.rn.f32 	%f602, %f597, %f601, %f595;
	ld.shared.v2.f32 	{%f603, %f604}, [_ZZ19_blockSoftmaxKernelI6__halfLi1024ELi128EEvPKT_PS1_iiE12temp_storage+216];
	setp.gt.f32 	%p83, %f596, %f603;
	selp.f32 	%f605, %f602, %f604, %p83;
	selp.f32 	%f606, %f596, %f603, %p83;
	selp.f32 	%f607, %f604, %f602, %p83;
	selp.f32 	%f608, %f603, %f596, %p83;
	sub.f32 	%f609, %f608, %f606;
	mul.f32 	%f610, %f609, 0f3FB8AA3B;
	ex2.approx.f32 	%f611, %f610;
	fma.rn.f32 	%f612, %f607, %f611, %f605;
	ld.shared.v2.f32 	{%f613, %f614}, [_ZZ19_blockSoftmaxKernelI6__halfLi1024ELi128EEvPKT_PS1_iiE12temp_storage+224];
	setp.gt.f32 	%p84, %f606, %f613;
	selp.f32 	%f615, %f612, %f614, %p84;
	selp.f32 	%f616, %f606, %f613, %p84;
	selp.f32 	%f617, %f614, %f612, %p84;
	selp.f32 	%f618, %f613, %f606, %p84;
	sub.f32 	%f619, %f618, %f616;
	mul.f32 	%f620, %f619, 0f3FB8AA3B;
	ex2.approx.f32 	%f621, %f620;
	fma.rn.f32 	%f622, %f617, %f621, %f615;
	ld.shared.v2.f32 	{%f623, %f624}, [_ZZ19_blockSoftmaxKernelI6__halfLi1024ELi128EEvPKT_PS1_iiE12temp_storage+232];
	setp.gt.f32 	%p85, %f616, %f623;
	selp.f32 	%f625, %f622, %f624, %p85;
	selp.f32 	%f626, %f616, %f623, %p85;
	selp.f32 	%f627, %f624, %f622, %p85;
	selp.f32 	%f628, %f623, %f616, %p85;
	sub.f32 	%f629, %f628, %f626;
	mul.f32 	%f630, %f629, 0f3FB8AA3B;
	ex2.approx.f32 	%f631, %f630;
	fma.rn.f32 	%f632, %f627, %f631, %f625;
	ld.shared.v2.f32 	{%f633, %f634}, [_ZZ19_blockSoftmaxKernelI6__halfLi1024ELi128EEvPKT_PS1_iiE12temp_storage+240];
	setp.gt.f32 	%p86, %f626, %f633;
	selp.f32 	%f635, %f632, %f634, %p86;
	selp.f32 	%f636, %f626, %f633, %p86;
	selp.f32 	%f637, %f634, %f632, %p86;
	selp.f32 	%f638, %f633, %f626, %p86;
	sub.f32 	%f639, %f638, %f636;
	mul.f32 	%f640, %f639, 0f3FB8AA3B;
	ex2.approx.f32 	%f641, %f640;
	fma.rn.f32 	%f642, %f637, %f641, %f635;
	ld.shared.v2.f32 	{%f643, %f644}, [_ZZ19_blockSoftmaxKernelI6__halfLi1024ELi128EEvPKT_PS1_iiE12temp_storage+248];
	setp.gt.f32 	%p87, %f636, %f643;
	selp.f32 	%f645, %f642, %f644, %p87;
	selp.f32 	%f646, %f636, %f643, %p87;
	selp.f32 	%f647, %f644, %f642, %p87;
	selp.f32 	%f648, %f643, %f636, %p87;
	sub.f32 	%f649, %f648, %f646;
	mul.f32 	%f650, %f649, 0f3FB8AA3B;
	ex2.approx.f32 	%f651, %f650;
	fma.rn.f32 	%f652, %f647, %f651, %f645;
	ld.shared.v2.f32 	{%f653, %f654}, [_ZZ19_blockSoftmaxKernelI6__halfLi1024ELi128EEvPKT_PS1_iiE12temp_storage+256];
	setp.gt.f32 	%p88, %f646, %f653;
	selp.f32 	%f655, %f652, %f654, %p88;
	selp.f32 	%f656, %f646, %f653, %p88;
	selp.f32 	%f657, %f654, %f652, %p88;
	selp.f32 	%f658, %f653, %f646, %p88;
	sub.f32 	%f659, %f658, %f656;
	mul.f32 	%f660, %f659, 0f3FB8AA3B;
	ex2.approx.f32 	%f661, %f660;
	fma.rn.f32 	%f662, %f657, %f661, %f655;
	ld.shared.v2.f32 	{%f663, %f664}, [_ZZ19_blockSoftmaxKernelI6__halfLi1024ELi128EEvPKT_PS1_iiE12temp_storage+264];
	setp.gt.f32 	%p89, %f656, %f663;
	selp.f32 	%f665, %f662, %f664, %p89;
	selp.f32 	%f666, %f656, %f663, %p89;
	selp.f32 	%f667, %f664, %f662, %p89;
	selp.f32 	%f668, %f663, %f656, %p89;
	sub.f32 	%f669, %f668, %f666;
	mul.f32 	%f670, %f669, 0f3FB8AA3B;
	ex2.approx.f32 	%f671, %f670;
	fma.rn.f32 	%f672, %f667, %f671, %f665;
	ld.shared.v2.f32 	{%f673, %f674}, [_ZZ19_blockSoftmaxKernelI6__halfLi1024ELi128EEvPKT_PS1_iiE12temp_storage+272];
	setp.gt.f32 	%p90, %f666, %f673;
	selp.f32 	%f675, %f672, %f674, %p90;
	selp.f32 	%f676, %f666, %f673, %p90;
	selp.f32 	%f677, %f674, %f672, %p90;
	selp.f32 	%f678, %f673, %f666, %p90;
	sub.f32 	%f679, %f678, %f676;
	mul.f32 	%f680, %f679, 0f3FB8AA3B;
	ex2.approx.f32 	%f681, %f680;
	fma.rn.f32 	%f682, %f677, %f681, %f675;
	ld.shared.v2.f32 	{%f683, %f684}, [_ZZ19_blockSoftmaxKernelI6__halfLi1024ELi128EEvPKT_PS1_iiE12temp_storage+280];
	setp.gt.f32 	%p91, %f676, %f683;
	selp.f32 	%f685, %f682, %f684, %p91;
	selp.f32 	%f686, %f676, %f683, %p91;
	selp.f32 	%f687, %f684, %f682, %p91;
	selp.f32 	%f688, %f683, %f676, %p91;
	sub.f32 	%f689, %f688, %f686;
	mul.f32 	%f690, %f689, 0f3FB8AA3B;
	ex2.approx.f32 	%f691, %f690;
	fma.rn.f32 	%f692, %f687, %f691, %f685;
	st.shared.v2.f32 	[_ZZ19_blockSoftmaxKernelI6__halfLi1024ELi128EEvPKT_PS1_iiE9dms_total], {%f686, %f692};
$L__BB13_38:
	setp.lt.u32 	%p92, %r5, %r2;
	bar.sync 	0;
	@%p92 bra 	$L__BB13_51;
	setp.lt.s32 	%p93, %r71, 1024;
	@%p93 bra 	$L__BB13_63;
	ld.shared.v2.f32 	{%f67, %f693}, [_ZZ19_blockSoftmaxKernelI6__halfLi1024ELi128EEvPKT_PS1_iiE9dms_total];
	mov.f32 	%f694, 0f3F800000;
	div.approx.f32 	%f68, %f694, %f693;
	sub.s32 	%r184, %r5, %r2;
	mul.lo.s32 	%r185, %r184, %r3;
	mad.lo.s32 	%r44, %r4, %r2, %r185;
	add.s32 	%r186, %r3, -1;
	and.b32  	%r45, %r3, 7;
	setp.lt.u32 	%p94, %r186, 7;
	mov.b32 	%r248, 0;
	@%p94 bra 	$L__BB13_43;
	and.b32  	%r248, %r3, 2097144;
	neg.s32 	%r243, %r248;
	add.s64 	%rd166, %rd3, 16;
	mov.b32 	%r244, 0;
$L__BB13_42:
	.pragma "nounroll";
	ld.local.v4.f32 	{%f703, %f704, %f705, %f706}, [%rd166+-16];
	sub.f32 	%f707, %f703, %f67;
	mul.f32 	%f708, %f707, 0f3FB8AA3B;
	ex2.approx.f32 	%f709, %f708;
	mul.f32 	%f695, %f709, %f68;
	// begin inline asm
	{  cvt.rn.f16.f32 %rs31, %f695;}

	// end inline asm
	add.s32 	%r188, %r44, %r244;
	mad.lo.s32 	%r189, %r188, %r72, %r1;
	mul.wide.u32 	%rd91, %r189, 2;
	add.s64 	%rd92, %rd1, %rd91;
	st.global.u16 	[%rd92], %rs31;
	sub.f32 	%f710, %f704, %f67;
	mul.f32 	%f711, %f710, 0f3FB8AA3B;
	ex2.approx.f32 	%f712, %f711;
	mul.f32 	%f696, %f712, %f68;
	// begin inline asm
	{  cvt.rn.f16.f32 %rs32, %f696;}

	// end inline asm
	add.s32 	%r190, %r189, %r72;
	mul.wide.u32 	%rd93, %r190, 2;
	add.s64 	%rd94, %rd1, %rd93;
	st.global.u16 	[%rd94], %rs32;
	sub.f32 	%f713, %f705, %f67;
	mul.f32 	%f714, %f713, 0f3FB8AA3B;
	ex2.approx.f32 	%f715, %f714;
	mul.f32 	%f697, %f715, %f68;
	// begin inline asm
	{  cvt.rn.f16.f32 %rs33, %f697;}

	// end inline asm
	add.s32 	%r191, %r190, %r72;
	mul.wide.u32 	%rd95, %r191, 2;
	add.s64 	%rd96, %rd1, %rd95;
	st.global.u16 	[%rd96], %rs33;
	sub.f32 	%f716, %f706, %f67;
	mul.f32 	%f717, %f716, 0f3FB8AA3B;
	ex2.approx.f32 	%f718, %f717;
	mul.f32 	%f698, %f718, %f68;
	// begin inline asm
	{  cvt.rn.f16.f32 %rs34, %f698;}

	// end inline asm
	add.s32 	%r192, %r191, %r72;
	mul.wide.u32 	%rd97, %r192, 2;
	add.s64 	%rd98, %rd1, %rd97;
	st.global.u16 	[%rd98], %rs34;
	ld.local.v4.f32 	{%f719, %f720, %f721, %f722}, [%rd166];
	sub.f32 	%f723, %f719, %f67;
	mul.f32 	%f724, %f723, 0f3FB8AA3B;
	ex2.approx.f32 	%f725, %f724;
	mul.f32 	%f699, %f725, %f68;
	// begin inline asm
	{  cvt.rn.f16.f32 %rs35, %f699;}

	// end inline asm
	add.s32 	%r193, %r192, %r72;
	mul.wide.u32 	%rd99, %r193, 2;
	add.s64 	%rd100, %rd1, %rd99;
	st.global.u16 	[%rd100], %rs35;
	sub.f32 	%f726, %f720, %f67;
	mul.f32 	%f727, %f726, 0f3FB8AA3B;
	ex2.approx.f32 	%f728, %f727;
	mul.f32 	%f700, %f728, %f68;
	// begin inline asm
	{  cvt.rn.f16.f32 %rs36, %f700;}

	// end inline asm
	add.s32 	%r194, %r193, %r72;
	mul.wide.u32 	%rd101, %r194, 2;
	add.s64 	%rd102, %rd1, %rd101;
	st.global.u16 	[%rd102], %rs36;
	sub.f32 	%f729, %f721, %f67;
	mul.f32 	%f730, %f729, 0f3FB8AA3B;
	ex2.approx.f32 	%f731, %f730;
	mul.f32 	%f701, %f731, %f68;
	// begin inline asm
	{  cvt.rn.f16.f32 %rs37, %f701;}

	// end inline asm
	add.s32 	%r195, %r194, %r72;
	mul.wide.u32 	%rd103, %r195, 2;
	add.s64 	%rd104, %rd1, %rd103;
	st.global.u16 	[%rd104], %rs37;
	sub.f32 	%f732, %f722, %f67;
	mul.f32 	%f733, %f732, 0f3FB8AA3B;
	ex2.approx.f32 	%f734, %f733;
	mul.f32 	%f702, %f734, %f68;
	// begin inline asm
	{  cvt.rn.f16.f32 %rs38, %f702;}

	// end inline asm
	add.s32 	%r196, %r195, %r72;
	mul.wide.u32 	%rd105, %r196, 2;
	add.s64 	%rd106, %rd1, %rd105;
	st.global.u16 	[%rd106], %rs38;
	add.s32 	%r244, %r244, 8;
	add.s32 	%r243, %r243, 8;
	add.s64 	%rd166, %rd166, 32;
	setp.eq.s32 	%p95, %r243, 0;
	@%p95 bra 	$L__BB13_43;
	bra.uni 	$L__BB13_42;
$L__BB13_43:
	setp.eq.s32 	%p96, %r45, 0;
	@%p96 bra 	$L__BB13_63;
	and.b32  	%r66, %r3, 3;
	setp.lt.u32 	%p97, %r45, 4;
	@%p97 bra 	$L__BB13_46;
	mul.wide.u32 	%rd107, %r248, 4;
	add.s64 	%rd108, %rd3, %rd107;
	ld.local.f32 	%f739, [%rd108];
	sub.f32 	%f740, %f739, %f67;
	mul.f32 	%f741, %f740, 0f3FB8AA3B;
	ex2.approx.f32 	%f742, %f741;
	mul.f32 	%f735, %f742, %f68;
	// begin inline asm
	{  cvt.rn.f16.f32 %rs39, %f735;}

	// end inline asm
	add.s32 	%r197, %r44, %r248;
	mad.lo.s32 	%r198, %r197, %r72, %r1;
	mul.wide.u32 	%rd109, %r198, 2;
	add.s64 	%rd110, %rd1, %rd109;
	st.global.u16 	[%rd110], %rs39;
	ld.local.f32 	%f743, [%rd108+4];
	sub.f32 	%f744, %f743, %f67;
	mul.f32 	%f745, %f744, 0f3FB8AA3B;
	ex2.approx.f32 	%f746, %f745;
	mul.f32 	%f736, %f746, %f68;
	// begin inline asm
	{  cvt.rn.f16.f32 %rs40, %f736;}

	// end inline asm
	add.s32 	%r199, %r198, %r72;
	mul.wide.u32 	%rd111, %r199, 2;
	add.s64 	%rd112, %rd1, %rd111;
	st.global.u16 	[%rd112], %rs40;
	ld.local.f32 	%f747, [%rd108+8];
	sub.f32 	%f748, %f747, %f67;
	mul.f32 	%f749, %f748, 0f3FB8AA3B;
	ex2.approx.f32 	%f750, %f749;
	mul.f32 	%f737, %f750, %f68;
	// begin inline asm
	{  cvt.rn.f16.f32 %rs41, %f737;}

	// end inline asm
	add.s32 	%r200, %r199, %r72;
	mul.wide.u32 	%rd113, %r200, 2;
	add.s64 	%rd114, %rd1, %rd113;
	st.global.u16 	[%rd114], %rs41;
	ld.local.f32 	%f751, [%rd108+12];
	sub.f32 	%f752, %f751, %f67;
	mul.f32 	%f753, %f752, 0f3FB8AA3B;
	ex2.approx.f32 	%f754, %f753;
	mul.f32 	%f738, %f754, %f68;
	// begin inline asm
	{  cvt.rn.f16.f32 %rs42, %f738;}

	// end inline asm
	add.s32 	%r201, %r200, %r72;
	mul.wide.u32 	%rd115, %r201, 2;
	add.s64 	%rd116, %rd1, %rd115;
	st.global.u16 	[%rd116], %rs42;
	add.s32 	%r248, %r248, 4;
$L__BB13_46:
	setp.eq.s32 	%p98, %r66, 0;
	@%p98 bra 	$L__BB13_63;
	setp.eq.s32 	%p99, %r66, 1;
	@%p99 bra 	$L__BB13_49;
	mul.wide.u32 	%rd117, %r248, 4;
	add.s64 	%rd118, %rd3, %rd117;
	ld.local.f32 	%f757, [%rd118];
	sub.f32 	%f758, %f757, %f67;
	mul.f32 	%f759, %f758, 0f3FB8AA3B;
	ex2.approx.f32 	%f760, %f759;
	mul.f32 	%f755, %f760, %f68;
	// begin inline asm
	{  cvt.rn.f16.f32 %rs43, %f755;}

	// end inline asm
	add.s32 	%r202, %r44, %r248;
	mad.lo.s32 	%r203, %r202, %r72, %r1;
	mul.wide.u32 	%rd119, %r203, 2;
	add.s64 	%rd120, %rd1, %rd119;
	st.global.u16 	[%rd120], %rs43;
	ld.local.f32 	%f761, [%rd118+4];
	sub.f32 	%f762, %f761, %f67;
	mul.f32 	%f763, %f762, 0f3FB8AA3B;
	ex2.approx.f32 	%f764, %f763;
	mul.f32 	%f756, %f764, %f68;
	// begin inline asm
	{  cvt.rn.f16.f32 %rs44, %f756;}

	// end inline asm
	add.s32 	%r204, %r203, %r72;
	mul.wide.u32 	%rd121, %r204, 2;
	add.s64 	%rd122, %rd1, %rd121;
	st.global.u16 	[%rd122], %rs44;
	add.s32 	%r248, %r248, 2;
$L__BB13_49:
	and.b32  	%r205, %r3, 1;
	setp.eq.b32 	%p100, %r205, 1;
	not.pred 	%p101, %p100;
	@%p101 bra 	$L__BB13_63;
	mul.wide.u32 	%rd123, %r248, 4;
	add.s64 	%rd124, %rd3, %rd123;
	ld.local.f32 	%f766, [%rd124];
	sub.f32 	%f767, %f766, %f67;
	mul.f32 	%f768, %f767, 0f3FB8AA3B;
	ex2.approx.f32 	%f769, %f768;
	mul.f32 	%f765, %f769, %f68;
	// begin inline asm
	{  cvt.rn.f16.f32 %rs45, %f765;}

	// end inline asm
	add.s32 	%r206, %r44, %r248;
	mad.lo.s32 	%r207, %r206, %r72, %r1;
	mul.wide.u32 	%rd125, %r207, 2;
	add.s64 	%rd126, %rd1, %rd125;
	st.global.u16 	[%rd126], %rs45;
	bra.uni 	$L__BB13_63;
$L__BB13_51:
	setp.lt.s32 	%p102, %r71, -1023;
	@%p102 bra 	$L__BB13_63;
	ld.shared.v2.f32 	{%f69, %f770}, [_ZZ19_blockSoftmaxKernelI6__halfLi1024ELi128EEvPKT_PS1_iiE9dms_total];
	mov.f32 	%f771, 0f3F800000;
	div.approx.f32 	%f70, %f771, %f770;
	mul.lo.s32 	%r48, %r4, %r5;
	and.b32  	%r49, %r4, 7;
	setp.lt.u32 	%p103, %r3, 7;
	mov.b32 	%r246, 0;
	@%p103 bra 	$L__BB13_55;
	and.b32  	%r246, %r4, -8;
	neg.s32 	%r241, %r246;
	add.s64 	%rd165, %rd3, 16;
	mov.b32 	%r242, 0;
$L__BB13_54:
	.pragma "nounroll";
	ld.local.v4.f32 	{%f780, %f781, %f782, %f783}, [%rd165+-16];
	sub.f32 	%f784, %f780, %f69;
	mul.f32 	%f785, %f784, 0f3FB8AA3B;
	ex2.approx.f32 	%f786, %f785;
	mul.f32 	%f772, %f786, %f70;
	// begin inline asm
	{  cvt.rn.f16.f32 %rs46, %f772;}

	// end inline asm
	add.s32 	%r210, %r242, %r48;
	mad.lo.s32 	%r211, %r210, %r72, %r1;
	mul.wide.u32 	%rd127, %r211, 2;
	add.s64 	%rd128, %rd1, %rd127;
	st.global.u16 	[%rd128], %rs46;
	sub.f32 	%f787, %f781, %f69;
	mul.f32 	%f788, %f787, 0f3FB8AA3B;
	ex2.approx.f32 	%f789, %f788;
	mul.f32 	%f773, %f789, %f70;
	// begin inline asm
	{  cvt.rn.f16.f32 %rs47, %f773;}

	// end inline asm
	add.s32 	%r212, %r211, %r72;
	mul.wide.u32 	%rd129, %r212, 2;
	add.s64 	%rd130, %rd1, %rd129;
	st.global.u16 	[%rd130], %rs47;
	sub.f32 	%f790, %f782, %f69;
	mul.f32 	%f791, %f790, 0f3FB8AA3B;
	ex2.approx.f32 	%f792, %f791;
	mul.f32 	%f774, %f792, %f70;
	// begin inline asm
	{  cvt.rn.f16.f32 %rs48, %f774;}

	// end inline asm
	add.s32 	%r213, %r212, %r72;
	mul.wide.u32 	%rd131, %r213, 2;
	add.s64 	%rd132, %rd1, %rd131;
	st.global.u16 	[%rd132], %rs48;
	sub.f32 	%f793, %f783, %f69;
	mul.f32 	%f794, %f793, 0f3FB8AA3B;
	ex2.approx.f32 	%f795, %f794;
	mul.f32 	%f775, %f795, %f70;
	// begin inline asm
	{  cvt.rn.f16.f32 %rs49, %f775;}

	// end inline asm
	add.s32 	%r214, %r213, %r72;
	mul.wide.u32 	%rd133, %r214, 2;
	add.s64 	%rd134, %rd1, %rd133;
	st.global.u16 	[%rd134], %rs49;
	ld.local.v4.f32 	{%f796, %f797, %f798, %f799}, [%rd165];
	sub.f32 	%f800, %f796, %f69;
	mul.f32 	%f801, %f800, 0f3FB8AA3B;
	ex2.approx.f32 	%f802, %f801;
	mul.f32 	%f776, %f802, %f70;
	// begin inline asm
	{  cvt.rn.f16.f32 %rs50, %f776;}

	// end inline asm
	add.s32 	%r215, %r214, %r72;
	mul.wide.u32 	%rd135, %r215, 2;
	add.s64 	%rd136, %rd1, %rd135;
	st.global.u16 	[%rd136], %rs50;
	sub.f32 	%f803, %f797, %f69;
	mul.f32 	%f804, %f803, 0f3FB8AA3B;
	ex2.approx.f32 	%f805, %f804;
	mul.f32 	%f777, %f805, %f70;
	// begin inline asm
	{  cvt.rn.f16.f32 %rs51, %f777;}

	// end inline asm
	add.s32 	%r216, %r215, %r72;
	mul.wide.u32 	%rd137, %r216, 2;
	add.s64 	%rd138, %rd1, %rd137;
	st.global.u16 	[%rd138], %rs51;
	sub.f32 	%f806, %f798, %f69;
	mul.f32 	%f807, %f806, 0f3FB8AA3B;
	ex2.approx.f32 	%f808, %f807;
	mul.f32 	%f778, %f808, %f70;
	// begin inline asm
	{  cvt.rn.f16.f32 %rs52, %f778;}

	// end inline asm
	add.s32 	%r217, %r216, %r72;
	mul.wide.u32 	%rd139, %r217, 2;
	add.s64 	%rd140, %rd1, %rd139;
	st.global.u16 	[%rd140], %rs52;
	sub.f32 	%f809, %f799, %f69;
	mul.f32 	%f810, %f809, 0f3FB8AA3B;
	ex2.approx.f32 	%f811, %f810;
	mul.f32 	%f779, %f811, %f70;
	// begin inline asm
	{  cvt.rn.f16.f32 %rs53, %f779;}

	// end inline asm
	add.s32 	%r218, %r217, %r72;
	mul.wide.u32 	%rd141, %r218, 2;
	add.s64 	%rd142, %rd1, %rd141;
	st.global.u16 	[%rd142], %rs53;
	add.s32 	%r242, %r242, 8;
	add.s32 	%r241, %r241, 8;
	add.s64 	%rd165, %rd165, 32;
	setp.eq.s32 	%p104, %r241, 0;
	@%p104 bra 	$L__BB13_55;
	bra.uni 	$L__BB13_54;
$L__BB13_55:
	setp.eq.s32 	%p105, %r49, 0;
	@%p105 bra 	$L__BB13_63;
	setp.lt.u32 	%p106, %r49, 4;
	@%p106 bra 	$L__BB13_58;
	mul.wide.u32 	%rd143, %r246, 4;
	add.s64 	%rd144, %rd3, %rd143;
	ld.local.f32 	%f816, [%rd144];
	sub.f32 	%f817, %f816, %f69;
	mul.f32 	%f818, %f817, 0f3FB8AA3B;
	ex2.approx.f32 	%f819, %f818;
	mul.f32 	%f812, %f819, %f70;
	// begin inline asm
	{  cvt.rn.f16.f32 %rs54, %f812;}

	// end inline asm
	add.s32 	%r219, %r246, %r48;
	mad.lo.s32 	%r220, %r219, %r72, %r1;
	mul.wide.u32 	%rd145, %r220, 2;
	add.s64 	%rd146, %rd1, %rd145;
	st.global.u16 	[%rd146], %rs54;
	ld.local.f32 	%f820, [%rd144+4];
	sub.f32 	%f821, %f820, %f69;
	mul.f32 	%f822, %f821, 0f3FB8AA3B;
	ex2.approx.f32 	%f823, %f822;
	mul.f32 	%f813, %f823, %f70;
	// begin inline asm
	{  cvt.rn.f16.f32 %rs55, %f813;}

	// end inline asm
	add.s32 	%r221, %r220, %r72;
	mul.wide.u32 	%rd147, %r221, 2;
	add.s64 	%rd148, %rd1, %rd147;
	st.global.u16 	[%rd148], %rs55;
	ld.local.f32 	%f824, [%rd144+8];
	sub.f32 	%f825, %f824, %f69;
	mul.f32 	%f826, %f825, 0f3FB8AA3B;
	ex2.approx.f32 	%f827, %f826;
	mul.f32 	%f814, %f827, %f70;
	// begin inline asm
	{  cvt.rn.f16.f32 %rs56, %f814;}

	// end inline asm
	add.s32 	%r222, %r221, %r72;
	mul.wide.u32 	%rd149, %r222, 2;
	add.s64 	%rd150, %rd1, %rd149;
	st.global.u16 	[%rd150], %rs56;
	ld.local.f32 	%f828, [%rd144+12];
	sub.f32 	%f829, %f828, %f69;
	mul.f32 	%f830, %f829, 0f3FB8AA3B;
	ex2.approx.f32 	%f831, %f830;
	mul.f32 	%f815, %f831, %f70;
	// begin inline asm
	{  cvt.rn.f16.f32 %rs57, %f815;}

	// end inline asm
	add.s32 	%r223, %r222, %r72;
	mul.wide.u32 	%rd151, %r223, 2;
	add.s64 	%rd152, %rd1, %rd151;
	st.global.u16 	[%rd152], %rs57;
	add.s32 	%r246, %r246, 4;
$L__BB13_58:
	and.b32  	%r224, %r4, 3;
	setp.eq.s32 	%p107, %r224, 0;
	@%p107 bra 	$L__BB13_63;
	setp.eq.s32 	%p108, %r224, 1;
	@%p108 bra 	$L__BB13_61;
	mul.wide.u32 	%rd153, %r246, 4;
	add.s64 	%rd154, %rd3, %rd153;
	ld.local.f32 	%f834, [%rd154];
	sub.f32 	%f835, %f834, %f69;
	mul.f32 	%f836, %f835, 0f3FB8AA3B;
	ex2.approx.f32 	%f837, %f836;
	mul.f32 	%f832, %f837, %f70;
	// begin inline asm
	{  cvt.rn.f16.f32 %rs58, %f832;}

	// end inline asm
	add.s32 	%r225, %r246, %r48;
	mad.lo.s32 	%r226, %r225, %r72, %r1;
	mul.wide.u32 	%rd155, %r226, 2;
	add.s64 	%rd156, %rd1, %rd155;
	st.global.u16 	[%rd156], %rs58;
	ld.local.f32 	%f838, [%rd154+4];
	sub.f32 	%f839, %f838, %f69;
	mul.f32 	%f840, %f839, 0f3FB8AA3B;
	ex2.approx.f32 	%f841, %f840;
	mul.f32 	%f833, %f841, %f70;
	// begin inline asm
	{  cvt.rn.f16.f32 %rs59, %f833;}

	// end inline asm
	add.s32 	%r227, %r226, %r72;
	mul.wide.u32 	%rd157, %r227, 2;
	add.s64 	%rd158, %rd1, %rd157;
	st.global.u16 	[%rd158], %rs59;
	add.s32 	%r246, %r246, 2;
$L__BB13_61:
	and.b32  	%r228, %r3, 1;
	setp.eq.b32 	%p109, %r228, 1;
	@%p109 bra 	$L__BB13_63;
	mul.wide.u32 	%rd159, %r246, 4;
	add.s64 	%rd160, %rd3, %rd159;
	ld.local.f32 	%f843, [%rd160];
	sub.f32 	%f844, %f843, %f69;
	mul.f32 	%f845, %f844, 0f3FB8AA3B;
	ex2.approx.f32 	%f846, %f845;
	mul.f32 	%f842, %f846, %f70;
	// begin inline asm
	{  cvt.rn.f16.f32 %rs60, %f842;}

	// end inline asm
	add.s32 	%r229, %r246, %r48;
	mad.lo.s32 	%r230, %r229, %r72, %r1;
	mul.wide.u32 	%rd161, %r230, 2;
	add.s64 	%rd162, %rd1, %rd161;
	st.global.u16 	[%rd162], %rs60;
$L__BB13_63:
	ret;

}
	// .globl	_Z19_blockSoftmaxKernelI6__halfLi1024ELi64EEvPKT_PS1_ii
.visible .entry _Z19_blockSoftmaxKernelI6__halfLi1024ELi64EEvPKT_PS1_ii(
	.param .u64 .ptr .align 1 _Z19_blockSoftmaxKernelI6__halfLi1024ELi64EEvPKT_PS1_ii_param_0,
	.param .u64 .ptr .align 1 _Z19_blockSoftmaxKernelI6__halfLi1024ELi64EEvPKT_PS1_ii_param_1,
	.param .u32 _Z19_blockSoftmaxKernelI6__halfLi1024ELi64EEvPKT_PS1_ii_param_2,
	.param .u32 _Z19_blockSoftmaxKernelI6__halfLi1024ELi64EEvPKT_PS1_ii_param_3
)
{
	.local .align 16 .b8 	__local_depot14[256];
	.reg .b64 	%SP;
	.reg .b64 	%SPL;
	.reg .pred 	%p<110>;
	.reg .b16 	%rs<61>;
	.reg .b32 	%r<251>;
	.reg .b32 	%f<889>;
	.reg .b64 	%rd<167>;
	// demoted variable
	.shared .align 8 .b8 _ZZ19_blockSoftmaxKernelI6__halfLi1024ELi64EEvPKT_PS1_iiE12temp_storage[296];
	// demoted variable
	.shared .align 8 .b8 _ZZ19_blockSoftmaxKernelI6__halfLi1024ELi64EEvPKT_PS1_iiE9dms_total[8];
	mov.u64 	%SPL, __local_depot14;
	ld.param.u64 	%rd16, [_Z19_blockSoftmaxKernelI6__halfLi1024ELi64EEvPKT_PS1_ii_param_0];
	ld.param.u64 	%rd17, [_Z19_blockSoftmaxKernelI6__halfLi1024ELi64EEvPKT_PS1_ii_param_1];
	ld.param.u32 	%r71, [_Z19_blockSoftmaxKernelI6__halfLi1024ELi64EEvPKT_PS1_ii_param_2];
	ld.param.u32 	%r72, [_Z19_blockSoftmaxKernelI6__halfLi1024ELi64EEvPKT_PS1_ii_param_3];
	cvta.to.global.u64 	%rd1, %rd17;
	cvta.to.global.u64 	%rd2, %rd16;
	add.u64 	%rd3, %SPL, 0;
	mov.u32 	%r73, %ctaid.x;
	rem.u32 	%r74, %r73, %r72;
	sub.s32 	%r75, %r73, %r74;
	mad.lo.s32 	%r1, %r75, %r71, %r74;
	shr.s32 	%r76, %r71, 31;
	shr.u32 	%r77, %r76, 22;
	add.s32 	%r78, %r71, %r77;
	and.b32  	%r79, %r78, -1024;
	sub.s32 	%r2, %r71, %r79;
	shr.s32 	%r3, %r78, 10;
	add.s32 	%r4, %r3, 1;
	mov.u32 	%r5, %tid.x;
	setp.lt.u32 	%p1, %r5, %r2;
	mov.f32 	%f877, 0f00000000;
	mov.f32 	%f878, 0fFF7FFFFF;
	@%p1 bra 	$L__BB14_13;
	setp.lt.s32 	%p2, %r71, 1024;
	@%p2 bra 	$L__BB14_25;
	sub.s32 	%r81, %r5, %r2;
	mul.lo.s32 	%r82, %r81, %r3;
	mad.lo.s32 	%r6, %r4, %r2, %r82;
	add.s32 	%r83, %r3, -1;
	and.b32  	%r7, %r3, 7;
	setp.lt.u32 	%p3, %r83, 7;
	mov.f32 	%f877, 0f00000000;
	mov.f32 	%f878, 0fFF7FFFFF;
	mov.b32 	%r238, 0;
	@%p3 bra 	$L__BB14_5;
	and.b32  	%r238, %r3, 2097144;
	neg.s32 	%r233, %r238;
	add.s64 	%rd164, %rd3, 16;
	mov.f32 	%f877, 0f00000000;
	mov.f32 	%f878, 0fFF7FFFFF;
	mov.b32 	%r234, 0;
$L__BB14_4:
	.pragma "nounroll";
	add.s32 	%r85, %r6, %r234;
	mad.lo.s32 	%r86, %r85, %r72, %r1;
	mul.wide.u32 	%rd19, %r86, 2;
	add.s64 	%rd20, %rd2, %rd19;
	ld.global.u16 	%rs1, [%rd20];
	// begin inline asm
	{  cvt.f32.f16 %f78, %rs1;}

	// end inline asm
	setp.gt.f32 	%p4, %f878, %f78;
	selp.f32 	%f86, %f877, 0f3F800000, %p4;
	selp.f32 	%f87, %f878, %f78, %p4;
	selp.f32 	%f88, 0f3F800000, %f877, %p4;
	selp.f32 	%f89, %f78, %f878, %p4;
	sub.f32 	%f90, %f89, %f87;
	mul.f32 	%f91, %f90, 0f3FB8AA3B;
	ex2.approx.f32 	%f92, %f91;
	fma.rn.f32 	%f93, %f88, %f92, %f86;
	add.s32 	%r87, %r86, %r72;
	mul.wide.u32 	%rd21, %r87, 2;
	add.s64 	%rd22, %rd2, %rd21;
	ld.global.u16 	%rs2, [%rd22];
	// begin inline asm
	{  cvt.f32.f16 %f79, %rs2;}

	// end inline asm
	setp.gt.f32 	%p5, %f87, %f79;
	selp.f32 	%f94, %f93, 0f3F800000, %p5;
	selp.f32 	%f95, %f87, %f79, %p5;
	selp.f32 	%f96, 0f3F800000, %f93, %p5;
	selp.f32 	%f97, %f79, %f87, %p5;
	sub.f32 	%f98, %f97, %f95;
	mul.f32 	%f99, %f98, 0f3FB8AA3B;
	ex2.approx.f32 	%f100, %f99;
	fma.rn.f32 	%f101, %f96, %f100, %f94;
	add.s32 	%r88, %r87, %r72;
	mul.wide.u32 	%rd23, %r88, 2;
	add.s64 	%rd24, %rd2, %rd23;
	ld.global.u16 	%rs3, [%rd24];
	// begin inline asm
	{  cvt.f32.f16 %f80, %rs3;}

	// end inline asm
	setp.gt.f32 	%p6, %f95, %f80;
	selp.f32 	%f102, %f101, 0f3F800000, %p6;
	selp.f32 	%f103, %f95, %f80, %p6;
	selp.f32 	%f104, 0f3F800000, %f101, %p6;
	selp.f32 	%f105, %f80, %f95, %p6;
	sub.f32 	%f106, %f105, %f103;
	mul.f32 	%f107, %f106, 0f3FB8AA3B;
	ex2.approx.f32 	%f108, %f107;
	fma.rn.f32 	%f109, %f104, %f108, %f102;
	add.s32 	%r89, %r88, %r72;
	mul.wide.u32 	%rd25, %r89, 2;
	add.s64 	%rd26, %rd2, %rd25;
	ld.global.u16 	%rs4, [%rd26];
	// begin inline asm
	{  cvt.f32.f16 %f81, %rs4;}

	// end inline asm
	st.local.v4.f32 	[%rd164+-16], {%f78, %f79, %f80, %f81};
	setp.gt.f32 	%p7, %f103, %f81;
	selp.f32 	%f110, %f109, 0f3F800000, %p7;
	selp.f32 	%f111, %f103, %f81, %p7;
	selp.f32 	%f112, 0f3F800000, %f109, %p7;
	selp.f32 	%f113, %f81, %f103, %p7;
	sub.f32 	%f114, %f113, %f111;
	mul.f32 	%f115, %f114, 0f3FB8AA3B;
	ex2.approx.f32 	%f116, %f115;
	fma.rn.f32 	%f117, %f112, %f116, %f110;
	add.s32 	%r90, %r89, %r72;
	mul.wide.u32 	%rd27, %r90, 2;
	add.s64 	%rd28, %rd2, %rd27;
	ld.global.u16 	%rs5, [%rd28];
	// begin inline asm
	{  cvt.f32.f16 %f82, %rs5;}

	// end inline asm
	setp.gt.f32 	%p8, %f111, %f82;
	selp.f32 	%f118, %f117, 0f3F800000, %p8;
	selp.f32 	%f119, %f111, %f82, %p8;
	selp.f32 	%f120, 0f3F800000, %f117, %p8;
	selp.f32 	%f121, %f82, %f111, %p8;
	sub.f32 	%f122, %f121, %f119;
	mul.f32 	%f123, %f122, 0f3FB8AA3B;
	ex2.approx.f32 	%f124, %f123;
	fma.rn.f32 	%f125, %f120, %f124, %f118;
	add.s32 	%r91, %r90, %r72;
	mul.wide.u32 	%rd29, %r91, 2;
	add.s64 	%rd30, %rd2, %rd29;
	ld.global.u16 	%rs6, [%rd30];
	// begin inline asm
	{  cvt.f32.f16 %f83, %rs6;}

	// end inline asm
	setp.gt.f32 	%p9, %f119, %f83;
	selp.f32 	%f126, %f125, 0f3F800000, %p9;
	selp.f32 	%f127, %f119, %f83, %p9;
	selp.f32 	%f128, 0f3F800000, %f125, %p9;
	selp.f32 	%f129, %f83, %f119, %p9;
	sub.f32 	%f130, %f129, %f127;
	mul.f32 	%f131, %f130, 0f3FB8AA3B;
	ex2.approx.f32 	%f132, %f131;
	fma.rn.f32 	%f133, %f128, %f132, %f126;
	add.s32 	%r92, %r91, %r72;
	mul.wide.u32 	%rd31, %r92, 2;
	add.s64 	%rd32, %rd2, %rd31;
	ld.global.u16 	%rs7, [%rd32];
	// begin inline asm
	{  cvt.f32.f16 %f84, %rs7;}

	// end inline asm
	setp.gt.f32 	%p10, %f127, %f84;
	selp.f32 	%f134, %f133, 0f3F800000, %p10;
	selp.f32 	%f135, %f127, %f84, %p10;
	selp.f32 	%f136, 0f3F800000, %f133, %p10;
	selp.f32 	%f137, %f84, %f127, %p10;
	sub.f32 	%f138, %f137, %f135;
	mul.f32 	%f139, %f138, 0f3FB8AA3B;
	ex2.approx.f32 	%f140, %f139;
	fma.rn.f32 	%f141, %f136, %f140, %f134;
	add.s32 	%r93, %r92, %r72;
	mul.wide.u32 	%rd33, %r93, 2;
	add.s64 	%rd34, %rd2, %rd33;
	ld.global.u16 	%rs8, [%rd34];
	// begin inline asm
	{  cvt.f32.f16 %f85, %rs8;}

	// end inline asm
	st.local.v4.f32 	[%rd164], {%f82, %f83, %f84, %f85};
	setp.gt.f32 	%p11, %f135, %f85;
	selp.f32 	%f142, %f141, 0f3F800000, %p11;
	selp.f32 	%f878, %f135, %f85, %p11;
	selp.f32 	%f143, 0f3F800000, %f141, %p11;
	selp.f32 	%f144, %f85, %f135, %p11;
	sub.f32 	%f145, %f144, %f878;
	mul.f32 	%f146, %f145, 0f3FB8AA3B;
	ex2.approx.f32 	%f147, %f146;
	fma.rn.f32 	%f877, %f143, %f147, %f142;
	add.s32 	%r234, %r234, 8;
	add.s32 	%r233, %r233, 8;
	add.s64 	%rd164, %rd164, 32;
	setp.eq.s32 	%p12, %r233, 0;
	@%p12 bra 	$L__BB14_5;
	bra.uni 	$L__BB14_4;
$L__BB14_5:
	setp.eq.s32 	%p13, %r7, 0;
	@%p13 bra 	$L__BB14_25;
	and.b32  	%r28, %r3, 3;
	setp.lt.u32 	%p14, %r7, 4;
	@%p14 bra 	$L__BB14_8;
	add.s32 	%r94, %r6, %r238;
	mad.lo.s32 	%r95, %r94, %r72, %r1;
	mul.wide.u32 	%rd35, %r95, 2;
	add.s64 	%rd36, %rd2, %rd35;
	ld.global.u16 	%rs9, [%rd36];
	// begin inline asm
	{  cvt.f32.f16 %f149, %rs9;}

	// end inline asm
	mul.wide.u32 	%rd37, %r238, 4;
	add.s64 	%rd38, %rd3, %rd37;
	st.local.f32 	[%rd38], %f149;
	setp.gt.f32 	%p15, %f878, %f149;
	selp.f32 	%f153, %f877, 0f3F800000, %p15;
	selp.f32 	%f154, %f878, %f149, %p15;
	selp.f32 	%f155, 0f3F800000, %f877, %p15;
	selp.f32 	%f156, %f149, %f878, %p15;
	sub.f32 	%f157, %f156, %f154;
	mul.f32 	%f158, %f157, 0f3FB8AA3B;
	ex2.approx.f32 	%f159, %f158;
	fma.rn.f32 	%f160, %f155, %f159, %f153;
	add.s32 	%r96, %r95, %r72;
	mul.wide.u32 	%rd39, %r96, 2;
	add.s64 	%rd40, %rd2, %rd39;
	ld.global.u16 	%rs10, [%rd40];
	// begin inline asm
	{  cvt.f32.f16 %f150, %rs10;}

	// end inline asm
	st.local.f32 	[%rd38+4], %f150;
	setp.gt.f32 	%p16, %f154, %f150;
	selp.f32 	%f161, %f160, 0f3F800000, %p16;
	selp.f32 	%f162, %f154, %f150, %p16;
	selp.f32 	%f163, 0f3F800000, %f160, %p16;
	selp.f32 	%f164, %f150, %f154, %p16;
	sub.f32 	%f165, %f164, %f162;
	mul.f32 	%f166, %f165, 0f3FB8AA3B;
	ex2.approx.f32 	%f167, %f166;
	fma.rn.f32 	%f168, %f163, %f167, %f161;
	add.s32 	%r97, %r96, %r72;
	mul.wide.u32 	%rd41, %r97, 2;
	add.s64 	%rd42, %rd2, %rd41;
	ld.global.u16 	%rs11, [%rd42];
	// begin inline asm
	{  cvt.f32.f16 %f151, %rs11;}

	// end inline asm
	st.local.f32 	[%rd38+8], %f151;
	setp.gt.f32 	%p17, %f162, %f151;
	selp.f32 	%f169, %f168, 0f3F800000, %p17;
	selp.f32 	%f170, %f162, %f151, %p17;
	selp.f32 	%f171, 0f3F800000, %f168, %p17;
	selp.f32 	%f172, %f151, %f162, %p17;
	sub.f32 	%f173, %f172, %f170;
	mul.f32 	%f174, %f173, 0f3FB8AA3B;
	ex2.approx.f32 	%f175, %f174;
	fma.rn.f32 	%f176, %f171, %f175, %f169;
	add.s32 	%r98, %r97, %r72;
	mul.wide.u32 	%rd43, %r98, 2;
	add.s64 	%rd44, %rd2, %rd43;
	ld.global.u16 	%rs12, [%rd44];
	// begin inline asm
	{  cvt.f32.f16 %f152, %rs12;}

	// end inline asm
	st.local.f32 	[%rd38+12], %f152;
	setp.gt.f32 	%p18, %f170, %f152;
	selp.f32 	%f177, %f176, 0f3F800000, %p18;
	selp.f32 	%f878, %f170, %f152, %p18;
	selp.f32 	%f178, 0f3F800000, %f176, %p18;
	selp.f32 	%f179, %f152, %f170, %p18;
	sub.f32 	%f180, %f179, %f878;
	mul.f32 	%f181, %f180, 0f3FB8AA3B;
	ex2.approx.f32 	%f182, %f181;
	fma.rn.f32 	%f877, %f178, %f182, %f177;
	add.s32 	%r238, %r238, 4;
$L__BB14_8:
	setp.eq.s32 	%p19, %r28, 0;
	@%p19 bra 	$L__BB14_25;
	setp.eq.s32 	%p20, %r28, 1;
	@%p20 bra 	$L__BB14_11;
	add.s32 	%r99, %r6, %r238;
	mad.lo.s32 	%r100, %r99, %r72, %r1;
	mul.wide.u32 	%rd45, %r100, 2;
	add.s64 	%rd46, %rd2, %rd45;
	ld.global.u16 	%rs13, [%rd46];
	// begin inline asm
	{  cvt.f32.f16 %f184, %rs13;}

	// end inline asm
	mul.wide.u32 	%rd47, %r238, 4;
	add.s64 	%rd48, %rd3, %rd47;
	st.local.f32 	[%rd48], %f184;
	setp.gt.f32 	%p21, %f878, %f184;
	selp.f32 	%f186, %f877, 0f3F800000, %p21;
	selp.f32 	%f187, %f878, %f184, %p21;
	selp.f32 	%f188, 0f3F800000, %f877, %p21;
	selp.f32 	%f189, %f184, %f878, %p21;
	sub.f32 	%f190, %f189, %f187;
	mul.f32 	%f191, %f190, 0f3FB8AA3B;
	ex2.approx.f32 	%f192, %f191;
	fma.rn.f32 	%f193, %f188, %f192, %f186;
	add.s32 	%r101, %r100, %r72;
	mul.wide.u32 	%rd49, %r101, 2;
	add.s64 	%rd50, %rd2, %rd49;
	ld.global.u16 	%rs14, [%rd50];
	// begin inline asm
	{  cvt.f32.f16 %f185, %rs14;}

	// end inline asm
	st.local.f32 	[%rd48+4], %f185;
	setp.gt.f32 	%p22, %f187, %f185;
	selp.f32 	%f194, %f193, 0f3F800000, %p22;
	selp.f32 	%f878, %f187, %f185, %p22;
	selp.f32 	%f195, 0f3F800000, %f193, %p22;
	selp.f32 	%f196, %f185, %f187, %p22;
	sub.f32 	%f197, %f196, %f878;
	mul.f32 	%f198, %f197, 0f3FB8AA3B;
	ex2.approx.f32 	%f199, %f198;
	fma.rn.f32 	%f877, %f195, %f199, %f194;
	add.s32 	%r238, %r238, 2;
$L__BB14_11:
	and.b32  	%r102, %r3, 1;
	setp.eq.b32 	%p23, %r102, 1;
	not.pred 	%p24, %p23;
	@%p24 bra 	$L__BB14_25;
	add.s32 	%r103, %r6, %r238;
	mad.lo.s32 	%r104, %r103, %r72, %r1;
	mul.wide.u32 	%rd51, %r104, 2;
	add.s64 	%rd52, %rd2, %rd51;
	ld.global.u16 	%rs15, [%rd52];
	// begin inline asm
	{  cvt.f32.f16 %f200, %rs15;}

	// end inline asm
	mul.wide.u32 	%rd53, %r238, 4;
	add.s64 	%rd54, %rd3, %rd53;
	st.local.f32 	[%rd54], %f200;
	setp.gt.f32 	%p25, %f878, %f200;
	selp.f32 	%f201, %f877, 0f3F800000, %p25;
	selp.f32 	%f43, %f878, %f200, %p25;
	selp.f32 	%f202, 0f3F800000, %f877, %p25;
	selp.f32 	%f203, %f200, %f878, %p25;
	sub.f32 	%f204, %f203, %f43;
	mul.f32 	%f205, %f204, 0f3FB8AA3B;
	ex2.approx.f32 	%f206, %f205;
	fma.rn.f32 	%f877, %f202, %f206, %f201;
	mov.f32 	%f878, %f43;
	bra.uni 	$L__BB14_25;
$L__BB14_13:
	setp.lt.s32 	%p26, %r71, -1023;
	@%p26 bra 	$L__BB14_25;
	mul.lo.s32 	%r10, %r4, %r5;
	and.b32  	%r11, %r4, 7;
	setp.lt.u32 	%p27, %r3, 7;
	mov.f32 	%f877, 0f00000000;
	mov.f32 	%f878, 0fFF7FFFFF;
	mov.b32 	%r236, 0;
	@%p27 bra 	$L__BB14_17;
	and.b32  	%r236, %r4, -8;
	neg.s32 	%r231, %r236;
	add.s64 	%rd163, %rd3, 16;
	mov.f32 	%f877, 0f00000000;
	mov.f32 	%f878, 0fFF7FFFFF;
	mov.b32 	%r232, 0;
$L__BB14_16:
	.pragma "nounroll";
	add.s32 	%r107, %r232, %r10;
	mad.lo.s32 	%r108, %r107, %r72, %r1;
	mul.wide.u32 	%rd55, %r108, 2;
	add.s64 	%rd56, %rd2, %rd55;
	ld.global.u16 	%rs16, [%rd56];
	// begin inline asm
	{  cvt.f32.f16 %f214, %rs16;}

	// end inline asm
	setp.gt.f32 	%p28, %f878, %f214;
	selp.f32 	%f222, %f877, 0f3F800000, %p28;
	selp.f32 	%f223, %f878, %f214, %p28;
	selp.f32 	%f224, 0f3F800000, %f877, %p28;
	selp.f32 	%f225, %f214, %f878, %p28;
	sub.f32 	%f226, %f225, %f223;
	mul.f32 	%f227, %f226, 0f3FB8AA3B;
	ex2.approx.f32 	%f228, %f227;
	fma.rn.f32 	%f229, %f224, %f228, %f222;
	add.s32 	%r109, %r108, %r72;
	mul.wide.u32 	%rd57, %r109, 2;
	add.s64 	%rd58, %rd2, %rd57;
	ld.global.u16 	%rs17, [%rd58];
	// begin inline asm
	{  cvt.f32.f16 %f215, %rs17;}

	// end inline asm
	setp.gt.f32 	%p29, %f223, %f215;
	selp.f32 	%f230, %f229, 0f3F800000, %p29;
	selp.f32 	%f231, %f223, %f215, %p29;
	selp.f32 	%f232, 0f3F800000, %f229, %p29;
	selp.f32 	%f233, %f215, %f223, %p29;
	sub.f32 	%f234, %f233, %f231;
	mul.f32 	%f235, %f234, 0f3FB8AA3B;
	ex2.approx.f32 	%f236, %f235;
	fma.rn.f32 	%f237, %f232, %f236, %f230;
	add.s32 	%r110, %r109, %r72;
	mul.wide.u32 	%rd59, %r110, 2;
	add.s64 	%rd60, %rd2, %rd59;
	ld.global.u16 	%rs18, [%rd60];
	// begin inline asm
	{  cvt.f32.f16 %f216, %rs18;}

	// end inline asm
	setp.gt.f32 	%p30, %f231, %f216;
	selp.f32 	%f238, %f237, 0f3F800000, %p30;
	selp.f32 	%f239, %f231, %f216, %p30;
	selp.f32 	%f240, 0f3F800000, %f237, %p30;
	selp.f32 	%f241, %f216, %f231, %p30;
	sub.f32 	%f242, %f241, %f239;
	mul.f32 	%f243, %f242, 0f3FB8AA3B;
	ex2.approx.f32 	%f244, %f243;
	fma.rn.f32 	%f245, %f240, %f244, %f238;
	add.s32 	%r111, %r110, %r72;
	mul.wide.u32 	%rd61, %r111, 2;
	add.s64 	%rd62, %rd2, %rd61;
	ld.global.u16 	%rs19, [%rd62];
	// begin inline asm
	{  cvt.f32.f16 %f217, %rs19;}

	// end inline asm
	st.local.v4.f32 	[%rd163+-16], {%f214, %f215, %f216, %f217};
	setp.gt.f32 	%p31, %f239, %f217;
	selp.f32 	%f246, %f245, 0f3F800000, %p31;
	selp.f32 	%f247, %f239, %f217, %p31;
	selp.f32 	%f248, 0f3F800000, %f245, %p31;
	selp.f32 	%f249, %f217, %f239, %p31;
	sub.f32 	%f250, %f249, %f247;
	mul.f32 	%f251, %f250, 0f3FB8AA3B;
	ex2.approx.f32 	%f252, %f251;
	fma.rn.f32 	%f253, %f248, %f252, %f246;
	add.s32 	%r112, %r111, %r72;
	mul.wide.u32 	%rd63, %r112, 2;
	add.s64 	%rd64, %rd2, %rd63;
	ld.global.u16 	%rs20, [%rd64];
	// begin inline asm
	{  cvt.f32.f16 %f218, %rs20;}

	// end inline asm
	setp.gt.f32 	%p32, %f247, %f218;
	selp.f32 	%f254, %f253, 0f3F800000, %p32;
	selp.f32 	%f255, %f247, %f218, %p32;
	selp.f32 	%f256, 0f3F800000, %f253, %p32;
	selp.f32 	%f257, %f218, %f247, %p32;
	sub.f32 	%f258, %f257, %f255;
	mul.f32 	%f259, %f258, 0f3FB8AA3B;
	ex2.approx.f32 	%f260, %f259;
	fma.rn.f32 	%f261, %f256, %f260, %f254;
	add.s32 	%r113, %r112, %r72;
	mul.wide.u32 	%rd65, %r113, 2;
	add.s64 	%rd66, %rd2, %rd65;
	ld.global.u16 	%rs21, [%rd66];
	// begin inline asm
	{  cvt.f32.f16 %f219, %rs21;}

	// end inline asm
	setp.gt.f32 	%p33, %f255, %f219;
	selp.f32 	%f262, %f261, 0f3F800000, %p33;
	selp.f32 	%f263, %f255, %f219, %p33;
	selp.f32 	%f264, 0f3F800000, %f261, %p33;
	selp.f32 	%f265, %f219, %f255, %p33;
	sub.f32 	%f266, %f265, %f263;
	mul.f32 	%f267, %f266, 0f3FB8AA3B;
	ex2.approx.f32 	%f268, %f267;
	fma.rn.f32 	%f269, %f264, %f268, %f262;
	add.s32 	%r114, %r113, %r72;
	mul.wide.u32 	%rd67, %r114, 2;
	add.s64 	%rd68, %rd2, %rd67;
	ld.global.u16 	%rs22, [%rd68];
	// begin inline asm
	{  cvt.f32.f16 %f220, %rs22;}

	// end inline asm
	setp.gt.f32 	%p34, %f263, %f220;
	selp.f32 	%f270, %f269, 0f3F800000, %p34;
	selp.f32 	%f271, %f263, %f220, %p34;
	selp.f32 	%f272, 0f3F800000, %f269, %p34;
	selp.f32 	%f273, %f220, %f263, %p34;
	sub.f32 	%f274, %f273, %f271;
	mul.f32 	%f275, %f274, 0f3FB8AA3B;
	ex2.approx.f32 	%f276, %f275;
	fma.rn.f32 	%f277, %f272, %f276, %f270;
	add.s32 	%r115, %r114, %r72;
	mul.wide.u32 	%rd69, %r115, 2;
	add.s64 	%rd70, %rd2, %rd69;
	ld.global.u16 	%rs23, [%rd70];
	// begin inline asm
	{  cvt.f32.f16 %f221, %rs23;}

	// end inline asm
	st.local.v4.f32 	[%rd163], {%f218, %f219, %f220, %f221};
	setp.gt.f32 	%p35, %f271, %f221;
	selp.f32 	%f278, %f277, 0f3F800000, %p35;
	selp.f32 	%f878, %f271, %f221, %p35;
	selp.f32 	%f279, 0f3F800000, %f277, %p35;
	selp.f32 	%f280, %f221, %f271, %p35;
	sub.f32 	%f281, %f280, %f878;
	mul.f32 	%f282, %f281, 0f3FB8AA3B;
	ex2.approx.f32 	%f283, %f282;
	fma.rn.f32 	%f877, %f279, %f283, %f278;
	add.s32 	%r232, %r232, 8;
	add.s32 	%r231, %r231, 8;
	add.s64 	%rd163, %rd163, 32;
	setp.eq.s32 	%p36, %r231, 0;
	@%p36 bra 	$L__BB14_17;
	bra.uni 	$L__BB14_16;
$L__BB14_17:
	setp.eq.s32 	%p37, %r11, 0;
	@%p37 bra 	$L__BB14_25;
	setp.lt.u32 	%p38, %r11, 4;
	@%p38 bra 	$L__BB14_20;
	add.s32 	%r116, %r236, %r10;
	mad.lo.s32 	%r117, %r116, %r72, %r1;
	mul.wide.u32 	%rd71, %r117, 2;
	add.s64 	%rd72, %rd2, %rd71;
	ld.global.u16 	%rs24, [%rd72];
	// begin inline asm
	{  cvt.f32.f16 %f285, %rs24;}

	// end inline asm
	mul.wide.u32 	%rd73, %r236, 4;
	add.s64 	%rd74, %rd3, %rd73;
	st.local.f32 	[%rd74], %f285;
	setp.gt.f32 	%p39, %f878, %f285;
	selp.f32 	%f289, %f877, 0f3F800000, %p39;
	selp.f32 	%f290, %f878, %f285, %p39;
	selp.f32 	%f291, 0f3F800000, %f877, %p39;
	selp.f32 	%f292, %f285, %f878, %p39;
	sub.f32 	%f293, %f292, %f290;
	mul.f32 	%f294, %f293, 0f3FB8AA3B;
	ex2.approx.f32 	%f295, %f294;
	fma.rn.f32 	%f296, %f291, %f295, %f289;
	add.s32 	%r118, %r117, %r72;
	mul.wide.u32 	%rd75, %r118, 2;
	add.s64 	%rd76, %rd2, %rd75;
	ld.global.u16 	%rs25, [%rd76];
	// begin inline asm
	{  cvt.f32.f16 %f286, %rs25;}

	// end inline asm
	st.local.f32 	[%rd74+4], %f286;
	setp.gt.f32 	%p40, %f290, %f286;
	selp.f32 	%f297, %f296, 0f3F800000, %p40;
	selp.f32 	%f298, %f290, %f286, %p40;
	selp.f32 	%f299, 0f3F800000, %f296, %p40;
	selp.f32 	%f300, %f286, %f290, %p40;
	sub.f32 	%f301, %f300, %f298;
	mul.f32 	%f302, %f301, 0f3FB8AA3B;
	ex2.approx.f32 	%f303, %f302;
	fma.rn.f32 	%f304, %f299, %f303, %f297;
	add.s32 	%r119, %r118, %r72;
	mul.wide.u32 	%rd77, %r119, 2;
	add.s64 	%rd78, %rd2, %rd77;
	ld.global.u16 	%rs26, [%rd78];
	// begin inline asm
	{  cvt.f32.f16 %f287, %rs26;}

	// end inline asm
	st.local.f32 	[%rd74+8], %f287;
	setp.gt.f32 	%p41, %f298, %f287;
	selp.f32 	%f305, %f304, 0f3F800000, %p41;
	selp.f32 	%f306, %f298, %f287, %p41;
	selp.f32 	%f307, 0f3F800000, %f304, %p41;
	selp.f32 	%f308, %f287, %f298, %p41;
	sub.f32 	%f309, %f308, %f306;
	mul.f32 	%f310, %f309, 0f3FB8AA3B;
	ex2.approx.f32 	%f311, %f310;
	fma.rn.f32 	%f312, %f307, %f311, %f305;
	add.s32 	%r120, %r119, %r72;
	mul.wide.u32 	%rd79, %r120, 2;
	add.s64 	%rd80, %rd2, %rd79;
	ld.global.u16 	%rs27, [%rd80];
	// begin inline asm
	{  cvt.f32.f16 %f288, %rs27;}

	// end inline asm
	st.local.f32 	[%rd74+12], %f288;
	setp.gt.f32 	%p42, %f306, %f288;
	selp.f32 	%f313, %f312, 0f3F800000, %p42;
	selp.f32 	%f878, %f306, %f288, %p42;
	selp.f32 	%f314, 0f3F800000, %f312, %p42;
	selp.f32 	%f315, %f288, %f306, %p42;
	sub.f32 	%f316, %f315, %f878;
	mul.f32 	%f317, %f316, 0f3FB8AA3B;
	ex2.approx.f32 	%f318, %f317;
	fma.rn.f32 	%f877, %f314, %f318, %f313;
	add.s32 	%r236, %r236, 4;
$L__BB14_20:
	and.b32  	%r121, %r4, 3;
	setp.eq.s32 	%p43, %r121, 0;
	@%p43 bra 	$L__BB14_25;
	setp.eq.s32 	%p44, %r121, 1;
	@%p44 bra 	$L__BB14_23;
	add.s32 	%r122, %r236, %r10;
	mad.lo.s32 	%r123, %r122, %r72, %r1;
	mul.wide.u32 	%rd81, %r123, 2;
	add.s64 	%rd82, %rd2, %rd81;
	ld.global.u16 	%rs28, [%rd82];
	// begin inline asm
	{  cvt.f32.f16 %f320, %rs28;}

	// end inline asm
	mul.wide.u32 	%rd83, %r236, 4;
	add.s64 	%rd84, %rd3, %rd83;
	st.local.f32 	[%rd84], %f320;
	setp.gt.f32 	%p45, %f878, %f320;
	selp.f32 	%f322, %f877, 0f3F800000, %p45;
	selp.f32 	%f323, %f878, %f320, %p45;
	selp.f32 	%f324, 0f3F800000, %f877, %p45;
	selp.f32 	%f325, %f320, %f878, %p45;
	sub.f32 	%f326, %f325, %f323;
	mul.f32 	%f327, %f326, 0f3FB8AA3B;
	ex2.approx.f32 	%f328, %f327;
	fma.rn.f32 	%f329, %f324, %f328, %f322;
	add.s32 	%r124, %r123, %r72;
	mul.wide.u32 	%rd85, %r124, 2;
	add.s64 	%rd86, %rd2, %rd85;
	ld.global.u16 	%rs29, [%rd86];
	// begin inline asm
	{  cvt.f32.f16 %f321, %rs29;}

	// end inline asm
	st.local.f32 	[%rd84+4], %f321;
	setp.gt.f32 	%p46, %f323, %f321;
	selp.f32 	%f330, %f329, 0f3F800000, %p46;
	selp.f32 	%f878, %f323, %f321, %p46;
	selp.f32 	%f331, 0f3F800000, %f329, %p46;
	selp.f32 	%f332, %f321, %f323, %p46;
	sub.f32 	%f333, %f332, %f878;
	mul.f32 	%f334, %f333, 0f3FB8AA3B;
	ex2.approx.f32 	%f335, %f334;
	fma.rn.f32 	%f877, %f331, %f335, %f330;
	add.s32 	%r236, %r236, 2;
$L__BB14_23:
	and.b32  	%r125, %r3, 1;
	setp.eq.b32 	%p47, %r125, 1;
	@%p47 bra 	$L__BB14_25;
	add.s32 	%r126, %r236, %r10;
	mad.lo.s32 	%r127, %r126, %r72, %r1;
	mul.wide.u32 	%rd87, %r127, 2;
	add.s64 	%rd88, %rd2, %rd87;
	ld.global.u16 	%rs30, [%rd88];
	// begin inline asm
	{  cvt.f32.f16 %f336, %rs30;}

	// end inline asm
	mul.wide.u32 	%rd89, %r236, 4;
	add.s64 	%rd90, %rd3, %rd89;
	st.local.f32 	[%rd90], %f336;
	setp.gt.f32 	%p48, %f878, %f336;
	selp.f32 	%f337, %f877, 0f3F800000, %p48;
	selp.f32 	%f25, %f878, %f336, %p48;
	selp.f32 	%f338, 0f3F800000, %f877, %p48;
	selp.f32 	%f339, %f336, %f878, %p48;
	sub.f32 	%f340, %f339, %f25;
	mul.f32 	%f341, %f340, 0f3FB8AA3B;
	ex2.approx.f32 	%f342, %f341;
	fma.rn.f32 	%f877, %f338, %f342, %f337;
	mov.f32 	%f878, %f25;
$L__BB14_25:
	// begin inline asm
	mov.u32 %r128, %laneid;
	// end inline asm
	mov.b32 	%r130, %f878;
	mov.b32 	%r136, 1;
	mov.b32 	%r137, 31;
	mov.b32 	%r138, -1;
	// begin inline asm
	shfl.sync.down.b32 %r129, %r130, %r136, %r137, %r138;
	// end inline asm
	mov.b32 	%r135, %f877;
	// begin inline asm
	shfl.sync.down.b32 %r134, %r135, %r136, %r137, %r138;
	// end inline asm
	setp.gt.s32 	%p49, %r128, 30;
	@%p49 bra 	$L__BB14_27;
	mov.b32 	%f343, %r134;
	mov.b32 	%f344, %r129;
	setp.gt.f32 	%p50, %f878, %f344;
	selp.f32 	%f47, %f878, %f344, %p50;
	selp.f32 	%f345, %f877, %f343, %p50;
	selp.f32 	%f346, %f344, %f878, %p50;
	selp.f32 	%f347, %f343, %f877, %p50;
	sub.f32 	%f348, %f346, %f47;
	mul.f32 	%f349, %f348, 0f3FB8AA3B;
	ex2.approx.f32 	%f350, %f349;
	fma.rn.f32 	%f877, %f347, %f350, %f345;
	mov.f32 	%f878, %f47;
$L__BB14_27:
	mov.b32 	%r140, %f878;
	mov.b32 	%r146, 2;
	mov.b32 	%r147, 31;
	mov.b32 	%r148, -1;
	// begin inline asm
	shfl.sync.down.b32 %r139, %r140, %r146, %r147, %r148;
	// end inline asm
	mov.b32 	%r145, %f877;
	// begin inline asm
	shfl.sync.down.b32 %r144, %r145, %r146, %r147, %r148;
	// end inline asm
	setp.gt.s32 	%p51, %r128, 29;
	@%p51 bra 	$L__BB14_29;
	mov.b32 	%f351, %r144;
	mov.b32 	%f352, %r139;
	setp.gt.f32 	%p52, %f878, %f352;
	selp.f32 	%f51, %f878, %f352, %p52;
	selp.f32 	%f353, %f877, %f351, %p52;
	selp.f32 	%f354, %f352, %f878, %p52;
	selp.f32 	%f355, %f351, %f877, %p52;
	sub.f32 	%f356, %f354, %f51;
	mul.f32 	%f357, %f356, 0f3FB8AA3B;
	ex2.approx.f32 	%f358, %f357;
	fma.rn.f32 	%f877, %f355, %f358, %f353;
	mov.f32 	%f878, %f51;
$L__BB14_29:
	mov.b32 	%r150, %f878;
	mov.b32 	%r156, 4;
	mov.b32 	%r157, 31;
	mov.b32 	%r158, -1;
	// begin inline asm
	shfl.sync.down.b32 %r149, %r150, %r156, %r157, %r158;
	// end inline asm
	mov.b32 	%r155, %f877;
	// begin inline asm
	shfl.sync.down.b32 %r154, %r155, %r156, %r157, %r158;
	// end inline asm
	setp.gt.s32 	%p53, %r128, 27;
	@%p53 bra 	$L__BB14_31;
	mov.b32 	%f359, %r154;
	mov.b32 	%f360, %r149;
	setp.gt.f32 	%p54, %f878, %f360;
	selp.f32 	%f55, %f878, %f360, %p54;
	selp.f32 	%f361, %f877, %f359, %p54;
	selp.f32 	%f362, %f360, %f878, %p54;
	selp.f32 	%f363, %f359, %f877, %p54;
	sub.f32 	%f364, %f362, %f55;
	mul.f32 	%f365, %f364, 0f3FB8AA3B;
	ex2.approx.f32 	%f366, %f365;
	fma.rn.f32 	%f877, %f363, %f366, %f361;
	mov.f32 	%f878, %f55;
$L__BB14_31:
	mov.b32 	%r160, %f878;
	mov.b32 	%r166, 8;
	mov.b32 	%r167, 31;
	mov.b32 	%r168, -1;
	// begin inline asm
	shfl.sync.down.b32 %r159, %r160, %r166, %r167, %r168;
	// end inline asm
	mov.b32 	%r165, %f877;
	// begin inline asm
	shfl.sync.down.b32 %r164, %r165, %r166, %r167, %r168;
	// end inline asm
	setp.gt.s32 	%p55, %r128, 23;
	@%p55 bra 	$L__BB14_33;
	mov.b32 	%f367, %r164;
	mov.b32 	%f368, %r159;
	setp.gt.f32 	%p56, %f878, %f368;
	selp.f32 	%f59, %f878, %f368, %p56;
	selp.f32 	%f369, %f877, %f367, %p56;
	selp.f32 	%f370, %f368, %f878, %p56;
	selp.f32 	%f371, %f367, %f877, %p56;
	sub.f32 	%f372, %f370, %f59;
	mul.f32 	%f373, %f372, 0f3FB8AA3B;
	ex2.approx.f32 	%f374, %f373;
	fma.rn.f32 	%f877, %f371, %f374, %f369;
	mov.f32 	%f878, %f59;
$L__BB14_33:
	mov.b32 	%r170, %f878;
	mov.b32 	%r176, 16;
	mov.b32 	%r177, 31;
	mov.b32 	%r178, -1;
	// begin inline asm
	shfl.sync.down.b32 %r169, %r170, %r176, %r177, %r178;
	// end inline asm
	mov.b32 	%r175, %f877;
	// begin inline asm
	shfl.sync.down.b32 %r174, %r175, %r176, %r177, %r178;
	// end inline asm
	setp.gt.s32 	%p57, %r128, 15;
	@%p57 bra 	$L__BB14_36;
	mov.b32 	%f375, %r174;
	mov.b32 	%f376, %r169;
	setp.gt.f32 	%p58, %f878, %f376;
	selp.f32 	%f63, %f878, %f376, %p58;
	selp.f32 	%f377, %f877, %f375, %p58;
	selp.f32 	%f378, %f376, %f878, %p58;
	selp.f32 	%f379, %f375, %f877, %p58;
	sub.f32 	%f380, %f378, %f63;
	mul.f32 	%f381, %f380, 0f3FB8AA3B;
	ex2.approx.f32 	%f382, %f381;
	fma.rn.f32 	%f877, %f379, %f382, %f377;
	setp.ne.s32 	%p59, %r128, 0;
	mov.f32 	%f878, %f63;
	@%p59 bra 	$L__BB14_36;
	shr.u32 	%r179, %r5, 2;
	and.b32  	%r180, %r179, 248;
	mov.u32 	%r181, _ZZ19_blockSoftmaxKernelI6__halfLi1024ELi64EEvPKT_PS1_iiE12temp_storage;
	add.s32 	%r182, %r181, %r180;
	st.shared.v2.f32 	[%r182+32], {%f63, %f877};
$L__BB14_36:
	bar.sync 	0;
	setp.ne.s32 	%p60, %r5, 0;
	@%p60 bra 	$L__BB14_38;
	ld.shared.v2.f32 	{%f383, %f384}, [_ZZ19_blockSoftmaxKernelI6__halfLi1024ELi64EEvPKT_PS1_iiE12temp_storage+40];
	setp.gt.f32 	%p61, %f878, %f383;
	selp.f32 	%f385, %f878, %f383, %p61;
	selp.f32 	%f386, %f877, %f384, %p61;
	selp.f32 	%f387, %f383, %f878, %p61;
	selp.f32 	%f388, %f384, %f877, %p61;
	sub.f32 	%f389, %f387, %f385;
	mul.f32 	%f390, %f389, 0f3FB8AA3B;
	ex2.approx.f32 	%f391, %f390;
	fma.rn.f32 	%f392, %f388, %f391, %f386;
	ld.shared.v2.f32 	{%f393, %f394}, [_ZZ19_blockSoftmaxKernelI6__halfLi1024ELi64EEvPKT_PS1_iiE12temp_storage+48];
	setp.gt.f32 	%p62, %f385, %f393;
	selp.f32 	%f395, %f385, %f393, %p62;
	selp.f32 	%f396, %f392, %f394, %p62;
	selp.f32 	%f397, %f393, %f385, %p62;
	selp.f32 	%f398, %f394, %f392, %p62;
	sub.f32 	%f399, %f397, %f395;
	mul.f32 	%f400, %f399, 0f3FB8AA3B;
	ex2.approx.f32 	%f401, %f400;
	fma.rn.f32 	%f402, %f398, %f401, %f396;
	ld.shared.v2.f32 	{%f403, %f404}, [_ZZ19_blockSoftmaxKernelI6__halfLi1024ELi64EEvPKT_PS1_iiE12temp_storage+56];
	setp.gt.f32 	%p63, %f395, %f403;
	selp.f32 	%f405, %f395, %f403, %p63;
	selp.f32 	%f406, %f402, %f404, %p63;
	selp.f32 	%f407, %f403, %f395, %p63;
	selp.f32 	%f408, %f404, %f402, %p63;
	sub.f32 	%f409, %f407, %f405;
	mul.f32 	%f410, %f409, 0f3FB8AA3B;
	ex2.approx.f32 	%f411, %f410;
	fma.rn.f32 	%f412, %f408, %f411, %f406;
	ld.shared.v2.f32 	{%f413, %f414}, [_ZZ19_blockSoftmaxKernelI6__halfLi1024ELi64EEvPKT_PS1_iiE12temp_storage+64];
	setp.gt.f32 	%p64, %f405, %f413;
	selp.f32 	%f415, %f405, %f413, %p64;
	selp.f32 	%f416, %f412, %f414, %p64;
	selp.f32 	%f417, %f413, %f405, %p64;
	selp.f32 	%f418, %f414, %f412, %p64;
	sub.f32 	%f419, %f417, %f415;
	mul.f32 	%f420, %f419, 0f3FB8AA3B;
	ex2.approx.f32 	%f421, %f420;
	fma.rn.f32 	%f422, %f418, %f421, %f416;
	ld.shared.v2.f32 	{%f423, %f424}, [_ZZ19_blockSoftmaxKernelI6__halfLi1024ELi64EEvPKT_PS1_iiE12temp_storage+72];
	setp.gt.f32 	%p65, %f415, %f423;
	selp.f32 	%f425, %f415, %f423, %p65;
	selp.f32 	%f426, %f422, %f424, %p65;
	selp.f32 	%f427, %f423, %f415, %p65;
	selp.f32 	%f428, %f424, %f422, %p65;
	sub.f32 	%f429, %f427, %f425;
	mul.f32 	%f430, %f429, 0f3FB8AA3B;
	ex2.approx.f32 	%f431, %f430;
	fma.rn.f32 	%f432, %f428, %f431, %f426;
	ld.shared.v2.f32 	{%f433, %f434}, [_ZZ19_blockSoftmaxKernelI6__halfLi1024ELi64EEvPKT_PS1_iiE12temp_storage+80];
	setp.gt.f32 	%p66, %f425, %f433;
	selp.f32 	%f435, %f425, %f433, %p66;
	selp.f32 	%f436, %f432, %f434, %p66;
	selp.f32 	%f437, %f433, %f425, %p66;
	selp.f32 	%f438, %f434, %f432, %p66;
	sub.f32 	%f439, %f437, %f435;
	mul.f32 	%f440, %f439, 0f3FB8AA3B;
	ex2.approx.f32 	%f441, %f440;
	fma.rn.f32 	%f442, %f438, %f441, %f436;
	ld.shared.v2.f32 	{%f443, %f444}, [_ZZ19_blockSoftmaxKernelI6__halfLi1024ELi64EEvPKT_PS1_iiE12temp_storage+88];
	setp.gt.f32 	%p67, %f435, %f443;
	selp.f32 	%f445, %f435, %f443, %p67;
	selp.f32 	%f446, %f442, %f444, %p67;
	selp.f32 	%f447, %f443, %f435, %p67;
	selp.f32 	%f448, %f444, %f442, %p67;
	sub.f32 	%f449, %f447, %f445;
	mul.f32 	%f450, %f449, 0f3FB8AA3B;
	ex2.approx.f32 	%f451, %f450;
	fma.rn.f32 	%f452, %f448, %f451, %f446;
	ld.shared.v2.f32 	{%f453, %f454}, [_ZZ19_blockSoftmaxKernelI6__halfLi1024ELi64EEvPKT_PS1_iiE12temp_storage+96];
	setp.gt.f32 	%p68, %f445, %f453;
	selp.f32 	%f455, %f445, %f453, %p68;
	selp.f32 	%f456, %f452, %f454, %p68;
	selp.f32 	%f457, %f453, %f445, %p68;
	selp.f32 	%f458, %f454, %f452, %p68;
	sub.f32 	%f459, %f457, %f455;
	mul.f32 	%f460, %f459, 0f3FB8AA3B;
	ex2.approx.f32 	%f461, %f460;
	fma.rn.f32 	%f462, %f458, %f461, %f456;
	ld.shared.v2.f32 	{%f463, %f464}, [_ZZ19_blockSoftmaxKernelI6__halfLi1024ELi64EEvPKT_PS1_iiE12temp_storage+104];
	setp.gt.f32 	%p69, %f455, %f463;
	selp.f32 	%f465, %f455, %f463, %p69;
	selp.f32 	%f466, %f462, %f464, %p69;
	selp.f32 	%f467, %f463, %f455, %p69;
	selp.f32 	%f468, %f464, %f462, %p69;
	sub.f32 	%f469, %f467, %f465;
	mul.f32 	%f470, %f469, 0f3FB8AA3B;
	ex2.approx.f32 	%f471, %f470;
	fma.rn.f32 	%f472, %f468, %f471, %f466;
	ld.shared.v2.f32 	{%f473, %f474}, [_ZZ19_blockSoftmaxKernelI6__halfLi1024ELi64EEvPKT_PS1_iiE12temp_storage+112];
	setp.gt.f32 	%p70, %f465, %f473;
	selp.f32 	%f475, %f465, %f473, %p70;
	selp.f32 	%f476, %f472, %f474, %p70;
	selp.f32 	%f477, %f473, %f465, %p70;
	selp.f32 	%f478, %f474, %f472, %p70;
	sub.f32 	%f479, %f477, %f475;
	mul.f32 	%f480, %f479, 0f3FB8AA3B;
	ex2.approx.f32 	%f481, %f480;
	fma.rn.f32 	%f482, %f478, %f481, %f476;
	ld.shared.v2.f32 	{%f483, %f484}, [_ZZ19_blockSoftmaxKernelI6__halfLi1024ELi64EEvPKT_PS1_iiE12temp_storage+120];
	setp.gt.f32 	%p71, %f475, %f483;
	selp.f32 	%f485, %f475, %f483, %p71;
	selp.f32 	%f486, %f482, %f484, %p71;
	selp.f32 	%f487, %f483, %f475, %p71;
	selp.f32 	%f488, %f484, %f482, %p71;
	sub.f32 	%f489, %f487, %f485;
	mul.f32 	%f490, %f489, 0f3FB8AA3B;
	ex2.approx.f32 	%f491, %f490;
	fma.rn.f32 	%f492, %f488, %f491, %f486;
	ld.shared.v2.f32 	{%f493, %f494}, [_ZZ19_blockSoftmaxKernelI6__halfLi1024ELi64EEvPKT_PS1_iiE12temp_storage+128];
	setp.gt.f32 	%p72, %f485, %f493;
	selp.f32 	%f495, %f485, %f493, %p72;
	selp.f32 	%f496, %f492, %f494, %p72;
	selp.f32 	%f497, %f493, %f485, %p72;
	selp.f32 	%f498, %f494, %f492, %p72;
	sub.f32 	%f499, %f497, %f495;
	mul.f32 	%f500, %f499, 0f3FB8AA3B;
	ex2.approx.f32 	%f501, %f500;
	fma.rn.f32 	%f502, %f498, %f501, %f496;
	ld.shared.v2.f32 	{%f503, %f504}, [_ZZ19_blockSoftmaxKernelI6__halfLi1024ELi64EEvPKT_PS1_iiE12temp_storage+136];
	setp.gt.f32 	%p73, %f495, %f503;
	selp.f32 	%f505, %f495, %f503, %p73;
	selp.f32 	%f506, %f502, %f504, %p73;
	selp.f32 	%f507, %f503, %f495, %p73;
	selp.f32 	%f508, %f504, %f502, %p73;
	sub.f32 	%f509, %f507, %f505;
	mul.f32 	%f510, %f509, 0f3FB8AA3B;
	ex2.approx.f32 	%f511, %f510;
	fma.rn.f32 	%f512, %f508, %f511, %f506;
	ld.shared.v2.f32 	{%f513, %f514}, [_ZZ19_blockSoftmaxKernelI6__halfLi1024ELi64EEvPKT_PS1_iiE12temp_storage+144];
	setp.gt.f32 	%p74, %f505, %f513;
	selp.f32 	%f515, %f505, %f513, %p74;
	selp.f32 	%f516, %f512, %f514, %p74;
	selp.f32 	%f517, %f513, %f505, %p74;
	selp.f32 	%f518, %f514, %f512, %p74;
	sub.f32 	%f519, %f517, %f515;
	mul.f32 	%f520, %f519, 0f3FB8AA3B;
	ex2.approx.f32 	%f521, %f520;
	fma.rn.f32 	%f522, %f518, %f521, %f516;
	ld.shared.v2.f32 	{%f523, %f524}, [_ZZ19_blockSoftmaxKernelI6__halfLi1024ELi64EEvPKT_PS1_iiE12temp_storage+152];
	setp.gt.f32 	%p75, %f515, %f523;
	selp.f32 	%f525, %f515, %f523, %p75;
	selp.f32 	%f526, %f522, %f524, %p75;
	selp.f32 	%f527, %f523, %f515, %p75;
	selp.f32 	%f528, %f524, %f522, %p75;
	sub.f32 	%f529, %f527, %f525;
	mul.f32 	%f530, %f529, 0f3FB8AA3B;
	ex2.approx.f32 	%f531, %f530;
	fma.rn.f32 	%f532, %f528, %f531, %f526;
	ld.shared.v2.f32 	{%f533, %f534}, [_ZZ19_blockSoftmaxKernelI6__halfLi1024ELi64EEvPKT_PS1_iiE12temp_storage+160];
	setp.gt.f32 	%p76, %f525, %f533;
	selp.f32 	%f535, %f532, %f534, %p76;
	selp.f32 	%f536, %f525, %f533, %p76;
	selp.f32 	%f537, %f534, %f532, %p76;
	selp.f32 	%f538, %f533, %f525, %p76;
	sub.f32 	%f539, %f538, %f536;
	mul.f32 	%f540, %f539, 0f3FB8AA3B;
	ex2.approx.f32 	%f541, %f540;
	fma.rn.f32 	%f542, %f537, %f541, %f535;
	ld.shared.v2.f32 	{%f543, %f544}, [_ZZ19_blockSoftmaxKernelI6__halfLi1024ELi64EEvPKT_PS1_iiE12temp_storage+168];
	setp.gt.f32 	%p77, %f536, %f543;
	selp.f32 	%f545, %f542, %f544, %p77;
	selp.f32 	%f546, %f536, %f543, %p77;
	selp.f32 	%f547, %f544, %f542, %p77;
	selp.f32 	%f548, %f543, %f536, %p77;
	sub.f32 	%f549, %f548, %f546;
	mul.f32 	%f550, %f549, 0f3FB8AA3B;
	ex2.approx.f32 	%f551, %f550;
	fma.rn.f32 	%f552, %f547, %f551, %f545;
	ld.shared.v2.f32 	{%f553, %f554}, [_ZZ19_blockSoftmaxKernelI6__halfLi1024ELi64EEvPKT_PS1_iiE12temp_storage+176];
	setp.gt.f32 	%p78, %f546, %f553;
	selp.f32 	%f555, %f552, %f554, %p78;
	selp.f32 	%f556, %f546, %f553, %p78;
	selp.f32 	%f557, %f554, %f552, %p78;
	selp.f32 	%f558, %f553, %f546, %p78;
	sub.f32 	%f559, %f558, %f556;
	mul.f32 	%f560, %f559, 0f3FB8AA3B;
	ex2.approx.f32 	%f561, %f560;
	fma.rn.f32 	%f562, %f557, %f561, %f555;
	ld.shared.v2.f32 	{%f563, %f564}, [_ZZ19_blockSoftmaxKernelI6__halfLi1024ELi64EEvPKT_PS1_iiE12temp_storage+184];
	setp.gt.f32 	%p79, %f556, %f563;
	selp.f32 	%f565, %f562, %f564, %p79;
	selp.f32 	%f566, %f556, %f563, %p79;
	selp.f32 	%f567, %f564, %f562, %p79;
	selp.f32 	%f568, %f563, %f556, %p79;
	sub.f32 	%f569, %f568, %f566;
	mul.f32 	%f570, %f569, 0f3FB8AA3B;
	ex2.approx.f32 	%f571, %f570;
	fma.rn.f32 	%f572, %f567, %f571, %f565;
	ld.shared.v2.f32 	{%f573, %f574}, [_ZZ19_blockSoftmaxKernelI6__halfLi1024ELi64EEvPKT_PS1_iiE12temp_storage+192];
	setp.gt.f32 	%p80, %f566, %f573;
	selp.f32 	%f575, %f572, %f574, %p80;
	selp.f32 	%f576, %f566, %f573, %p80;
	selp.f32 	%f577, %f574, %f572, %p80;
	selp.f32 	%f578, %f573, %f566, %p80;
	sub.f32 	%f579, %f578, %f576;
	mul.f32 	%f580, %f579, 0f3FB8AA3B;
	ex2.approx.f32 	%f581, %f580;
	fma.rn.f32 	%f582, %f577, %f581, %f575;
	ld.shared.v2.f32 	{%f583, %f584}, [_ZZ19_blockSoftmaxKernelI6__halfLi1024ELi64EEvPKT_PS1_iiE12temp_storage+200];
	setp.gt.f32 	%p81, %f576, %f583;
	selp.f32 	%f585, %f582, %f584, %p81;
	selp.f32 	%f586, %f576, %f583, %p81;
	selp.f32 	%f587, %f584, %f582, %p81;
	selp.f32 	%f588, %f583, %f576, %p81;
	sub.f32 	%f589, %f588, %f586;
	mul.f32 	%f590, %f589, 0f3FB8AA3B;
	ex2.approx.f32 	%f591, %f590;
	fma.rn.f32 	%f592, %f587, %f591, %f585;
	ld.shared.v2.f32 	{%f593, %f594}, [_ZZ19_blockSoftmaxKernelI6__halfLi1024ELi64EEvPKT_PS1_iiE12temp_storage+208];
	setp.gt.f32 	%p82, %f586, %f593;
	selp.f32 	%f595, %f592, %f594, %p82;
	selp.f32 	%f596, %f586, %f593, %p82;
	selp.f32 	%f597, %f594, %f592, %p82;
	selp.f32 	%f598, %f593, %f586, %p82;
	sub.f32 	%f599, %f598, %f596;
	mul.f32 	%f600, %f599, 0f3FB8AA3B;
	ex2.approx.f32 	%f601, %f600;
	fma.rn.f32 	%f602, %f597, %f601, %f595;
	ld.shared.v2.f32 	{%f603, %f604}, [_ZZ19_blockSoftmaxKernelI6__halfLi1024ELi64EEvPKT_PS1_iiE12temp_storage+216];
	setp.gt.f32 	%p83, %f596, %f603;
	selp.f32 	%f605, %f602, %f604, %p83;
	selp.f32 	%f606, %f596, %f603, %p83;
	selp.f32 	%f607, %f604, %f602, %p83;
	selp.f32 	%f608, %f603, %f596, %p83;
	sub.f32 	%f609, %f608, %f606;
	mul.f32 	%f610, %f609, 0f3FB8AA3B;
	ex2.approx.f32 	%f611, %f610;
	fma.rn.f32 	%f612, %f607, %f611, %f605;
	ld.shared.v2.f32 	{%f613, %f614}, [_ZZ19_blockSoftmaxKernelI6__halfLi1024ELi64EEvPKT_PS1_iiE12temp_storage+224];
	setp.gt.f32 	%p84, %f606, %f613;
	selp.f32 	%f615, %f612, %f614, %p84;
	selp.f32 	%f616, %f606, %f613, %p84;
	selp.f32 	%f617, %f614, %f612, %p84;
	selp.f32 	%f618, %f613, %f606, %p84;
	sub.f32 	%f619, %f618, %f616;
	mul.f32 	%f620, %f619, 0f3FB8AA3B;
	ex2.approx.f32 	%f621, %f620;
	fma.rn.f32 	%f622, %f617, %f621, %f615;
	ld.shared.v2.f32 	{%f623, %f624}, [_ZZ19_blockSoftmaxKernelI6__halfLi1024ELi64EEvPKT_PS1_iiE12temp_storage+232];
	setp.gt.f32 	%p85, %f616, %f623;
	selp.f32 	%f625, %f622, %f624, %p85;
	selp.f32 	%f626, %f616, %f623, %p85;
	selp.f32 	%f627, %f624, %f622, %p85;
	selp.f32 	%f628, %f623, %f616, %p85;
	sub.f32 	%f629, %f628, %f626;
	mul.f32 	%f630, %f629, 0f3FB8AA3B;
	ex2.approx.f32 	%f631, %f630;
	fma.rn.f32 	%f632, %f627, %f631, %f625;
	ld.shared.v2.f32 	{%f633, %f634}, [_ZZ19_blockSoftmaxKernelI6__halfLi1024ELi64EEvPKT_PS1_iiE12temp_storage+240];
	setp.gt.f32 	%p86, %f626, %f633;
	selp.f32 	%f635, %f632, %f634, %p86;
	selp.f32 	%f636, %f626, %f633, %p86;
	selp.f32 	%f637, %f634, %f632, %p86;
	selp.f32 	%f638, %f633, %f626, %p86;
	sub.f32 	%f639, %f638, %f636;
	mul.f32 	%f640, %f639, 0f3FB8AA3B;
	ex2.approx.f32 	%f641, %f640;
	fma.rn.f32 	%f642, %f637, %f641, %f635;
	ld.shared.v2.f32 	{%f643, %f644}, [_ZZ19_blockSoftmaxKernelI6__halfLi1024ELi64EEvPKT_PS1_iiE12temp_storage+248];
	setp.gt.f32 	%p87, %f636, %f643;
	selp.f32 	%f645, %f642, %f644, %p87;
	selp.f32 	%f646, %f636, %f643, %p87;
	selp.f32 	%f647, %f644, %f642, %p87;
	selp.f32 	%f648, %f643, %f636, %p87;
	sub.f32 	%f649, %f648, %f646;
	mul.f32 	%f650, %f649, 0f3FB8AA3B;
	ex2.approx.f32 	%f651, %f650;
	fma.rn.f32 	%f652, %f647, %f651, %f645;
	ld.shared.v2.f32 	{%f653, %f654}, [_ZZ19_blockSoftmaxKernelI6__halfLi1024ELi64EEvPKT_PS1_iiE12temp_storage+256];
	setp.gt.f32 	%p88, %f646, %f653;
	selp.f32 	%f655, %f652, %f654, %p88;
	selp.f32 	%f656, %f646, %f653, %p88;
	selp.f32 	%f657, %f654, %f652, %p88;
	selp.f32 	%f658, %f653, %f646, %p88;
	sub.f32 	%f659, %f658, %f656;
	mul.f32 	%f660, %f659, 0f3FB8AA3B;
	ex2.approx.f32 	%f661, %f660;
	fma.rn.f32 	%f662, %f657, %f661, %f655;
	ld.shared.v2.f32 	{%f663, %f664}, [_ZZ19_blockSoftmaxKernelI6__halfLi1024ELi64EEvPKT_PS1_iiE12temp_storage+264];
	setp.gt.f32 	%p89, %f656, %f663;
	selp.f32 	%f665, %f662, %f664, %p89;
	selp.f32 	%f666, %f656, %f663, %p89;
	selp.f32 	%f667, %f664, %f662, %p89;
	selp.f32 	%f668, %f663, %f656, %p89;
	sub.f32 	%f669, %f668, %f666;
	mul.f32 	%f670, %f669, 0f3FB8AA3B;
	ex2.approx.f32 	%f671, %f670;
	fma.rn.f32 	%f672, %f667, %f671, %f665;
	ld.shared.v2.f32 	{%f673, %f674}, [_ZZ19_blockSoftmaxKernelI6__halfLi1024ELi64EEvPKT_PS1_iiE12temp_storage+272];
	setp.gt.f32 	%p90, %f666, %f673;
	selp.f32 	%f675, %f672, %f674, %p90;
	selp.f32 	%f676, %f666, %f673, %p90;
	selp.f32 	%f677, %f674, %f672, %p90;
	selp.f32 	%f678, %f673, %f666, %p90;
	sub.f32 	%f679, %f678, %f676;
	mul.f32 	%f680, %f679, 0f3FB8AA3B;
	ex2.approx.f32 	%f681, %f680;
	fma.rn.f32 	%f682, %f677, %f681, %f675;
	ld.shared.v2.f32 	{%f683, %f684}, [_ZZ19_blockSoftmaxKernelI6__halfLi1024ELi64EEvPKT_PS1_iiE12temp_storage+280];
	setp.gt.f32 	%p91, %f676, %f683;
	selp.f32 	%f685, %f682, %f684, %p91;
	selp.f32 	%f686, %f676, %f683, %p91;
	selp.f32 	%f687, %f684, %f682, %p91;
	selp.f32 	%f688, %f683, %f676, %p91;
	sub.f32 	%f689, %f688, %f686;
	mul.f32 	%f690, %f689, 0f3FB8AA3B;
	ex2.approx.f32 	%f691, %f690;
	fma.rn.f32 	%f692, %f687, %f691, %f685;
	st.shared.v2.f32 	[_ZZ19_blockSoftmaxKernelI6__halfLi1024ELi64EEvPKT_PS1_iiE9dms_total], {%f686, %f692};
$L__BB14_38:
	setp.lt.u32 	%p92, %r5, %r2;
	bar.sync 	0;
	@%p92 bra 	$L__BB14_51;
	setp.lt.s32 	%p93, %r71, 1024;
	@%p93 bra 	$L__BB14_63;
	ld.shared.v2.f32 	{%f67, %f693}, [_ZZ19_blockSoftmaxKernelI6__halfLi1024ELi64EEvPKT_PS1_iiE9dms_total];
	mov.f32 	%f694, 0f3F800000;
	div.approx.f32 	%f68, %f694, %f693;
	sub.s32 	%r184, %r5, %r2;
	mul.lo.s32 	%r185, %r184, %r3;
	mad.lo.s32 	%r44, %r4, %r2, %r185;
	add.s32 	%r186, %r3, -1;
	and.b32  	%r45, %r3, 7;
	setp.lt.u32 	%p94, %r186, 7;
	mov.b32 	%r248, 0;
	@%p94 bra 	$L__BB14_43;
	and.b32  	%r248, %r3, 2097144;
	neg.s32 	%r243, %r248;
	add.s64 	%rd166, %rd3, 16;
	mov.b32 	%r244, 0;
$L__BB14_42:
	.pragma "nounroll";
	ld.local.v4.f32 	{%f703, %f704, %f705, %f706}, [%rd166+-16];
	sub.f32 	%f707, %f703, %f67;
	mul.f32 	%f708, %f707, 0f3FB8AA3B;
	ex2.approx.f32 	%f709, %f708;
	mul.f32 	%f695, %f709, %f68;
	// begin inline asm
	{  cvt.rn.f16.f32 %rs31, %f695;}

	// end inline asm
	add.s32 	%r188, %r44, %r244;
	mad.lo.s32 	%r189, %r188, %r72, %r1;
	mul.wide.u32 	%rd91, %r189, 2;
	add.s64 	%rd92, %rd1, %rd91;
	st.global.u16 	[%rd92], %rs31;
	sub.f32 	%f710, %f704, %f67;
	mul.f32 	%f711, %f710, 0f3FB8AA3B;
	ex2.approx.f32 	%f712, %f711;
	mul.f32 	%f696, %f712, %f68;
	// begin inline asm
	{  cvt.rn.f16.f32 %rs32, %f696;}

	// end inline asm
	add.s32 	%r190, %r189, %r72;
	mul.wide.u32 	%rd93, %r190, 2;
	add.s64 	%rd94, %rd1, %rd93;
	st.global.u16 	[%rd94], %rs32;
	sub.f32 	%f713, %f705, %f67;
	mul.f32 	%f714, %f713, 0f3FB8AA3B;
	ex2.approx.f32 	%f715, %f714;
	mul.f32 	%f697, %f715, %f68;
	// begin inline asm
	{  cvt.rn.f16.f32 %rs33, %f697;}

	// end inline asm
	add.s32 	%r191, %r190, %r72;
	mul.wide.u32 	%rd95, %r191, 2;
	add.s64 	%rd96, %rd1, %rd95;
	st.global.u16 	[%rd96], %rs33;
	sub.f32 	%f716, %f706, %f67;
	mul.f32 	%f717, %f716, 0f3FB8AA3B;
	ex2.approx.f32 	%f718, %f717;
	mul.f32 	%f698, %f718, %f68;
	// begin inline asm
	{  cvt.rn.f16.f32 %rs34, %f698;}

	// end inline asm
	add.s32 	%r192, %r191, %r72;
	mul.wide.u32 	%rd97, %r192, 2;
	add.s64 	%rd98, %rd1, %rd97;
	st.global.u16 	[%rd98], %rs34;
	ld.local.v4.f32 	{%f719, %f720, %f721, %f722}, [%rd166];
	sub.f32 	%f723, %f719, %f67;
	mul.f32 	%f724, %f723, 0f3FB8AA3B;
	ex2.approx.f32 	%f725, %f724;
	mul.f32 	%f699, %f725, %f68;
	// begin inline asm
	{  cvt.rn.f16.f32 %rs35, %f699;}

	// end inline asm
	add.s32 	%r193, %r192, %r72;
	mul.wide.u32 	%rd99, %r193, 2;
	add.s64 	%rd100, %rd1, %rd99;
	st.global.u16 	[%rd100], %rs35;
	sub.f32 	%f726, %f720, %f67;
	mul.f32 	%f727, %f726, 0f3FB8AA3B;
	ex2.approx.f32 	%f728, %f727;
	mul.f32 	%f700, %f728, %f68;
	// begin inline asm
	{  cvt.rn.f16.f32 %rs36, %f700;}

	// end inline asm
	add.s32 	%r194, %r193, %r72;
	mul.wide.u32 	%rd101, %r194, 2;
	add.s64 	%rd102, %rd1, %rd101;
	st.global.u16 	[%rd102], %rs36;
	sub.f32 	%f729, %f721, %f67;
	mul.f32 	%f730, %f729, 0f3FB8AA3B;
	ex2.approx.f32 	%f731, %f730;
	mul.f32 	%f701, %f731, %f68;
	// begin inline asm
	{  cvt.rn.f16.f32 %rs37, %f701;}

	// end inline asm
	add.s32 	%r195, %r194, %r72;
	mul.wide.u32 	%rd103, %r195, 2;
	add.s64 	%rd104, %rd1, %rd103;
	st.global.u16 	[%rd104], %rs37;
	sub.f32 	%f732, %f722, %f67;
	mul.f32 	%f733, %f732, 0f3FB8AA3B;
	ex2.approx.f32 	%f734, %f733;
	mul.f32 	%f702, %f734, %f68;
	// begin inline asm
	{  cvt.rn.f16.f32 %rs38, %f702;}

	// end inline asm
	add.s32 	%r196, %r195, %r72;
	mul.wide.u32 	%rd105, %r196, 2;
	add.s64 	%rd106, %rd1, %rd105;
	st.global.u16 	[%rd106], %rs38;
	add.s32 	%r244, %r244, 8;
	add.s32 	%r243, %r243, 8;
	add.s64 	%rd166, %rd166, 32;
	setp.eq.s32 	%p95, %r243, 0;
	@%p95 bra 	$L__BB14_43;
	bra.uni 	$L__BB14_42;
$L__BB14_43:
	setp.eq.s32 	%p96, %r45, 0;
	@%p96 bra 	$L__BB14_63;
	and.b32  	%r66, %r3, 3;
	setp.lt.u32 	%p97, %r45, 4;
	@%p97 bra 	$L__BB14_46;
	mul.wide.u32 	%rd107, %r248, 4;
	add.s64 	%rd108, %rd3, %rd107;
	ld.local.f32 	%f739, [%rd108];
	sub.f32 	%f740, %f739, %f67;
	mul.f32 	%f741, %f740, 0f3FB8AA3B;
	ex2.approx.f32 	%f742, %f741;
	mul.f32 	%f735, %f742, %f68;
	// begin inline asm
	{  cvt.rn.f16.f32 %rs39, %f735;}

	// end inline asm
	add.s32 	%r197, %r44, %r248;
	mad.lo.s32 	%r198, %r197, %r72, %r1;
	mul.wide.u32 	%rd109, %r198, 2;
	add.s64 	%rd110, %rd1, %rd109;
	st.global.u16 	[%rd110], %rs39;
	ld.local.f32 	%f743, [%rd108+4];
	sub.f32 	%f744, %f743, %f67;
	mul.f32 	%f745, %f744, 0f3FB8AA3B;
	ex2.approx.f32 	%f746, %f745;
	mul.f32 	%f736, %f746, %f68;
	// begin inline asm
	{  cvt.rn.f16.f32 %rs40, %f736;}

	// end inline asm
	add.s32 	%r199, %r198, %r72;
	mul.wide.u32 	%rd111, %r199, 2;
	add.s64 	%rd112, %rd1, %rd111;
	st.global.u16 	[%rd112], %rs40;
	ld.local.f32 	%f747, [%rd108+8];
	sub.f32 	%f748, %f747, %f67;
	mul.f32 	%f749, %f748, 0f3FB8AA3B;
	ex2.approx.f32 	%f750, %f749;
	mul.f32 	%f737, %f750, %f68;
	// begin inline asm
	{  cvt.rn.f16.f32 %rs41, %f737;}

	// end inline asm
	add.s32 	%r200, %r199, %r72;
	mul.wide.u32 	%rd113, %r200, 2;
	add.s64 	%rd114, %rd1, %rd113;
	st.global.u16 	[%rd114], %rs41;
	ld.local.f32 	%f751, [%rd108+12];
	sub.f32 	%f752, %f751, %f67;
	mul.f32 	%f753, %f752, 0f3FB8AA3B;
	ex2.approx.f32 	%f754, %f753;
	mul.f32 	%f738, %f754, %f68;
	// begin inline asm
	{  cvt.rn.f16.f32 %rs42, %f738;}

	// end inline asm
	add.s32 	%r201, %r200, %r72;
	mul.wide.u32 	%rd115, %r201, 2;
	add.s64 	%rd116, %rd1, %rd115;
	st.global.u16 	[%rd116], %rs42;
	add.s32 	%r248, %r248, 4;
$L__BB14_46:
	setp.eq.s32 	%p98, %r66, 0;
	@%p98 bra 	$L__BB14_63;
	setp.eq.s32 	%p99, %r66, 1;
	@%p99 bra 	$L__BB14_49;
	mul.wide.u32 	%rd117, %r248, 4;
	add.s64 	%rd118, %rd3, %rd117;
	ld.local.f32 	%f757, [%rd118];
	sub.f32 	%f758, %f757, %f67;
	mul.f32 	%f759, %f758, 0f3FB8AA3B;
	ex2.approx.f32 	%f760, %f759;
	mul.f32 	%f755, %f760, %f68;
	// begin inline asm
	{  cvt.rn.f16.f32 %rs43, %f755;}

	// end inline asm
	add.s32 	%r202, %r44, %r248;
	mad.lo.s32 	%r203, %r202, %r72, %r1;
	mul.wide.u32 	%rd119, %r203, 2;
	add.s64 	%rd120, %rd1, %rd119;
	st.global.u16 	[%rd120], %rs43;
	ld.local.f32 	%f761, [%rd118+4];
	sub.f32 	%f762, %f761, %f67;
	mul.f32 	%f763, %f762, 0f3FB8AA3B;
	ex2.approx.f32 	%f764, %f763;
	mul.f32 	%f756, %f764, %f68;
	// begin inline asm
	{  cvt.rn.f16.f32 %rs44, %f756;}

	// end inline asm
	add.s32 	%r204, %r203, %r72;
	mul.wide.u32 	%rd121, %r204, 2;
	add.s64 	%rd122, %rd1, %rd121;
	st.global.u16 	[%rd122], %rs44;
	add.s32 	%r248, %r248, 2;
$L__BB14_49:
	and.b32  	%r205, %r3, 1;
	setp.eq.b32 	%p100, %r205, 1;
	not.pred 	%p101, %p100;
	@%p101 bra 	$L__BB14_63;
	mul.wide.u32 	%rd123, %r248, 4;
	add.s64 	%rd124, %rd3, %rd123;
	ld.local.f32 	%f766, [%rd124];
	sub.f32 	%f767, %f766, %f67;
	mul.f32 	%f768, %f767, 0f3FB8AA3B;
	ex2.approx.f32 	%f769, %f768;
	mul.f32 	%f765, %f769, %f68;
	// begin inline asm
	{  cvt.rn.f16.f32 %rs45, %f765;}

	// end inline asm
	add.s32 	%r206, %r44, %r248;
	mad.lo.s32 	%r207, %r206, %r72, %r1;
	mul.wide.u32 	%rd125, %r207, 2;
	add.s64 	%rd126, %rd1, %rd125;
	st.global.u16 	[%rd126], %rs45;
	bra.uni 	$L__BB14_63;
$L__BB14_51:
	setp.lt.s32 	%p102, %r71, -1023;
	@%p102 bra 	$L__BB14_63;
	ld.shared.v2.f32 	{%f69, %f770}, [_ZZ19_blockSoftmaxKernelI6__halfLi1024ELi64EEvPKT_PS1_iiE9dms_total];
	mov.f32 	%f771, 0f3F800000;
	div.approx.f32 	%f70, %f771, %f770;
	mul.lo.s32 	%r48, %r4, %r5;
	and.b32  	%r49, %r4, 7;
	setp.lt.u32 	%p103, %r3, 7;
	mov.b32 	%r246, 0;
	@%p103 bra 	$L__BB14_55;
	and.b32  	%r246, %r4, -8;
	neg.s32 	%r241, %r246;
	add.s64 	%rd165, %rd3, 16;
	mov.b32 	%r242, 0;
$L__BB14_54:
	.pragma "nounroll";
	ld.local.v4.f32 	{%f780, %f781, %f782, %f783}, [%rd165+-16];
	sub.f32 	%f784, %f780, %f69;
	mul.f32 	%f785, %f784, 0f3FB8AA3B;
	ex2.approx.f32 	%f786, %f785;
	mul.f32 	%f772, %f786, %f70;
	// begin inline asm
	{  cvt.rn.f16.f32 %rs46, %f772;}

	// end inline asm
	add.s32 	%r210, %r242, %r48;
	mad.lo.s32 	%r211, %r210, %r72, %r1;
	mul.wide.u32 	%rd127, %r211, 2;
	add.s64 	%rd128, %rd1, %rd127;
	st.global.u16 	[%rd128], %rs46;
	sub.f32 	%f787, %f781, %f69;
	mul.f32 	%f788, %f787, 0f3FB8AA3B;
	ex2.approx.f32 	%f789, %f788;
	mul.f32 	%f773, %f789, %f70;
	// begin inline asm
	{  cvt.rn.f16.f32 %rs47, %f773;}

	// end inline asm
	add.s32 	%r212, %r211, %r72;
	mul.wide.u32 	%rd129, %r212, 2;
	add.s64 	%rd130, %rd1, %rd129;
	st.global.u16 	[%rd130], %rs47;
	sub.f32 	%f790, %f782, %f69;
	mul.f32 	%f791, %f790, 0f3FB8AA3B;
	ex2.approx.f32 	%f792, %f791;
	mul.f32 	%f774, %f792, %f70;
	// begin inline asm
	{  cvt.rn.f16.f32 %rs48, %f774;}

	// end inline asm
	add.s32 	%r213, %r212, %r72;
	mul.wide.u32 	%rd131, %r213, 2;
	add.s64 	%rd132, %rd1, %rd131;
	st.global.u16 	[%rd132], %rs48;
	sub.f32 	%f793, %f783, %f69;
	mul.f32 	%f794, %f793, 0f3FB8AA3B;
	ex2.approx.f32 	%f795, %f794;
	mul.f32 	%f775, %f795, %f70;
	// begin inline asm
	{  cvt.rn.f16.f32 %rs49, %f775;}

	// end inline asm
	add.s32 	%r214, %r213, %r72;
	mul.wide.u32 	%rd133, %r214, 2;
	add.s64 	%rd134, %rd1, %rd133;
	st.global.u16 	[%rd134], %rs49;
	ld.local.v4.f32 	{%f796, %f797, %f798, %f799}, [%rd165];
	sub.f32 	%f800, %f796, %f69;
	mul.f32 	%f801, %f800, 0f3FB8AA3B;
	ex2.approx.f32 	%f802, %f801;
	mul.f32 	%f776, %f802, %f70;
	// begin inline asm
	{  cvt.rn.f16.f32 %rs50, %f776;}

	// end inline asm
	add.s32 	%r215, %r214, %r72;
	mul.wide.u32 	%rd135, %r215, 2;
	add.s64 	%rd136, %rd1, %rd135;
	st.global.u16 	[%rd136], %rs50;
	sub.f32 	%f803, %f797, %f69;
	mul.f32 	%f804, %f803, 0f3FB8AA3B;
	ex2.approx.f32 	%f805, %f804;
	mul.f32 	%f777, %f805, %f70;
	// begin inline asm
	{  cvt.rn.f16.f32 %rs51, %f777;}

	// end inline asm
	add.s32 	%r216, %r215, %r72;
	mul.wide.u32 	%rd137, %r216, 2;
	add.s64 	%rd138, %rd1, %rd137;
	st.global.u16 	[%rd138], %rs51;
	sub.f32 	%f806, %f798, %f69;
	mul.f32 	%f807, %f806, 0f3FB8AA3B;
	ex2.approx.f32 	%f808, %f807;
	mul.f32 	%f778, %f808, %f70;
	// begin inline asm
	{  cvt.rn.f16.f32 %rs52, %f778;}

	// end inline asm
	add.s32 	%r217, %r216, %r72;
	mul.wide.u32 	%rd139, %r217, 2;
	add.s64 	%rd140, %rd1, %rd139;
	st.global.u16 	[%rd140], %rs52;
	sub.f32 	%f809, %f799, %f69;
	mul.f32 	%f810, %f809, 0f3FB8AA3B;
	ex2.approx.f32 	%f811, %f810;
	mul.f32 	%f779, %f811, %f70;
	// begin inline asm
	{  cvt.rn.f16.f32 %rs53, %f779;}

	// end inline asm
	add.s32 	%r218, %r217, %r72;
	mul.wide.u32 	%rd141, %r218, 2;
	add.s64 	%rd142, %rd1, %rd141;
	st.global.u16 	[%rd142], %rs53;
	add.s32 	%r242, %r242, 8;
	add.s32 	%r241, %r241, 8;
	add.s64 	%rd165, %rd165, 32;
	setp.eq.s32 	%p104, %r241, 0;
	@%p104 bra 	$L__BB14_55;
	bra.uni 	$L__BB14_54;
$L__BB14_55:
	setp.eq.s32 	%p105, %r49, 0;
	@%p105 bra 	$L__BB14_63;
	setp.lt.u32 	%p106, %r49, 4;
	@%p106 bra 	$L__BB14_58;
	mul.wide.u32 	%rd143, %r246, 4;
	add.s64 	%rd144, %rd3, %rd143;
	ld.local.f32 	%f816, [%rd144];
	sub.f32 	%f817, %f816, %f69;
	mul.f32 	%f818, %f817, 0f3FB8AA3B;
	ex2.approx.f32 	%f819, %f818;
	mul.f32 	%f812, %f819, %f70;
	// begin inline asm
	{  cvt.rn.f16.f32 %rs54, %f812;}

	// end inline asm
	add.s32 	%r219, %r246, %r48;
	mad.lo.s32 	%r220, %r219, %r72, %r1;
	mul.wide.u32 	%rd145, %r220, 2;
	add.s64 	%rd146, %rd1, %rd145;
	st.global.u16 	[%rd146], %rs54;
	ld.local.f32 	%f820, [%rd144+4];
	sub.f32 	%f821, %f820, %f69;
	mul.f32 	%f822, %f821, 0f3FB8AA3B;
	ex2.approx.f32 	%f823, %f822;
	mul.f32 	%f813, %f823, %f70;
	// begin inline asm
	{  cvt.rn.f16.f32 %rs55, %f813;}

	// end inline asm
	add.s32 	%r221, %r220, %r72;
	mul.wide.u32 	%rd147, %r221, 2;
	add.s64 	%rd148, %rd1, %rd147;
	st.global.u16 	[%rd148], %rs55;
	ld.local.f32 	%f824, [%rd144+8];
	sub.f32 	%f825, %f824, %f69;
	mul.f32 	%f826, %f825, 0f3FB8AA3B;
	ex2.approx.f32 	%f827, %f826;
	mul.f32 	%f814, %f827, %f70;
	// begin inline asm
	{  cvt.rn.f16.f32 %rs56, %f814;}

	// end inline asm
	add.s32 	%r222, %r221, %r72;
	mul.wide.u32 	%rd149, %r222, 2;
	add.s64 	%rd150, %rd1, %rd149;
	st.global.u16 	[%rd150], %rs56;
	ld.local.f32 	%f828, [%rd144+12];
	sub.f32 	%f829, %f828, %f69;
	mul.f32 	%f830, %f829, 0f3FB8AA3B;
	ex2.approx.f32 	%f831, %f830;
	mul.f32 	%f815, %f831, %f70;
	// begin inline asm
	{  cvt.rn.f16.f32 %rs57, %f815;}

	// end inline asm
	add.s32 	%r223, %r222, %r72;
	mul.wide.u32 	%rd151, %r223, 2;
	add.s64 	%rd152, %rd1, %rd151;
	st.global.u16 	[%rd152], %rs57;
	add.s32 	%r246, %r246, 4;
$L__BB14_58:
	and.b32  	%r224, %r4, 3;
	setp.eq.s32 	%p107, %r224, 0;
	@%p107 bra 	$L__BB14_63;
	setp.eq.s32 	%p108, %r224, 1;
	@%p108 bra 	$L__BB14_61;
	mul.wide.u32 	%rd153, %r246, 4;
	add.s64 	%rd154, %rd3, %rd153;
	ld.local.f32 	%f834, [%rd154];
	sub.f32 	%f835, %f834, %f69;
	mul.f32 	%f836, %f835, 0f3FB8AA3B;
	ex2.approx.f32 	%f837, %f836;
	mul.f32 	%f832, %f837, %f70;
	// begin inline asm
	{  cvt.rn.f16.f32 %rs58, %f832;}

	// end inline asm
	add.s32 	%r225, %r246, %r48;
	mad.lo.s32 	%r226, %r225, %r72, %r1;
	mul.wide.u32 	%rd155, %r226, 2;
	add.s64 	%rd156, %rd1, %rd155;
	st.global.u16 	[%rd156], %rs58;
	ld.local.f32 	%f838, [%rd154+4];
	sub.f32 	%f839, %f838, %f69;
	mul.f32 	%f840, %f839, 0f3FB8AA3B;
	ex2.approx.f32 	%f841, %f840;
	mul.f32 	%f833, %f841, %f70;
	// begin inline asm
	{  cvt.rn.f16.f32 %rs59, %f833;}

	// end inline asm
	add.s32 	%r227, %r226, %r72;
	mul.wide.u32 	%rd157, %r227, 2;
	add.s64 	%rd158, %rd1, %rd157;
	st.global.u16 	[%rd158], %rs59;
	add.s32 	%r246, %r246, 2;
$L__BB14_61:
	and.b32  	%r228, %r3, 1;
	setp.eq.b32 	%p109, %r228, 1;
	@%p109 bra 	$L__BB14_63;
	mul.wide.u32 	%rd159, %r246, 4;
	add.s64 	%rd160, %rd3, %rd159;
	ld.local.f32 	%f843, [%rd160];
	sub.f32 	%f844, %f843, %f69;
	mul.f32 	%f845, %f844, 0f3FB8AA3B;
	ex2.approx.f32 	%f846, %f845;
	mul.f32 	%f842, %f846, %f70;
	// begin inline asm
	{  cvt.rn.f16.f32 %rs60, %f842;}

	// end inline asm
	add.s32 	%r229, %r246, %r48;
	mad.lo.s32 	%r230, %r229, %r72, %r1;
	mul.wide.u32 	%rd161, %r230, 2;
	add.s64 	%rd162, %rd1, %rd161;
	st.global.u16 	[%rd162], %rs60;
$L__BB14_63:
	ret;

}
	// .globl	_Z19_blockSoftmaxKernelI6__halfLi1024ELi32EEvPKT_PS1_ii
.visible .entry _Z19_blockSoftmaxKernelI6__halfLi1024ELi32EEvPKT_PS1_ii(
	.param .u64 .ptr .align 1 _Z19_blockSoftmaxKernelI6__halfLi1024ELi32EEvPKT_PS1_ii_param_0,
	.param .u64 .ptr .align 1 _Z19_blockSoftmaxKernelI6__halfLi1024ELi32EEvPKT_PS1_ii_param_1,
	.param .u32 _Z19_blockSoftmaxKernelI6__halfLi1024ELi32EEvPKT_PS1_ii_param_2,
	.param .u32 _Z19_blockSoftmaxKernelI6__halfLi1024ELi32EEvPKT_PS1_ii_param_3
)
{
	.local .align 16 .b8 	__local_depot15[128];
	.reg .b64 	%SP;
	.reg .b64 	%SPL;
	.reg .pred 	%p<110>;
	.reg .b16 	%rs<61>;
	.reg .b32 	%r<251>;
	.reg .b32 	%f<889>;
	.reg .b64 	%rd<167>;
	// demoted variable
	.shared .align 8 .b8 _ZZ19_blockSoftmaxKernelI6__halfLi1024ELi32EEvPKT_PS1_iiE12temp_storage[296];
	// demoted variable
	.shared .align 8 .b8 _ZZ19_blockSoftmaxKernelI6__halfLi1024ELi32EEvPKT_PS1_iiE9dms_total[8];
	mov.u64 	%SPL, __local_depot15;
	ld.param.u64 	%rd16, [_Z19_blockSoftmaxKernelI6__halfLi1024ELi32EEvPKT_PS1_ii_param_0];
	ld.param.u64 	%rd17, [_Z19_blockSoftmaxKernelI6__halfLi1024ELi32EEvPKT_PS1_ii_param_1];
	ld.param.u32 	%r71, [_Z19_blockSoftmaxKernelI6__halfLi1024ELi32EEvPKT_PS1_ii_param_2];
	ld.param.u32 	%r72, [_Z19_blockSoftmaxKernelI6__halfLi1024ELi32EEvPKT_PS1_ii_param_3];
	cvta.to.global.u64 	%rd1, %rd17;
	cvta.to.global.u64 	%rd2, %rd16;
	add.u64 	%rd3, %SPL, 0;
	mov.u32 	%r73, %ctaid.x;
	rem.u32 	%r74, %r73, %r72;
	sub.s32 	%r75, %r73, %r74;
	mad.lo.s32 	%r1, %r75, %r71, %r74;
	shr.s32 	%r76, %r71, 31;
	shr.u32 	%r77, %r76, 22;
	add.s32 	%r78, %r71, %r77;
	and.b32  	%r79, %r78, -1024;
	sub.s32 	%r2, %r71, %r79;
	shr.s32 	%r3, %r78, 10;
	add.s32 	%r4, %r3, 1;
	mov.u32 	%r5, %tid.x;
	setp.lt.u32 	%p1, %r5, %r2;
	mov.f32 	%f877, 0f00000000;
	mov.f32 	%f878, 0fFF7FFFFF;
	@%p1 bra 	$L__BB15_13;
	setp.lt.s32 	%p2, %r71, 1024;
	@%p2 bra 	$L__BB15_25;
	sub.s32 	%r81, %r5, %r2;
	mul.lo.s32 	%r82, %r81, %r3;
	mad.lo.s32 	%r6, %r4, %r2, %r82;
	add.s32 	%r83, %r3, -1;
	and.b32  	%r7, %r3, 7;
	setp.lt.u32 	%p3, %r83, 7;
	mov.f32 	%f877, 0f00000000;
	mov.f32 	%f878, 0fFF7FFFFF;
	mov.b32 	%r238, 0;
	@%p3 bra 	$L__BB15_5;
	and.b32  	%r238, %r3, 2097144;
	neg.s32 	%r233, %r238;
	add.s64 	%rd164, %rd3, 16;
	mov.f32 	%f877, 0f00000000;
	mov.f32 	%f878, 0fFF7FFFFF;
	mov.b32 	%r234, 0;
$L__BB15_4:
	.pragma "nounroll";
	add.s32 	%r85, %r6, %r234;
	mad.lo.s32 	%r86, %r85, %r72, %r1;
	mul.wide.u32 	%rd19, %r86, 2;
	add.s64 	%rd20, %rd2, %rd19;
	ld.global.u16 	%rs1, [%rd20];
	// begin inline asm
	{  cvt.f32.f16 %f78, %rs1;}

	// end inline asm
	setp.gt.f32 	%p4, %f878, %f78;
	selp.f32 	%f86, %f877, 0f3F800000, %p4;
	selp.f32 	%f87, %f878, %f78, %p4;
	selp.f32 	%f88, 0f3F800000, %f877, %p4;
	selp.f32 	%f89, %f78, %f878, %p4;
	sub.f32 	%f90, %f89, %f87;
	mul.f32 	%f91, %f90, 0f3FB8AA3B;
	ex2.approx.f32 	%f92, %f91;
	fma.rn.f32 	%f93, %f88, %f92, %f86;
	add.s32 	%r87, %r86, %r72;
	mul.wide.u32 	%rd21, %r87, 2;
	add.s64 	%rd22, %rd2, %rd21;
	ld.global.u16 	%rs2, [%rd22];
	// begin inline asm
	{  cvt.f32.f16 %f79, %rs2;}

	// end inline asm
	setp.gt.f32 	%p5, %f87, %f79;
	selp.f32 	%f94, %f93, 0f3F800000, %p5;
	selp.f32 	%f95, %f87, %f79, %p5;
	selp.f32 	%f96, 0f3F800000, %f93, %p5;
	selp.f32 	%f97, %f79, %f87, %p5;
	sub.f32 	%f98, %f97, %f95;
	mul.f32 	%f99, %f98, 0f3FB8AA3B;
	ex2.approx.f32 	%f100, %f99;
	fma.rn.f32 	%f101, %f96, %f100, %f94;
	add.s32 	%r88, %r87, %r72;
	mul.wide.u32 	%rd23, %r88, 2;
	add.s64 	%rd24, %rd2, %rd23;
	ld.global.u16 	%rs3, [%rd24];
	// begin inline asm
	{  cvt.f32.f16 %f80, %rs3;}

	// end inline asm
	setp.gt.f32 	%p6, %f95, %f80;
	selp.f32 	%f102, %f101, 0f3F800000, %p6;
	selp.f32 	%f103, %f95, %f80, %p6;
	selp.f32 	%f104, 0f3F800000, %f101, %p6;
	selp.f32 	%f105, %f80, %f95, %p6;
	sub.f32 	%f106, %f105, %f103;
	mul.f32 	%f107, %f106, 0f3FB8AA3B;
	ex2.approx.f32 	%f108, %f107;
	fma.rn.f32 	%f109, %f104, %f108, %f102;
	add.s32 	%r89, %r88, %r72;
	mul.wide.u32 	%rd25, %r89, 2;
	add.s64 	%rd26, %rd2, %rd25;
	ld.global.u16 	%rs4, [%rd26];
	// begin inline asm
	{  cvt.f32.f16 %f81, %rs4;}

	// end inline asm
	st.local.v4.f32 	[%rd164+-16], {%f78, %f79, %f80, %f81};
	setp.gt.f32 	%p7, %f103, %f81;
	selp.f32 	%f110, %f109, 0f3F800000, %p7;
	selp.f32 	%f111, %f103, %f81, %p7;
	selp.f32 	%f112, 0f3F800000, %f109, %p7;
	selp.f32 	%f113, %f81, %f103, %p7;
	sub.f32 	%f114, %f113, %f111;
	mul.f32 	%f115, %f114, 0f3FB8AA3B;
	ex2.approx.f32 	%f116, %f115;
	fma.rn.f32 	%f117, %f112, %f116, %f110;
	add.s32 	%r90, %r89, %r72;
	mul.wide.u32 	%rd27, %r90, 2;
	add.s64 	%rd28, %rd2, %rd27;
	ld.global.u16 	%rs5, [%rd28];
	// begin inline asm
	{  cvt.f32.f16 %f82, %rs5;}

	// end inline asm
	setp.gt.f32 	%p8, %f111, %f82;
	selp.f32 	%f118, %f117, 0f3F800000, %p8;
	selp.f32 	%f119, %f111, %f82, %p8;
	selp.f32 	%f120, 0f3F800000, %f117, %p8;
	selp.f32 	%f121, %f82, %f111, %p8;
	sub.f32 	%f122, %f121, %f119;
	mul.f32 	%f123, %f122, 0f3FB8AA3B;
	ex2.approx.f32 	%f124, %f123;
	fma.rn.f32 	%f125, %f120, %f124, %f118;
	add.s32 	%r91, %r90, %r72;
	mul.wide.u32 	%rd29, %r91, 2;
	add.s64 	%rd30, %rd2, %rd29;
	ld.global.u16 	%rs6, [%rd30];
	// begin inline asm
	{  cvt.f32.f16 %f83, %rs6;}

	// end inline asm
	setp.gt.f32 	%p9, %f119, %f83;
	selp.f32 	%f126, %f125, 0f3F800000, %p9;
	selp.f32 	%f127, %f119, %f83, %p9;
	selp.f32 	%f128, 0f3F800000, %f125, %p9;
	selp.f32 	%f129, %f83, %f119, %p9;
	sub.f32 	%f130, %f129, %f127;
	mul.f32 	%f131, %f130, 0f3FB8AA3B;
	ex2.approx.f32 	%f132, %f131;
	fma.rn.f32 	%f133, %f128, %f132, %f126;
	add.s32 	%r92, %r91, %r72;
	mul.wide.u32 	%rd31, %r92, 2;
	add.s64 	%rd32, %rd2, %rd31;
	ld.global.u16 	%rs7, [%rd32];
	// begin inline asm
	{  cvt.f32.f16 %f84, %rs7;}

	// end inline asm
	setp.gt.f32 	%p10, %f127, %f84;
	selp.f32 	%f134, %f133, 0f3F800000, %p10;
	selp.f32 	%f135, %f127, %f84, %p10;
	selp.f32 	%f136, 0f3F800000, %f133, %p10;
	selp.f32 	%f137, %f84, %f127, %p10;
	sub.f32 	%f138, %f137, %f135;
	mul.f32 	%f139, %f138, 0f3FB8AA3B;
	ex2.approx.f32 	%f140, %f139;
	fma.rn.f32 	%f141, %f136, %f140, %f134;
	add.s32 	%r93, %r92, %r72;
	mul.wide.u32 	%rd33, %r93, 2;
	add.s64 	%rd34, %rd2, %rd33;
	ld.global.u16 	%rs8, [%rd34];
	// begin inline asm
	{  cvt.f32.f16 %f85, %rs8;}

	// end inline asm
	st.local.v4.f32 	[%rd164], {%f82, %f83, %f84, %f85};
	setp.gt.f32 	%p11, %f135, %f85;
	selp.f32 	%f142, %f141, 0f3F800000, %p11;
	selp.f32 	%f878, %f135, %f85, %p11;
	selp.f32 	%f143, 0f3F800000, %f141, %p11;
	selp.f32 	%f144, %f85, %f135, %p11;
	sub.f32 	%f145, %f144, %f878;
	mul.f32 	%f146, %f145, 0f3FB8AA3B;
	ex2.approx.f32 	%f147, %f146;
	fma.rn.f32 	%f877, %f143, %f147, %f142;
	add.s32 	%r234, %r234, 8;
	add.s32 	%r233, %r233, 8;
	add.s64 	%rd164, %rd164, 32;
	setp.eq.s32 	%p12, %r233, 0;
	@%p12 bra 	$L__BB15_5;
	bra.uni 	$L__BB15_4;
$L__BB15_5:
	setp.eq.s32 	%p13, %r7, 0;
	@%p13 bra 	$L__BB15_25;
	and.b32  	%r28, %r3, 3;
	setp.lt.u32 	%p14, %r7, 4;
	@%p14 bra 	$L__BB15_8;
	add.s32 	%r94, %r6, %r238;
	mad.lo.s32 	%r95, %r94, %r72, %r1;
	mul.wide.u32 	%rd35, %r95, 2;
	add.s64 	%rd36, %rd2, %rd35;
	ld.global.u16 	%rs9, [%rd36];
	// begin inline asm
	{  cvt.f32.f16 %f149, %rs9;}

	// end inline asm
	mul.wide.u32 	%rd37, %r238, 4;
	add.s64 	%rd38, %rd3, %rd37;
	st.local.f32 	[%rd38], %f149;
	setp.gt.f32 	%p15, %f878, %f149;
	selp.f32 	%f153, %f877, 0f3F800000, %p15;
	selp.f32 	%f154, %f878, %f149, %p15;
	selp.f32 	%f155, 0f3F800000, %f877, %p15;
	selp.f32 	%f156, %f149, %f878, %p15;
	sub.f32 	%f157, %f156, %f154;
	mul.f32 	%f158, %f157, 0f3FB8AA3B;
	ex2.approx.f32 	%f159, %f158;
	fma.rn.f32 	%f160, %f155, %f159, %f153;
	add.s32 	%r96, %r95, %r72;
	mul.wide.u32 	%rd39, %r96, 2;
	add.s64 	%rd40, %rd2, %rd39;
	ld.global.u16 	%rs10, [%rd40];
	// begin inline asm
	{  cvt.f32.f16 %f150, %rs10;}

	// end inline asm
	st.local.f32 	[%rd38+4], %f150;
	setp.gt.f32 	%p16, %f154, %f150;
	selp.f32 	%f161, %f160, 0f3F800000, %p16;
	selp.f32 	%f162, %f154, %f150, %p16;
	selp.f32 	%f163, 0f3F800000, %f160, %p16;
	selp.f32 	%f164, %f150, %f154, %p16;
	sub.f32 	%f165, %f164, %f162;
	mul.f32 	%f166, %f165, 0f3FB8AA3B;
	ex2.approx.f32 	%f167, %f166;
	fma.rn.f32 	%f168, %f163, %f167, %f161;
	add.s32 	%r97, %r96, %r72;
	mul.wide.u32 	%rd41, %r97, 2;
	add.s64 	%rd42, %rd2, %rd41;
	ld.global.u16 	%rs11, [%rd42];
	// begin inline asm
	{  cvt.f32.f16 %f151, %rs11;}

	// end inline asm
	st.local.f32 	[%rd38+8], %f151;
	setp.gt.f32 	%p17, %f162, %f151;
	selp.f32 	%f169, %f168, 0f3F800000, %p17;
	selp.f32 	%f170, %f162, %f151, %p17;
	selp.f32 	%f171, 0f3F800000, %f168, %p17;
	selp.f32 	%f172, %f151, %f162, %p17;
	sub.f32 	%f173, %f172, %f170;
	mul.f32 	%f174, %f173, 0f3FB8AA3B;
	ex2.approx.f32 	%f175, %f174;
	fma.rn.f32 	%f176, %f171, %f175, %f169;
	add.s32 	%r98, %r97, %r72;
	mul.wide.u32 	%rd43, %r98, 2;
	add.s64 	%rd44, %rd2, %rd43;
	ld.global.u16 	%rs12, [%rd44];
	// begin inline asm
	{  cvt.f32.f16 %f152, %rs12;}

	// end inline asm
	st.local.f32 	[%rd38+12], %f152;
	setp.gt.f32 	%p18, %f170, %f152;
	selp.f32 	%f177, %f176, 0f3F800000, %p18;
	selp.f32 	%f878, %f170, %f152, %p18;
	selp.f32 	%f178, 0f3F800000, %f176, %p18;
	selp.f32 	%f179, %f152, %f170, %p18;
	sub.f32 	%f180, %f179, %f878;
	mul.f32 	%f181, %f180, 0f3FB8AA3B;
	ex2.approx.f32 	%f182, %f181;
	fma.rn.f32 	%f877, %f178, %f182, %f177;
	add.s32 	%r238, %r238, 4;
$L__BB15_8:
	setp.eq.s32 	%p19, %r28, 0;
	@%p19 bra 	$L__BB15_25;
	setp.eq.s32 	%p20, %r28, 1;
	@%p20 bra 	$L__BB15_11;
	add.s32 	%r99, %r6, %r238;
	mad.lo.s32 	%r100, %r99, %r72, %r1;
	mul.wide.u32 	%rd45, %r100, 2;
	add.s64 	%rd46, %rd2, %rd45;
	ld.global.u16 	%rs13, [%rd46];
	// begin inline asm
	{  cvt.f32.f16 %f184, %rs13;}

	// end inline asm
	mul.wide.u32 	%rd47, %r238, 4;
	add.s64 	%rd48, %rd3, %rd47;
	st.local.f32 	[%rd48], %f184;
	setp.gt.f32 	%p21, %f878, %f184;
	selp.f32 	%f186, %f877, 0f3F800000, %p21;
	selp.f32 	%f187, %f878, %f184, %p21;
	selp.f32 	%f188, 0f3F800000, %f877, %p21;
	selp.f32 	%f189, %f184, %f878, %p21;
	sub.f32 	%f190, %f189, %f187;
	mul.f32 	%f191, %f190, 0f3FB8AA3B;
	ex2.approx.f32 	%f192, %f191;
	fma.rn.f32 	%f193, %f188, %f192, %f186;
	add.s32 	%r101, %r100, %r72;
	mul.wide.u32 	%rd49, %r101, 2;
	add.s64 	%rd50, %rd2, %rd49;
	ld.global.u16 	%rs14, [%rd50];
	// begin inline asm
	{  cvt.f32.f16 %f185, %rs14;}

	// end inline asm
	st.local.f32 	[%rd48+4], %f185;
	setp.gt.f32 	%p22, %f187, %f185;
	selp.f32 	%f194, %f193, 0f3F800000, %p22;
	selp.f32 	%f878, %f187, %f185, %p22;
	selp.f32 	%f195, 0f3F800000, %f193, %p22;
	selp.f32 	%f196, %f185, %f187, %p22;
	sub.f32 	%f197, %f196, %f878;
	mul.f32 	%f198, %f197, 0f3FB8AA3B;
	ex2.approx.f32 	%f199, %f198;
	fma.rn.f32 	%f877, %f195, %f199, %f194;
	add.s32 	%r238, %r238, 2;
$L__BB15_11:
	and.b32  	%r102, %r3, 1;
	setp.eq.b32 	%p23, %r102, 1;
	not.pred 	%p24, %p23;
	@%p24 bra 	$L__BB15_25;
	add.s32 	%r103, %r6, %r238;
	mad.lo.s32 	%r104, %r103, %r72, %r1;
	mul.wide.u32 	%rd51, %r104, 2;
	add.s64 	%rd52, %rd2, %rd51;
	ld.global.u16 	%rs15, [%rd52];
	// begin inline asm
	{  cvt.f32.f16 %f200, %rs15;}

	// end inline asm
	mul.wide.u32 	%rd53, %r238, 4;
	add.s64 	%rd54, %rd3, %rd53;
	st.local.f32 	[%rd54], %f200;
	setp.gt.f32 	%p25, %f878, %f200;
	selp.f32 	%f201, %f877, 0f3F800000, %p25;
	selp.f32 	%f43, %f878, %f200, %p25;
	selp.f32 	%f202, 0f3F800000, %f877, %p25;
	selp.f32 	%f203, %f200, %f878, %p25;
	sub.f32 	%f204, %f203, %f43;
	mul.f32 	%f205, %f204, 0f3FB8AA3B;
	ex2.approx.f32 	%f206, %f205;
	fma.rn.f32 	%f877, %f202, %f206, %f201;
	mov.f32 	%f878, %f43;
	bra.uni 	$L__BB15_25;
$L__BB15_13:
	setp.lt.s32 	%p26, %r71, -1023;
	@%p26 bra 	$L__BB15_25;
	mul.lo.s32 	%r10, %r4, %r5;
	and.b32  	%r11, %r4, 7;
	setp.lt.u32 	%p27, %r3, 7;
	mov.f32 	%f877, 0f00000000;
	mov.f32 	%f878, 0fFF7FFFFF;
	mov.b32 	%r236, 0;
	@%p27 bra 	$L__BB15_17;
	and.b32  	%r236, %r4, -8;
	neg.s32 	%r231, %r236;
	add.s64 	%rd163, %rd3, 16;
	mov.f32 	%f877, 0f00000000;
	mov.f32 	%f878, 0fFF7FFFFF;
	mov.b32 	%r232, 0;
$L__BB15_16:
	.pragma "nounroll";
	add.s32 	%r107, %r232, %r10;
	mad.lo.s32 	%r108, %r107, %r72, %r1;
	mul.wide.u32 	%rd55, %r108, 2;
	add.s64 	%rd56, %rd2, %rd55;
	ld.global.u16 	%rs16, [%rd56];
	// begin inline asm
	{  cvt.f32.f16 %f214, %rs16;}

	// end inline asm
	setp.gt.f32 	%p28, %f878, %f214;
	selp.f32 	%f222, %f877, 0f3F800000, %p28;
	selp.f32 	%f223, %f878, %f214, %p28;
	selp.f32 	%f224, 0f3F800000, %f877, %p28;
	selp.f32 	%f225, %f214, %f878, %p28;
	sub.f32 	%f226, %f225, %f223;
	mul.f32 	%f227, %f226, 0f3FB8AA3B;
	ex2.approx.f32 	%f228, %f227;
	fma.rn.f32 	%f229, %f224, %f228, %f222;
	add.s32 	%r109, %r108, %r72;
	mul.wide.u32 	%rd57, %r109, 2;
	add.s64 	%rd58, %rd2, %rd57;
	ld.global.u16 	%rs17, [%rd58];
	// begin inline asm
	{  cvt.f32.f16 %f215, %rs17;}

	// end inline asm
	setp.gt.f32 	%p29, %f223, %f215;
	selp.f32 	%f230, %f229, 0f3F800000, %p29;
	selp.f32 	%f231, %f223, %f215, %p29;
	selp.f32 	%f232, 0f3F800000, %f229, %p29;
	selp.f32 	%f233, %f215, %f223, %p29;
	sub.f32 	%f234, %f233, %f231;
	mul.f32 	%f235, %f234, 0f3FB8AA3B;
	ex2.approx.f32 	%f236, %f235;
	fma.rn.f32 	%f237, %f232, %f236, %f230;
	add.s32 	%r110, %r109, %r72;
	mul.wide.u32 	%rd59, %r110, 2;
	add.s64 	%rd60, %rd2, %rd59;
	ld.global.u16 	%rs18, [%rd60];
	// begin inline asm
	{  cvt.f32.f16 %f216, %rs18;}

	// end inline asm
	setp.gt.f32 	%p30, %f231, %f216;
	selp.f32 	%f238, %f237, 0f3F800000, %p30;
	selp.f32 	%f239, %f231, %f216, %p30;
	selp.f32 	%f240, 0f3F800000, %f237, %p30;
	selp.f32 	%f241, %f216, %f231, %p30;
	sub.f32 	%f242, %f241, %f239;
	mul.f32 	%f243, %f242, 0f3FB8AA3B;
	ex2.approx.f32 	%f244, %f243;
	fma.rn.f32 	%f245, %f240, %f244, %f238;
	add.s32 	%r111, %r110, %r72;
	mul.wide.u32 	%rd61, %r111, 2;
	add.s64 	%rd62, %rd2, %rd61;
	ld.global.u16 	%rs19, [%rd62];
	// begin inline asm
	{  cvt.f32.f16 %f217, %rs19;}

	// end inline asm
	st.local.v4.f32 	[%rd163+-16], {%f214, %f215, %f216, %f217};
	setp.gt.f32 	%p31, %f239, %f217;
	selp.f32 	%f246, %f245, 0f3F800000, %p31;
	selp.f32 	%f247, %f239, %f217, %p31;
	selp.f32 	%f248, 0f3F800000, %f245, %p31;
	selp.f32 	%f249, %f217, %f239, %p31;
	sub.f32 	%f250, %f249, %f247;
	mul.f32 	%f251, %f250, 0f3FB8AA3B;
	ex2.approx.f32 	%f252, %f251;
	fma.rn.f32 	%f253, %f248, %f252, %f246;
	add.s32 	%r112, %r111, %r72;
	mul.wide.u32 	%rd63, %r112, 2;
	add.s64 	%rd64, %rd2, %rd63;
	ld.global.u16 	%rs20, [%rd64];
	// begin inline asm
	{  cvt.f32.f16 %f218, %rs20;}

	// end inline asm
	setp.gt.f32 	%p32, %f247, %f218;
	selp.f32 	%f254, %f253, 0f3F800000, %p32;
	selp.f32 	%f255, %f247, %f218, %p32;
	selp.f32 	%f256, 0f3F800000, %f253, %p32;
	selp.f32 	%f257, %f218, %f247, %p32;
	sub.f32 	%f258, %f257, %f255;
	mul.f32 	%f259, %f258, 0f3FB8AA3B;
	ex2.approx.f32 	%f260, %f259;
	fma.rn.f32 	%f261, %f256, %f260, %f254;
	add.s32 	%r113, %r112, %r72;
	mul.wide.u32 	%rd65, %r113, 2;
	add.s64 	%rd66, %rd2, %rd65;
	ld.global.u16 	%rs21, [%rd66];
	// begin inline asm
	{  cvt.f32.f16 %f219, %rs21;}

	// end inline asm
	setp.gt.f32 	%p33, %f255, %f219;
	selp.f32 	%f262, %f261, 0f3F800000, %p33;
	selp.f32 	%f263, %f255, %f219, %p33;
	selp.f32 	%f264, 0f3F800000, %f261, %p33;
	selp.f32 	%f265, %f219, %f255, %p33;
	sub.f32 	%f266, %f265, %f263;
	mul.f32 	%f267, %f266, 0f3FB8AA3B;
	ex2.approx.f32 	%f268, %f267;
	fma.rn.f32 	%f269, %f264, %f268, %f262;
	add.s32 	%r114, %r113, %r72;
	mul.wide.u32 	%rd67, %r114, 2;
	add.s64 	%rd68, %rd2, %rd67;
	ld.global.u16 	%rs22, [%rd68];
	// begin inline asm
	{  cvt.f32.f16 %f220, %rs22;}

	// end inline asm
	setp.gt.f32 	%p34, %f263, %f220;
	selp.f32 	%f270, %f269, 0f3F800000, %p34;
	selp.f32 	%f271, %f263, %f220, %p34;
	selp.f32 	%f272, 0f3F800000, %f269, %p34;
	selp.f32 	%f273, %f220, %f263, %p34;
	sub.f32 	%f274, %f273, %f271;
	mul.f32 	%f275, %f274, 0f3FB8AA3B;
	ex2.approx.f32 	%f276, %f275;
	fma.rn.f32 	%f277, %f272, %f276, %f270;
	add.s32 	%r115, %r114, %r72;
	mul.wide.u32 	%rd69, %r115, 2;
	add.s64 	%rd70, %rd2, %rd69;
	ld.global.u16 	%rs23, [%rd70];
	// begin inline asm
	{  cvt.f32.f16 %f221, %rs23;}

	// end inline asm
	st.local.v4.f32 	[%rd163], {%f218, %f219, %f220, %f221};
	setp.gt.f32 	%p35, %f271, %f221;
	selp.f32 	%f278, %f277, 0f3F800000, %p35;
	selp.f32 	%f878, %f271, %f221, %p35;
	selp.f32 	%f279, 0f3F800000, %f277, %p35;
	selp.f32 	%f280, %f221, %f271, %p35;
	sub.f32 	%f281, %f280, %f878;
	mul.f32 	%f282, %f281, 0f3FB8AA3B;
	ex2.approx.f32 	%f283, %f282;
	fma.rn.f32 	%f877, %f279, %f283, %f278;
	add.s32 	%r232, %r232, 8;
	add.s32 	%r231, %r231, 8;
	add.s64 	%rd163, %rd163, 32;
	setp.eq.s32 	%p36, %r231, 0;
	@%p36 bra 	$L__BB15_17;
	bra.uni 	$L__BB15_16;
$L__BB15_17:
	setp.eq.s32 	%p37, %r11, 0;
	@%p37 bra 	$L__BB15_25;
	setp.lt.u32 	%p38, %r11, 4;
	@%p38 bra 	$L__BB15_20;
	add.s32 	%r116, %r236, %r10;
	mad.lo.s32 	%r117, %r116, %r72, %r1;
	mul.wide.u32 	%rd71, %r117, 2;
	add.s64 	%rd72, %rd2, %rd71;
	ld.global.u16 	%rs24, [%rd72];
	// begin inline asm
	{  cvt.f32.f16 %f285, %rs24;}

	// end inline asm
	mul.wide.u32 	%rd73, %r236, 4;
	add.s64 	%rd74, %rd3, %rd73;
	st.local.f32 	[%rd74], %f285;
	setp.gt.f32 	%p39, %f878, %f285;
	selp.f32 	%f289, %f877, 0f3F800000, %p39;
	selp.f32 	%f290, %f878, %f285, %p39;
	selp.f32 	%f291, 0f3F800000, %f877, %p39;
	selp.f32 	%f292, %f285, %f878, %p39;
	sub.f32 	%f293, %f292, %f290;
	mul.f32 	%f294, %f293, 0f3FB8AA3B;
	ex2.approx.f32 	%f295, %f294;
	fma.rn.f32 	%f296, %f291, %f295, %f289;
	add.s32 	%r118, %r117, %r72;
	mul.wide.u32 	%rd75, %r118, 2;
	add.s64 	%rd76, %rd2, %rd75;
	ld.global.u16 	%rs25, [%rd76];
	// begin inline asm
	{  cvt.f32.f16 %f286, %rs25;}

	// end inline asm
	st.local.f32 	[%rd74+4], %f286;
	setp.gt.f32 	%p40, %f290, %f286;
	selp.f32 	%f297, %f296, 0f3F800000, %p40;
	selp.f32 	%f298, %f290, %f286, %p40;
	selp.f32 	%f299, 0f3F800000, %f296, %p40;
	selp.f32 	%f300, %f286, %f290, %p40;
	sub.f32 	%f301, %f300, %f298;
	mul.f32 	%f302, %f301, 0f3FB8AA3B;
	ex2.approx.f32 	%f303, %f302;
	fma.rn.f32 	%f304, %f299, %f303, %f297;
	add.s32 	%r119, %r118, %r72;
	mul.wide.u32 	%rd77, %r119, 2;
	add.s64 	%rd78, %rd2, %rd77;
	ld.global.u16 	%rs26, [%rd78];
	// begin inline asm
	{  cvt.f32.f16 %f287, %rs26;}

	// end inline asm
	st.local.f32 	[%rd74+8], %f287;
	setp.gt.f32 	%p41, %f298, %f287;
	selp.f32 	%f305, %f304, 0f3F800000, %p41;
	selp.f32 	%f306, %f298, %f287, %p41;
	selp.f32 	%f307, 0f3F800000, %f304, %p41;
	selp.f32 	%f308, %f287, %f298, %p41;
	sub.f32 	%f309, %f308, %f306;
	mul.f32 	%f310, %f309, 0f3FB8AA3B;
	ex2.approx.f32 	%f311, %f310;
	fma.rn.f32 	%f312, %f307, %f311, %f305;
	add.s32 	%r120, %r119, %r72;
	mul.wide.u32 	%rd79, %r120, 2;
	add.s64 	%rd80, %rd2, %rd79;
	ld.global.u16 	%rs27, [%rd80];
	// begin inline asm
	{  cvt.f32.f16 %f288, %rs27;}

	// end inline asm
	st.local.f32 	[%rd74+12], %f288;
	setp.gt.f32 	%p42, %f306, %f288;
	selp.f32 	%f313, %f312, 0f3F800000, %p42;
	selp.f32 	%f878, %f306, %f288, %p42;
	selp.f32 	%f314, 0f3F800000, %f312, %p42;
	selp.f32 	%f315, %f288, %f306, %p42;
	sub.f32 	%f316, %f315, %f878;
	mul.f32 	%f317, %f316, 0f3FB8AA3B;
	ex2.approx.f32 	%f318, %f317;
	fma.rn.f32 	%f877, %f314, %f318, %f313;
	add.s32 	%r236, %r236, 4;
$L__BB15_20:
	and.b32  	%r121, %r4, 3;
	setp.eq.s32 	%p43, %r121, 0;
	@%p43 bra 	$L__BB15_25;
	setp.eq.s32 	%p44, %r121, 1;
	@%p44 bra 	$L__BB15_23;
	add.s32 	%r122, %r236, %r10;
	mad.lo.s32 	%r123, %r122, %r72, %r1;
	mul.wide.u32 	%rd81, %r123, 2;
	add.s64 	%rd82, %rd2, %rd81;
	ld.global.u16 	%rs28, [%rd82];
	// begin inline asm
	{  cvt.f32.f16 %f320, %rs28;}

	// end inline asm
	mul.wide.u32 	%rd83, %r236, 4;
	add.s64 	%rd84, %rd3, %rd83;
	st.local.f32 	[%rd84], %f320;
	setp.gt.f32 	%p45, %f878, %f320;
	selp.f32 	%f322, %f877, 0f3F800000, %p45;
	selp.f32 	%f323, %f878, %f320, %p45;
	selp.f32 	%f324, 0f3F800000, %f877, %p45;
	selp.f32 	%f325, %f320, %f878, %p45;
	sub.f32 	%f326, %f325, %f323;
	mul.f32 	%f327, %f326, 0f3FB8AA3B;
	ex2.approx.f32 	%f328, %f327;
	fma.rn.f32 	%f329, %f324, %f328, %f322;
	add.s32 	%r124, %r123, %r72;
	mul.wide.u32 	%rd85, %r124, 2;
	add.s64 	%rd86, %rd2, %rd85;
	ld.global.u16 	%rs29, [%rd86];
	// begin inline asm
	{  cvt.f32.f16 %f321, %rs29;}

	// end inline asm
	st.local.f32 	[%rd84+4], %f321;
	setp.gt.f32 	%p46, %f323, %f321;
	selp.f32 	%f330, %f329, 0f3F800000, %p46;
	selp.f32 	%f878, %f323, %f321, %p46;
	selp.f32 	%f331, 0f3F800000, %f329, %p46;
	selp.f32 	%f332, %f321, %f323, %p46;
	sub.f32 	%f333, %f332, %f878;
	mul.f32 	%f334, %f333, 0f3FB8AA3B;
	ex2.approx.f32 	%f335, %f334;
	fma.rn.f32 	%f877, %f331, %f335, %f330;
	add.s32 	%r236, %r236, 2;
$L__BB15_23:
	and.b32  	%r125, %r3, 1;
	setp.eq.b32 	%p47, %r125, 1;
	@%p47 bra 	$L__BB15_25;
	add.s32 	%r126, %r236, %r10;
	mad.lo.s32 	%r127, %r126, %r72, %r1;
	mul.wide.u32 	%rd87, %r127, 2;
	add.s64 	%rd88, %rd2, %rd87;
	ld.global.u16 	%rs30, [%rd88];
	// begin inline asm
	{  cvt.f32.f16 %f336, %rs30;}

	// end inline asm
	mul.wide.u32 	%rd89, %r236, 4;
	add.s64 	%rd90, %rd3, %rd89;
	st.local.f32 	[%rd90], %f336;
	setp.gt.f32 	%p48, %f878, %f336;
	selp.f32 	%f337, %f877, 0f3F800000, %p48;
	selp.f32 	%f25, %f878, %f336, %p48;
	selp.f32 	%f338, 0f3F800000, %f877, %p48;
	selp.f32 	%f339, %f336, %f878, %p48;
	sub.f32 	%f340, %f339, %f25;
	mul.f32 	%f341, %f340, 0f3FB8AA3B;
	ex2.approx.f32 	%f342, %f341;
	fma.rn.f32 	%f877, %f338, %f342, %f337;
	mov.f32 	%f878, %f25;
$L__BB15_25:
	// begin inline asm
	mov.u32 %r128, %laneid;
	// end inline asm
	mov.b32 	%r130, %f878;
	mov.b32 	%r136, 1;
	mov.b32 	%r137, 31;
	mov.b32 	%r138, -1;
	// begin inline asm
	shfl.sync.down.b32 %r129, %r130, %r136, %r137, %r138;
	// end inline asm
	mov.b32 	%r135, %f877;
	// begin inline asm
	shfl.sync.down.b32 %r134, %r135, %r136, %r137, %r138;
	// end inline asm
	setp.gt.s32 	%p49, %r128, 30;
	@%p49 bra 	$L__BB15_27;
	mov.b32 	%f343, %r134;
	mov.b32 	%f344, %r129;
	setp.gt.f32 	%p50, %f878, %f344;
	selp.f32 	%f47, %f878, %f344, %p50;
	selp.f32 	%f345, %f877, %f343, %p50;
	selp.f32 	%f346, %f344, %f878, %p50;
	selp.f32 	%f347, %f343, %f877, %p50;
	sub.f32 	%f348, %f346, %f47;
	mul.f32 	%f349, %f348, 0f3FB8AA3B;
	ex2.approx.f32 	%f350, %f349;
	fma.rn.f32 	%f877, %f347, %f350, %f345;
	mov.f32 	%f878, %f47;
$L__BB15_27:
	mov.b32 	%r140, %f878;
	mov.b32 	%r146, 2;
	mov.b32 	%r147, 31;
	mov.b32 	%r148, -1;
	// begin inline asm
	shfl.sync.down.b32 %r139, %r140, %r146, %r147, %r148;
	// end inline asm
	mov.b32 	%r145, %f877;
	// begin inline asm
	shfl.sync.down.b32 %r144, %r145, %r146, %r147, %r148;
	// end inline asm
	setp.gt.s32 	%p51, %r128, 29;
	@%p51 bra 	$L__BB15_29;
	mov.b32 	%f351, %r144;
	mov.b32 	%f352, %r139;
	setp.gt.f32 	%p52, %f878, %f352;
	selp.f32 	%f51, %f878, %f352, %p52;
	selp.f32 	%f353, %f877, %f351, %p52;
	selp.f32 	%f354, %f352, %f878, %p52;
	selp.f32 	%f355, %f351, %f877, %p52;
	sub.f32 	%f356, %f354, %f51;
	mul.f32 	%f357, %f356, 0f3FB8AA3B;
	ex2.approx.f32 	%f358, %f357;
	fma.rn.f32 	%f877, %f355, %f358, %f353;
	mov.f32 	%f878, %f51;
$L__BB15_29:
	mov.b32 	%r150, %f878;
	mov.b32 	%r156, 4;
	mov.b32 	%r157, 31;
	mov.b32 	%r158, -1;
	// begin inline asm
	shfl.sync.down.b32 %r149, %r150, %r156, %r157, %r158;
	// end inline asm
	mov.b32 	%r155, %f877;
	// begin inline asm
	shfl.sync.down.b32 %r154, %r155, %r156, %r157, %r158;
	// end inline asm
	setp.gt.s32 	%p53, %r128, 27;
	@%p53 bra 	$L__BB15_31;
	mov.b32 	%f359, %r154;
	mov.b32 	%f360, %r149;
	setp.gt.f32 	%p54, %f878, %f360;
	selp.f32 	%f55, %f878, %f360, %p54;
	selp.f32 	%f361, %f877, %f359, %p54;
	selp.f32 	%f362, %f360, %f878, %p54;
	selp.f32 	%f363, %f359, %f877, %p54;
	sub.f32 	%f364, %f362, %f55;
	mul.f32 	%f365, %f364, 0f3FB8AA3B;
	ex2.approx.f32 	%f366, %f365;
	fma.rn.f32 	%f877, %f363, %f366, %f361;
	mov.f32 	%f878, %f55;
$L__BB15_31:
	mov.b32 	%r160, %f878;
	mov.b32 	%r166, 8;
	mov.b32 	%r167, 31;
	mov.b32 	%r168, -1;
	// begin inline asm
	shfl.sync.down.b32 %r159, %r160, %r166, %r167, %r168;
	// end inline asm
	mov.b32 	%r165, %f877;
	// begin inline asm
	shfl.sync.down.b32 %r164, %r165, %r166, %r167, %r168;
	// end inline asm
	setp.gt.s32 	%p55, %r128, 23;
	@%p55 bra 	$L__BB15_33;
	mov.b32 	%f367, %r164;
	mov.b32 	%f368, %r159;
	setp.gt.f32 	%p56, %f878, %f368;
	selp.f32 	%f59, %f878, %f368, %p56;
	selp.f32 	%f369, %f877, %f367, %p56;
	selp.f32 	%f370, %f368, %f878, %p56;
	selp.f32 	%f371, %f367, %f877, %p56;
	sub.f32 	%f372, %f370, %f59;
	mul.f32 	%f373, %f372, 0f3FB8AA3B;
	ex2.approx.f32 	%f374, %f373;
	fma.rn.f32 	%f877, %f371, %f374, %f369;
	mov.f32 	%f878, %f59;
$L__BB15_33:
	mov.b32 	%r170, %f878;
	mov.b32 	%r176, 16;
	mov.b32 	%r177, 31;
	mov.b32 	%r178, -1;
	// begin inline asm
	shfl.sync.down.b32 %r169, %r170, %r176, %r177, %r178;
	// end inline asm
	mov.b32 	%r175, %f877;
	// begin inline asm
	shfl.sync.down.b32 %r174, %r175, %r176, %r177, %r178;
	// end inline asm
	setp.gt.s32 	%p57, %r128, 15;
	@%p57 bra 	$L__BB15_36;
	mov.b32 	%f375, %r174;
	mov.b32 	%f376, %r169;
	setp.gt.f32 	%p58, %f878, %f376;
	selp.f32 	%f63, %f878, %f376, %p58;
	selp.f32 	%f377, %f877, %f375, %p58;
	selp.f32 	%f378, %f376, %f878, %p58;
	selp.f32 	%f379, %f375, %f877, %p58;
	sub.f32 	%f380, %f378, %f63;
	mul.f32 	%f381, %f380, 0f3FB8AA3B;
	ex2.approx.f32 	%f382, %f381;
	fma.rn.f32 	%f877, %f379, %f382, %f377;
	setp.ne.s32 	%p59, %r128, 0;
	mov.f32 	%f878, %f63;
	@%p59 bra 	$L__BB15_36;
	shr.u32 	%r179, %r5, 2;
	and.b32  	%r180, %r179, 248;
	mov.u32 	%r181, _ZZ19_blockSoftmaxKernelI6__halfLi1024ELi32EEvPKT_PS1_iiE12temp_storage;
	add.s32 	%r182, %r181, %r180;
	st.shared.v2.f32 	[%r182+32], {%f63, %f877};
$L__BB15_36:
	bar.sync 	0;
	setp.ne.s32 	%p60, %r5, 0;
	@%p60 bra 	$L__BB15_38;
	ld.shared.v2.f32 	{%f383, %f384}, [_ZZ19_blockSoftmaxKernelI6__halfLi1024ELi32EEvPKT_PS1_iiE12temp_storage+40];
	setp.gt.f32 	%p61, %f878, %f383;
	selp.f32 	%f385, %f878, %f383, %p61;
	selp.f32 	%f386, %f877, %f384, %p61;
	selp.f32 	%f387, %f383, %f878, %p61;
	selp.f32 	%f388, %f384, %f877, %p61;
	sub.f32 	%f389, %f387, %f385;
	mul.f32 	%f390, %f389, 0f3FB8AA3B;
	ex2.approx.f32 	%f391, %f390;
	fma.rn.f32 	%f392, %f388, %f391, %f386;
	ld.shared.v2.f32 	{%f393, %f394}, [_ZZ19_blockSoftmaxKernelI6__halfLi1024ELi32EEvPKT_PS1_iiE12temp_storage+48];
	setp.gt.f32 	%p62, %f385, %f393;
	selp.f32 	%f395, %f385, %f393, %p62;
	selp.f32 	%f396, %f392, %f394, %p62;
	selp.f32 	%f397, %f393, %f385, %p62;
	selp.f32 	%f398, %f394, %f392, %p62;
	sub.f32 	%f399, %f397, %f395;
	mul.f32 	%f400, %f399, 0f3FB8AA3B;
	ex2.approx.f32 	%f401, %f400;
	fma.rn.f32 	%f402, %f398, %f401, %f396;
	ld.shared.v2.f32 	{%f403, %f404}, [_ZZ19_blockSoftmaxKernelI6__halfLi1024ELi32EEvPKT_PS1_iiE12temp_storage+56];
	setp.gt.f32 	%p63, %f395, %f403;
	selp.f32 	%f405, %f395, %f403, %p63;
	selp.f32 	%f406, %f402, %f404, %p63;
	selp.f32 	%f407, %f403, %f395, %p63;
	selp.f32 	%f408, %f404, %f402, %p63;
	sub.f32 	%f409, %f407, %f405;
	mul.f32 	%f410, %f409, 0f3FB8AA3B;
	ex2.approx.f32 	%f411, %f410;
	fma.rn.f32 	%f412, %f408, %f411, %f406;
	ld.shared.v2.f32 	{%f413, %f414}, [_ZZ19_blockSoftmaxKernelI6__halfLi1024ELi32EEvPKT_PS1_iiE12temp_storage+64];
	setp.gt.f32 	%p64, %f405, %f413;
	selp.f32 	%f415, %f405, %f413, %p64;
	selp.f32 	%f416, %f412, %f414, %p64;
	selp.f32 	%f417, %f413, %f405, %p64;
	selp.f32 	%f418, %f414, %f412, %p64;
	sub.f32 	%f419, %f417, %f415;
	mul.f32 	%f420, %f419, 0f3FB8AA3B;
	ex2.approx.f32 	%f421, %f420;
	fma.rn.f32 	%f422, %f418, %f421, %f416;
	ld.shared.v2.f32 	{%f423, %f424}, [_ZZ19_blockSoftmaxKernelI6__halfLi1024ELi32EEvPKT_PS1_iiE12temp_storage+72];
	setp.gt.f32 	%p65, %f415, %f423;
	selp.f32 	%f425, %f415, %f423, %p65;
	selp.f32 	%f426, %f422, %f424, %p65;
	selp.f32 	%f427, %f423, %f415, %p65;
	selp.f32 	%f428, %f424, %f422, %p65;
	sub.f32 	%f429, %f427, %f425;
	mul.f32 	%f430, %f429, 0f3FB8AA3B;
	ex2.approx.f32 	%f431, %f430;
	fma.rn.f32 	%f432, %f428, %f431, %f426;
	ld.shared.v2.f32 	{%f433, %f434}, [_ZZ19_blockSoftmaxKernelI6__halfLi1024ELi32EEvPKT_PS1_iiE12temp_storage+80];
	setp.gt.f32 	%p66, %f425, %f433;
	selp.f32 	%f435, %f425, %f433, %p66;
	selp.f32 	%f436, %f432, %f434, %p66;
	selp.f32 	%f437, %f433, %f425, %p66;
	selp.f32 	%f438, %f434, %f432, %p66;
	sub.f32 	%f439, %f437, %f435;
	mul.f32 	%f440, %f439, 0f3FB8AA3B;
	ex2.approx.f32 	%f441, %f440;
	fma.rn.f32 	%f442, %f438, %f441, %f436;
	ld.shared.v2.f32 	{%f443, %f444}, [_ZZ19_blockSoftmaxKernelI6__halfLi1024ELi32EEvPKT_PS1_iiE12temp_storage+88];
	setp.gt.f32 	%p67, %f435, %f443;
	selp.f32 	%f445, %f435, %f443, %p67;
	selp.f32 	%f446, %f442, %f444, %p67;
	selp.f32 	%f447, %f443, %f435, %p67;
	selp.f32 	%f448, %f444, %f442, %p67;
	sub.f32 	%f449, %f447, %f445;
	mul.f32 	%f450, %f449, 0f3FB8AA3B;
	ex2.approx.f32 	%f451, %f450;
	fma.rn.f32 	%f452, %f448, %f451, %f446;
	ld.shared.v2.f32 	{%f453, %f454}, [_ZZ19_blockSoftmaxKernelI6__halfLi1024ELi32EEvPKT_PS1_iiE12temp_storage+96];
	setp.gt.f32 	%p68, %f445, %f453;
	selp.f32 	%f455, %f445, %f453, %p68;
	selp.f32 	%f456, %f452, %f454, %p68;
	selp.f32 	%f457, %f453, %f445, %p68;
	selp.f32 	%f458, %f454, %f452, %p68;
	sub.f32 	%f459, %f457, %f455;
	mul.f32 	%f460, %f459, 0f3FB8AA3B;
	ex2.approx.f32 	%f461, %f460;
	fma.rn.f32 	%f462, %f458, %f461, %f456;
	ld.shared.v2.f32 	{%f463, %f464}, [_ZZ19_blockSoftmaxKernelI6__halfLi1024ELi32EEvPKT_PS1_iiE12temp_storage+104];
	setp.gt.f32 	%p69, %f455, %f463;
	selp.f32 	%f465, %f455, %f463, %p69;
	selp.f32 	%f466, %f462, %f464, %p69;
	selp.f32 	%f467, %f463, %f455, %p69;
	selp.f32 	%f468, %f464, %f462, %p69;
	sub.f32 	%f469, %f467, %f465;
	mul.f32 	%f470, %f469, 0f3FB8AA3B;
	ex2.approx.f32 	%f471, %f470;
	fma.rn.f32 	%f472, %f468, %f471, %f466;
	ld.shared.v2.f32 	{%f473, %f474}, [_ZZ19_blockSoftmaxKernelI6__halfLi1024ELi32EEvPKT_PS1_iiE12temp_storage+112];
	setp.gt.f32 	%p70, %f465, %f473;
	selp.f32 	%f475, %f465, %f473, %p70;
	selp.f32 	%f476, %f472, %f474, %p70;
	selp.f32 	%f477, %f473, %f465, %p70;
	selp.f32 	%f478, %f474, %f472, %p70;
	sub.f32 	%f479, %f477, %f475;
	mul.f32 	%f480, %f479, 0f3FB8AA3B;
	ex2.approx.f32 	%f481, %f480;
	fma.rn.f32 	%f482, %f478, %f481, %f476;
	ld.shared.v2.f32 	{%f483, %f484}, [_ZZ19_blockSoftmaxKernelI6__halfLi1024ELi32EEvPKT_PS1_iiE12temp_storage+120];
	setp.gt.f32 	%p71, %f475, %f483;
	selp.f32 	%f485, %f475, %f483, %p71;
	selp.f32 	%f486, %f482, %f484, %p71;
	selp.f32 	%f487, %f483, %f475, %p71;
	selp.f32 	%f488, %f484, %f482, %p71;
	sub.f32 	%f489, %f487, %f485;
	mul.f32 	%f490, %f489, 0f3FB8AA3B;
	ex2.approx.f32 	%f491, %f490;
	fma.rn.f32 	%f492, %f488, %f491, %f486;
	ld.shared.v2.f32 	{%f493, %f494}, [_ZZ19_blockSoftmaxKernelI6__halfLi1024ELi32EEvPKT_PS1_iiE12temp_storage+128];
	setp.gt.f32 	%p72, %f485, %f493;
	selp.f32 	%f495, %f485, %f493, %p72;
	selp.f32 	%f496, %f492, %f494, %p72;
	selp.f32 	%f497, %f493, %f485, %p72;
	selp.f32 	%f498, %f494, %f492, %p72;
	sub.f32 	%f499, %f497, %f495;
	mul.f32 	%f500, %f499, 0f3FB8AA3B;
	ex2.approx.f32 	%f501, %f500;
	fma.rn.f32 	%f502, %f498, %f501, %f496;
	ld.shared.v2.f32 	{%f503, %f504}, [_ZZ19_blockSoftmaxKernelI6__halfLi1024ELi32EEvPKT_PS1_iiE12temp_storage+136];
	setp.gt.f32 	%p73, %f495, %f503;
	selp.f32 	%f505, %f495, %f503, %p73;
	selp.f32 	%f506, %f502, %f504, %p73;
	selp.f32 	%f507, %f503, %f495, %p73;
	selp.f32 	%f508, %f504, %f502, %p73;
	sub.f32 	%f509, %f507, %f505;
	mul.f32 	%f510, %f509, 0f3FB8AA3B;
	ex2.approx.f32 	%f511, %f510;
	fma.rn.f32 	%f512, %f508, %f511, %f506;
	ld.shared.v2.f32 	{%f513, %f514}, [_ZZ19_blockSoftmaxKernelI6__halfLi1024ELi32EEvPKT_PS1_iiE12temp_storage+144];
	setp.gt.f32 	%p74, %f505, %f513;
	selp.f32 	%f515, %f505, %f513, %p74;
	selp.f32 	%f516, %f512, %f514, %p74;
	selp.f32 	%f517, %f513, %f505, %p74;
	selp.f32 	%f518, %f514, %f512, %p74;
	sub.f32 	%f519, %f517, %f515;
	mul.f32 	%f520, %f519, 0f3FB8AA3B;
	ex2.approx.f32 	%f521, %f520;
	fma.rn.f32 	%f522, %f518, %f521, %f516;
	ld.shared.v2.f32 	{%f523, %f524}, [_ZZ19_blockSoftmaxKernelI6__halfLi1024ELi32EEvPKT_PS1_iiE12temp_storage+152];
	setp.gt.f32 	%p75, %f515, %f523;
	selp.f32 	%f525, %f515, %f523, %p75;
	selp.f32 	%f526, %f522, %f524, %p75;
	selp.f32 	%f527, %f523, %f515, %p75;
	selp.f32 	%f528, %f524, %f522, %p75;
	sub.f32 	%f529, %f527, %f525;
	mul.f32 	%f530, %f529, 0f3FB8AA3B;
	ex2.approx.f32 	%f531, %f530;
	fma.rn.f32 	%f532, %f528, %f531, %f526;
	ld.shared.v2.f32 	{%f533, %f534}, [_ZZ19_blockSoftmaxKernelI6__halfLi1024ELi32EEvPKT_PS1_iiE12temp_storage+160];
	setp.gt.f32 	%p76, %f525, %f533;
	selp.f32 	%f535, %f532, %f534, %p76;
	selp.f32 	%f536, %f525, %f533, %p76;
	selp.f32 	%f537, %f534, %f532, %p76;
	selp.f32 	%f538, %f533, %f525, %p76;
	sub.f32 	%f539, %f538, %f536;
	mul.f32 	%f540, %f539, 0f3FB8AA3B;
	ex2.approx.f32 	%f541, %f540;
	fma.rn.f32 	%f542, %f537, %f541, %f535;
	ld.shared.v2.f32 	{%f543, %f544}, [_ZZ19_blockSoftmaxKernelI6__halfLi1024ELi32EEvPKT_PS1_iiE12temp_storage+168];
	setp.gt.f32 	%p77, %f536, %f543;
	selp.f32 	%f545, %f542, %f544, %p77;
	selp.f32 	%f546, %f536, %f543, %p77;
	selp.f32 	%f547, %f544, %f542, %p77;
	selp.f32 	%f548, %f543, %f536, %p77;
	sub.f32 	%f549, %f548, %f546;
	mul.f32 	%f550, %f549, 0f3FB8AA3B;
	ex2.approx.f32 	%f551, %f550;
	fma.rn.f32 	%f552, %f547, %f551, %f545;
	ld.shared.v2.f32 	{%f553, %f554}, [_ZZ19_blockSoftmaxKernelI6__halfLi1024ELi32EEvPKT_PS1_iiE12temp_storage+176];
	setp.gt.f32 	%p78, %f546, %f553;
	selp.f32 	%f555, %f552, %f554, %p78;
	selp.f32 	%f556, %f546, %f553, %p78;
	selp.f32 	%f557, %f554, %f552, %p78;
	selp.f32 	%f558, %f553, %f546, %p78;
	sub.f32 	%f559, %f558, %f556;
	mul.f32 	%f560, %f559, 0f3FB8AA3B;
	ex2.approx.f32 	%f561, %f560;
	fma.rn.f32 	%f562, %f557, %f561, %f555;
	ld.shared.v2.f32 	{%f563, %f564}, [_ZZ19_blockSoftmaxKernelI6__halfLi1024ELi32EEvPKT_PS1_iiE12temp_storage+184];
	setp.gt.f32 	%p79, %f556, %f563;
	selp.f32 	%f565, %f562, %f564, %p79;
	selp.f32 	%f566, %f556, %f563, %p79;
	selp.f32 	%f567, %f564, %f562, %p79;
	selp.f32 	%f568, %f563, %f556, %p79;
	sub.f32 	%f569, %f568, %f566;
	mul.f32 	%f570, %f569, 0f3FB8AA3B;
	ex2.approx.f32 	%f571, %f570;
	fma.rn.f32 	%f572, %f567, %f571, %f565;
	ld.shared.v2.f32 	{%f573, %f574}, [_ZZ19_blockSoftmaxKernelI6__halfLi1024ELi32EEvPKT_PS1_iiE12temp_storage+192];
	setp.gt.f32 	%p80, %f566, %f573;
	selp.f32 	%f575, %f572, %f574, %p80;
	selp.f32 	%f576, %f566, %f573, %p80;
	selp.f32 	%f577, %f574, %f572, %p80;
	selp.f32 	%f578, %f573, %f566, %p80;
	sub.f32 	%f579, %f578, %f576;
	mul.f32 	%f580, %f579, 0f3FB8AA3B;
	ex2.approx.f32 	%f581, %f580;
	fma.rn.f32 	%f582, %f577, %f581, %f575;
	ld.shared.v2.f32 	{%f583, %f584}, [_ZZ19_blockSoftmaxKernelI6__halfLi1024ELi32EEvPKT_PS1_iiE12temp_storage+200];
	setp.gt.f32 	%p81, %f576, %f583;
	selp.f32 	%f585, %f582, %f584, %p81;
	selp.f32 	%f586, %f576, %f583, %p81;
	selp.f32 	%f587, %f584, %f582, %p81;
	selp.f32 	%f588, %f583, %f576, %p81;
	sub.f32 	%f589, %f588, %f586;
	mul.f32 	%f590, %f589, 0f3FB8AA3B;
	ex2.approx.f32 	%f591, %f590;
	fma.rn.f32 	%f592, %f587, %f591, %f585;
	ld.shared.v2.f32 	{%f593, %f594}, [_ZZ19_blockSoftmaxKernelI6__halfLi1024ELi32EEvPKT_PS1_iiE12temp_storage+208];
	setp.gt.f32 	%p82, %f586, %f593;
	selp.f32 	%f595, %f592, %f594, %p82;
	selp.f32 	%f596, %f586, %f593, %p82;
	selp.f32 	%f597, %f594, %f592, %p82;
	selp.f32 	%f598, %f593, %f586, %p82;
	sub.f32 	%f599, %f598, %f596;
	mul.f32 	%f600, %f599, 0f3FB8AA3B;
	ex2.approx.f32 	%f601, %f600;
	fma.rn.f32 	%f602, %f597, %f601, %f595;
	ld.shared.v2.f32 	{%f603, %f604}, [_ZZ19_blockSoftmaxKernelI6__halfLi1024ELi32EEvPKT_PS1_iiE12temp_storage+216];
	setp.gt.f32 	%p83, %f596, %f603;
	selp.f32 	%f605, %f602, %f604, %p83;
	selp.f32 	%f606, %f596, %f603, %p83;
	selp.f32 	%f607, %f604, %f602, %p83;
	selp.f32 	%f608, %f603, %f596, %p83;
	sub.f32 	%f609, %f608, %f606;
	mul.f32 	%f610, %f609, 0f3FB8AA3B;
	ex2.approx.f32 	%f611, %f610;
	fma.rn.f32 	%f612, %f607, %f611, %f605;
	ld.shared.v2.f32 	{%f613, %f614}, [_ZZ19_blockSoftmaxKernelI6__halfLi1024ELi32EEvPKT_PS1_iiE12temp_storage+224];
	setp.gt.f32 	%p84, %f606, %f613;
	selp.f32 	%f615, %f612, %f614, %p84;
	selp.f32 	%f616, %f606, %f613, %p84;
	selp.f32 	%f617, %f614, %f612, %p84;
	selp.f32 	%f618, %f613, %f606, %p84;
	sub.f32 	%f619, %f618, %f616;
	mul.f32 	%f620, %f619, 0f3FB8AA3B;
	ex2.approx.f32 	%f621, %f620;
	fma.rn.f32 	%f622, %f617, %f621, %f615;
	ld.shared.v2.f32 	{%f623, %f624}, [_ZZ19_blockSoftmaxKernelI6__halfLi1024ELi32EEvPKT_PS1_iiE12temp_storage+232];
	setp.gt.f32 	%p85, %f616, %f623;
	selp.f32 	%f625, %f622, %f624, %p85;
	selp.f32 	%f626, %f616, %f623, %p85;
	selp.f32 	%f627, %f624, %f622, %p85;
	selp.f32 	%f628, %f623, %f616, %p85;
	sub.f32 	%f629, %f628, %f626;
	mul.f32 	%f630, %f629, 0f3FB8AA3B;
	ex2.approx.f32 	%f631, %f630;
	fma.rn.f32 	%f632, %f627, %f631, %f625;
	ld.shared.v2.f32 	{%f633, %f634}, [_ZZ19_blockSoftmaxKernelI6__halfLi1024ELi32EEvPKT_PS1_iiE12temp_storage+240];
	setp.gt.f32 	%p86, %f626, %f633;
	selp.f32 	%f635, %f632, %f634, %p86;
	selp.f32 	%f636, %f626, %f633, %p86;
	selp.f32 	%f637, %f634, %f632, %p86;
	selp.f32 	%f638, %f633, %f626, %p86;
	sub.f32 	%f639, %f638, %f636;
	mul.f32 	%f640, %f639, 0f3FB8AA3B;
	ex2.approx.f32 	%f641, %f640;
	fma.rn.f32 	%f642, %f637, %f641, %f635;
	ld.shared.v2.f32 	{%f643, %f644}, [_ZZ19_blockSoftmaxKernelI6__halfLi1024ELi32EEvPKT_PS1_iiE12temp_storage+248];
	setp.gt.f32 	%p87, %f636, %f643;
	selp.f32 	%f645, %f642, %f644, %p87;
	selp.f32 	%f646, %f636, %f643, %p87;
	selp.f32 	%f647, %f644, %f642, %p87;
	selp.f32 	%f648, %f643, %f636, %p87;
	sub.f32 	%f649, %f648, %f646;
	mul.f32 	%f650, %f649, 0f3FB8AA3B;
	ex2.approx.f32 	%f651, %f650;
	fma.rn.f32 	%f652, %f647, %f651, %f645;
	ld.shared.v2.f32 	{%f653, %f654}, [_ZZ19_blockSoftmaxKernelI6__halfLi1024ELi32EEvPKT_PS1_iiE12temp_storage+256];
	setp.gt.f32 	%p88, %f646, %f653;
	selp.f32 	%f655, %f652, %f654, %p88;
	selp.f32 	%f656, %f646, %f653, %p88;
	selp.f32 	%f657, %f654, %f652, %p88;
	selp.f32 	%f658, %f653, %f646, %p88;
	sub.f32 	%f659, %f658, %f656;
	mul.f32 	%f660, %f659, 0f3FB8AA3B;
	ex2.approx.f32 	%f661, %f660;
	fma.rn.f32 	%f662, %f657, %f661, %f655;
	ld.shared.v2.f32 	{%f663, %f664}, [_ZZ19_blockSoftmaxKernelI6__halfLi1024ELi32EEvPKT_PS1_iiE12temp_storage+264];
	setp.gt.f32 	%p89, %f656, %f663;
	selp.f32 	%f665, %f662, %f664, %p89;
	selp.f32 	%f666, %f656, %f663, %p89;
	selp.f32 	%f667, %f664, %f662, %p89;
	selp.f32 	%f668, %f663, %f656, %p89;
	sub.f32 	%f669, %f668, %f666;
	mul.f32 	%f670, %f669, 0f3FB8AA3B;
	ex2.approx.f32 	%f671, %f670;
	fma.rn.f32 	%f672, %f667, %f671, %f665;
	ld.shared.v2.f32 	{%f673, %f674}, [_ZZ19_blockSoftmaxKernelI6__halfLi1024ELi32EEvPKT_PS1_iiE12temp_storage+272];
	setp.gt.f32 	%p90, %f666, %f673;
	selp.f32 	%f675, %f672, %f674, %p90;
	selp.f32 	%f676, %f666, %f673, %p90;
	selp.f32 	%f677, %f674, %f672, %p90;
	selp.f32 	%f678, %f673, %f666, %p90;
	sub.f32 	%f679, %f678, %f676;
	mul.f32 	%f680, %f679, 0f3FB8AA3B;
	ex2.approx.f32 	%f681, %f680;
	fma.rn.f32 	%f682, %f677, %f681, %f675;
	ld.shared.v2.f32 	{%f683, %f684}, [_ZZ19_blockSoftmaxKernelI6__halfLi1024ELi32EEvPKT_PS1_iiE12temp_storage+280];
	setp.gt.f32 	%p91, %f676, %f683;
	selp.f32 	%f685, %f682, %f684, %p91;
	selp.f32 	%f686, %f676, %f683, %p91;
	selp.f32 	%f687, %f684, %f682, %p91;
	selp.f32 	%f688, %f683, %f676, %p91;
	sub.f32 	%f689, %f688, %f686;
	mul.f32 	%f690, %f689, 0f3FB8AA3B;
	ex2.approx.f32 	%f691, %f690;
	fma.rn.f32 	%f692, %f687, %f691, %f685;
	st.shared.v2.f32 	[_ZZ19_blockSoftmaxKernelI6__halfLi1024ELi32EEvPKT_PS1_iiE9dms_total], {%f686, %f692};
$L__BB15_38:
	setp.lt.u32 	%p92, %r5, %r2;
	bar.sync 	0;
	@%p92 bra 	$L__BB15_51;
	setp.lt.s32 	%p93, %r71, 1024;
	@%p93 bra 	$L__BB15_63;
	ld.shared.v2.f32 	{%f67, %f693}, [_ZZ19_blockSoftmaxKernelI6__halfLi1024ELi32EEvPKT_PS1_iiE9dms_total];
	mov.f32 	%f694, 0f3F800000;
	div.approx.f32 	%f68, %f694, %f693;
	sub.s32 	%r184, %r5, %r2;
	mul.lo.s32 	%r185, %r184, %r3;
	mad.lo.s32 	%r44, %r4, %r2, %r185;
	add.s32 	%r186, %r3, -1;
	and.b32  	%r45, %r3, 7;
	setp.lt.u32 	%p94, %r186, 7;
	mov.b32 	%r248, 0;
	@%p94 bra 	$L__BB15_43;
	and.b32  	%r248, %r3, 2097144;
	neg.s32 	%r243, %r248;
	add.s64 	%rd166, %rd3, 16;
	mov.b32 	%r244, 0;
$L__BB15_42:
	.pragma "nounroll";
	ld.local.v4.f32 	{%f703, %f704, %f705, %f706}, [%rd166+-16];
	sub.f32 	%f707, %f703, %f67;
	mul.f32 	%f708, %f707, 0f3FB8AA3B;
	ex2.approx.f32 	%f709, %f708;
	mul.f32 	%f695, %f709, %f68;
	// begin inline asm
	{  cvt.rn.f16.f32 %rs31, %f695;}

	// end inline asm
	add.s32 	%r188, %r44, %r244;
	mad.lo.s32 	%r189, %r188, %r72, %r1;
	mul.wide.u32 	%rd91, %r189, 2;
	add.s64 	%rd92, %rd1, %rd91;
	st.global.u16 	[%rd92], %rs31;
	sub.f32 	%f710, %f704, %f67;
	mul.f32 	%f711, %f710, 0f3FB8AA3B;
	ex2.approx.f32 	%f712, %f711;
	mul.f32 	%f696, %f712, %f68;
	// begin inline asm
	{  cvt.rn.f16.f32 %rs32, %f696;}

	// end inline asm
	add.s32 	%r190, %r189, %r72;
	mul.wide.u32 	%rd93, %r190, 2;
	add.s64 	%rd94, %rd1, %rd93;
	st.global.u16 	[%rd94], %rs32;
	sub.f32 	%f713, %f705, %f67;
	mul.f32 	%f714, %f713, 0f3FB8AA3B;
	ex2.approx.f32 	%f715, %f714;
	mul.f32 	%f697, %f715, %f68;
	// begin inline asm
	{  cvt.rn.f16.f32 %rs33, %f697;}

	// end inline asm
	add.s32 	%r191, %r190, %r72;
	mul.wide.u32 	%rd95, %r191, 2;
	add.s64 	%rd96, %rd1, %rd95;
	st.global.u16 	[%rd96], %rs33;
	sub.f32 	%f716, %f706, %f67;
	mul.f32 	%f717, %f716, 0f3FB8AA3B;
	ex2.approx.f32 	%f718, %f717;
	mul.f32 	%f698, %f718, %f68;
	// begin inline asm
	{  cvt.rn.f16.f32 %rs34, %f698;}

	// end inline asm
	add.s32 	%r192, %r191, %r72;
	mul.wide.u32 	%rd97, %r192, 2;
	add.s64 	%rd98, %rd1, %rd97;
	st.global.u16 	[%rd98], %rs34;
	ld.local.v4.f32 	{%f719, %f720, %f721, %f722}, [%rd166];
	sub.f32 	%f723, %f719, %f67;
	mul.f32 	%f724, %f723, 0f3FB8AA3B;
	ex2.approx.f32 	%f725, %f724;
	mul.f32 	%f699, %f725, %f68;
	// begin inline asm
	{  cvt.rn.f16.f32 %rs35, %f699;}

	// end inline asm
	add.s32 	%r193, %r192, %r72;
	mul.wide.u32 	%rd99, %r193, 2;
	add.s64 	%rd100, %rd1, %rd99;
	st.global.u16 	[%rd100], %rs35;
	sub.f32 	%f726, %f720, %f67;
	mul.f32 	%f727, %f726, 0f3FB8AA3B;
	ex2.approx.f32 	%f728, %f727;
	mul.f32 	%f700, %f728, %f68;
	// begin inline asm
	{  cvt.rn.f16.f32 %rs36, %f700;}

	// end inline asm
	add.s32 	%r194, %r193, %r72;
	mul.wide.u32 	%rd101, %r194, 2;
	add.s64 	%rd102, %rd1, %rd101;
	st.global.u16 	[%rd102], %rs36;
	sub.f32 	%f729, %f721, %f67;
	mul.f32 	%f730, %f729, 0f3FB8AA3B;
	ex2.approx.f32 	%f731, %f730;
	mul.f32 	%f701, %f731, %f68;
	// begin inline asm
	{  cvt.rn.f16.f32 %rs37, %f701;}

	// end inline asm
	add.s32 	%r195, %r194, %r72;
	mul.wide.u32 	%rd103, %r195, 2;
	add.s64 	%rd104, %rd1, %rd103;
	st.global.u16 	[%rd104], %rs37;
	sub.f32 	%f732, %f722, %f67;
	mul.f32 	%f733, %f732, 0f3FB8AA3B;
	ex2.approx.f32 	%f734, %f733;
	mul.f32 	%f702, %f734, %f68;
	// begin inline asm
	{  cvt.rn.f16.f32 %rs38, %f702;}

	// end inline asm
	add.s32 	%r196, %r195, %r72;
	mul.wide.u32 	%rd105, %r196, 2;
	add.s64 	%rd106, %rd1, %rd105;
	st.global.u16 	[%rd106], %rs38;
	add.s32 	%r244, %r244, 8;
	add.s32 	%r243, %r243, 8;
	add.s64 	%rd166, %rd166, 32;
	setp.eq.s32 	%p95, %r243, 0;
	@%p95 bra 	$L__BB15_43;
	bra.uni 	$L__BB15_42;
$L__BB15_43:
	setp.eq.s32 	%p96, %r45, 0;
	@%p96 bra 	$L__BB15_63;
	and.b32  	%r66, %r3, 3;
	setp.lt.u32 	%p97, %r45, 4;
	@%p97 bra 	$L__BB15_46;
	mul.wide.u32 	%rd107, %r248, 4;
	add.s64 	%rd108, %rd3, %rd107;
	ld.local.f32 	%f739, [%rd108];
	sub.f32 	%f740, %f739, %f67;
	mul.f32 	%f741, %f740, 0f3FB8AA3B;
	ex2.approx.f32 	%f742, %f741;
	mul.f32 	%f735, %f742, %f68;
	// begin inline asm
	{  cvt.rn.f16.f32 %rs39, %f735;}

	// end inline asm
	add.s32 	%r197, %r44, %r248;
	mad.lo.s32 	%r198, %r197, %r72, %r1;
	mul.wide.u32 	%rd109, %r198, 2;
	add.s64 	%rd110, %rd1, %rd109;
	st.global.u16 	[%rd110], %rs39;
	ld.local.f32 	%f743, [%rd108+4];
	sub.f32 	%f744, %f743, %f67;
	mul.f32 	%f745, %f744, 0f3FB8AA3B;
	ex2.approx.f32 	%f746, %f745;
	mul.f32 	%f736, %f746, %f68;
	// begin inline asm
	{  cvt.rn.f16.f32 %rs40, %f736;}

	// end inline asm
	add.s32 	%r199, %r198, %r72;
	mul.wide.u32 	%rd111, %r199, 2;
	add.s64 	%rd112, %rd1, %rd111;
	st.global.u16 	[%rd112], %rs40;
	ld.local.f32 	%f747, [%rd108+8];
	sub.f32 	%f748, %f747, %f67;
	mul.f32 	%f749, %f748, 0f3FB8AA3B;
	ex2.approx.f32 	%f750, %f749;
	mul.f32 	%f737, %f750, %f68;
	// begin inline asm
	{  cvt.rn.f16.f32 %rs41, %f737;}

	// end inline asm
	add.s32 	%r200, %r199, %r72;
	mul.wide.u32 	%rd113, %r200, 2;
	add.s64 	%rd114, %rd1, %rd113;
	st.global.u16 	[%rd114], %rs41;
	ld.local.f32 	%f751, [%rd108+12];
	sub.f32 	%f752, %f751, %f67;
	mul.f32 	%f753, %f752, 0f3FB8AA3B;
	ex2.approx.f32 	%f754, %f753;
	mul.f32 	%f738, %f754, %f68;
	// begin inline asm
	{  cvt.rn.f16.f32 %rs42, %f738;}

	// end inline asm
	add.s32 	%r201, %r200, %r72;
	mul.wide.u32 	%rd115, %r201, 2;
	add.s64 	%rd116, %rd1, %rd115;
	st.global.u16 	[%rd116], %rs42;
	add.s32 	%r248, %r248, 4;
$L__BB15_46:
	setp.eq.s32 	%p98, %r66, 0;
	@%p98 bra 	$L__BB15_63;
	setp.eq.s32 	%p99, %r66, 1;
	@%p99 bra 	$L__BB15_49;
	mul.wide.u32 	%rd117, %r248, 4;
	add.s64 	%rd118, %rd3, %rd117;
	ld.local.f32 	%f757, [%rd118];
	sub.f32 	%f758, %f757, %f67;
	mul.f32 	%f759, %f758, 0f3FB8AA3B;
	ex2.approx.f32 	%f760, %f759;
	mul.f32 	%f755, %f760, %f68;
	// begin inline asm
	{  cvt.rn.f16.f32 %rs43, %f755;}

	// end inline asm
	add.s32 	%r202, %r44, %r248;
	mad.lo.s32 	%r203, %r202, %r72, %r1;
	mul.wide.u32 	%rd119, %r203, 2;
	add.s64 	%rd120, %rd1, %rd119;
	st.global.u16 	[%rd120], %rs43;
	ld.local.f32 	%f761, [%rd118+4];
	sub.f32 	%f762, %f761, %f67;
	mul.f32 	%f763, %f762, 0f3FB8AA3B;
	ex2.approx.f32 	%f764, %f763;
	mul.f32 	%f756, %f764, %f68;
	// begin inline asm
	{  cvt.rn.f16.f32 %rs44, %f756;}

	// end inline asm
	add.s32 	%r204, %r203, %r72;
	mul.wide.u32 	%rd121, %r204, 2;
	add.s64 	%rd122, %rd1, %rd121;
	st.global.u16 	[%rd122], %rs44;
	add.s32 	%r248, %r248, 2;
$L__BB15_49:
	and.b32  	%r205, %r3, 1;
	setp.eq.b32 	%p100, %r205, 1;
	not.pred 	%p101, %p100;
	@%p101 bra 	$L__BB15_63;
	mul.wide.u32 	%rd123, %r248, 4;
	add.s64 	%rd124, %rd3, %rd123;
	ld.local.f32 	%f766, [%rd124];
	sub.f32 	%f767, %f766, %f67;
	mul.f32 	%f768, %f767, 0f3FB8AA3B;
	ex2.approx.f32 	%f769, %f768;
	mul.f32 	%f765, %f769, %f68;
	// begin inline asm
	{  cvt.rn.f16.f32 %rs45, %f765;}

	// end inline asm
	add.s32 	%r206, %r44, %r248;
	mad.lo.s32 	%r207, %r206, %r72, %r1;
	mul.wide.u32 	%rd125, %r207, 2;
	add.s64 	%rd126, %rd1, %rd125;
	st.global.u16 	[%rd126], %rs45;
	bra.uni 	$L__BB15_63;
$L__BB15_51:
	setp.lt.s32 	%p102, %r71, -1023;
	@%p102 bra 	$L__BB15_63;
	ld.shared.v2.f32 	{%f69, %f770}, [_ZZ19_blockSoftmaxKernelI6__halfLi1024ELi32EEvPKT_PS1_iiE9dms_total];
	mov.f32 	%f771, 0f3F800000;
	div.approx.f32 	%f70, %f771, %f770;
	mul.lo.s32 	%r48, %r4, %r5;
	and.b32  	%r49, %r4, 7;
	setp.lt.u32 	%p103, %r3, 7;
	mov.b32 	%r246, 0;
	@%p103 bra 	$L__BB15_55;
	and.b32  	%r246, %r4, -8;
	neg.s32 	%r241, %r246;
	add.s64 	%rd165, %rd3, 16;
	mov.b32 	%r242, 0;
$L__BB15_54:
	.pragma "nounroll";
	ld.local.v4.f32 	{%f780, %f781, %f782, %f783}, [%rd165+-16];
	sub.f32 	%f784, %f780, %f69;
	mul.f32 	%f785, %f784, 0f3FB8AA3B;
	ex2.approx.f32 	%f786, %f785;
	mul.f32 	%f772, %f786, %f70;
	// begin inline asm
	{  cvt.rn.f16.f32 %rs46, %f772;}

	// end inline asm
	add.s32 	%r210, %r242, %r48;
	mad.lo.s32 	%r211, %r210, %r72, %r1;
	mul.wide.u32 	%rd127, %r211, 2;
	add.s64 	%rd128, %rd1, %rd127;
	st.global.u16 	[%rd128], %rs46;
	sub.f32 	%f787, %f781, %f69;
	mul.f32 	%f788, %f787, 0f3FB8AA3B;
	ex2.approx.f32 	%f789, %f788;
	mul.f32 	%f773, %f789, %f70;
	// begin inline asm
	{  cvt.rn.f16.f32 %rs47, %f773;}

	// end inline asm
	add.s32 	%r212, %r211, %r72;
	mul.wide.u32 	%rd129, %r212, 2;
	add.s64 	%rd130, %rd1, %rd129;
	st.global.u16 	[%rd130], %rs47;
	sub.f32 	%f790, %f782, %f69;
	mul.f32 	%f791, %f790, 0f3FB8AA3B;
	ex2.approx.f32 	%f792, %f791;
	mul.f32 	%f774, %f792, %f70;
	// begin inline asm
	{  cvt.rn.f16.f32 %rs48, %f774;}

	// end inline asm
	add.s32 	%r213, %r212, %r72;
	mul.wide.u32 	%rd131, %r213, 2;
	add.s64 	%rd132, %rd1, %rd131;
	st.global.u16 	[%rd132], %rs48;
	sub.f32 	%f793, %f783, %f69;
	mul.f32 	%f794, %f793, 0f3FB8AA3B;
	ex2.approx.f32 	%f795, %f794;
	mul.f32 	%f775, %f795, %f70;
	// begin inline asm
	{  cvt.rn.f16.f32 %rs49, %f775;}

	// end inline asm
	add.s32 	%r214, %r213, %r72;
	mul.wide.u32 	%rd133, %r214, 2;
	add.s64 	%rd134, %rd1, %rd133;
	st.global.u16 	[%rd134], %rs49;
	ld.local.v4.f32 	{%f796, %f797, %f798, %f799}, [%rd165];
	sub.f32 	%f800, %f796, %f69;
	mul.f32 	%f801, %f800, 0f3FB8AA3B;
	ex2.approx.f32 	%f802, %f801;
	mul.f32 	%f776, %f802, %f70;
	// begin inline asm
	{  cvt.rn.f16.f32 %rs50, %f776;}

	// end inline asm
	add.s32 	%r215, %r214, %r72;
	mul.wide.u32 	%rd135, %r215, 2;
	add.s64 	%rd136, %rd1, %rd135;
	st.global.u16 	[%rd136], %rs50;
	sub.f32 	%f803, %f797, %f69;
	mul.f32 	%f804, %f803, 0f3FB8AA3B;
	ex2.approx.f32 	%f805, %f804;
	mul.f32 	%f777, %f805, %f70;
	// begin inline asm
	{  cvt.rn.f16.f32 %rs51, %f777;}

	// end inline asm
	add.s32 	%r216, %r215, %r72;
	mul.wide.u32 	%rd137, %r216, 2;
	add.s64 	%rd138, %rd1, %rd137;
	st.global.u16 	[%rd138], %rs51;
	sub.f32 	%f806, %f798, %f69;
	mul.f32 	%f807, %f806, 0f3FB8AA3B;
	ex2.approx.f32 	%f808, %f807;
	mul.f32 	%f778, %f808, %f70;
	// begin inline asm
	{  cvt.rn.f16.f32 %rs52, %f778;}

	// end inline asm
	add.s32 	%r217, %r216, %r72;
	mul.wide.u32 	%rd139, %r217, 2;
	add.s64 	%rd140, %rd1, %rd139;
	st.global.u16 	[%rd140], %rs52;
	sub.f32 	%f809, %f799, %f69;
	mul.f32 	%f810, %f809, 0f3FB8AA3B;
	ex2.approx.f32 	%f811, %f810;
	mul.f32 	%f779, %f811, %f70;
	// begin inline asm
	{  cvt.rn.f16.f32 %rs53, %f779;}

	// end inline asm
	add.s32 	%r218, %r217, %r72;
	mul.wide.u32 	%rd141, %r218, 2;
	add.s64 	%rd142, %rd1, %rd141;
	st.global.u16 	[%rd142], %rs53;
	add.s32 	%r242, %r242, 8;
	add.s32 	%r241, %r241, 8;
	add.s64 	%rd165, %rd165, 32;
	setp.eq.s32 	%p104, %r241, 0;
	@%p104 bra 	$L__BB15_55;
	bra.uni 	$L__BB15_54;
$L__BB15_55:
	setp.eq.s32 	%p105, %r49, 0;
	@%p105 bra 	$L__BB15_63;
	setp.lt.u32 	%p106, %r49, 4;
	@%p106 bra 	$L__BB15_58;
	mul.wide.u32 	%rd143, %r246, 4;
	add.s64 	%rd144, %rd3, %rd143;
	ld.local.f32 	%f816, [%rd144];
	sub.f32 	%f817, %f816, %f69;
	mul.f32 	%f818, %f817, 0f3FB8AA3B;
	ex2.approx.f32 	%f819, %f818;
	mul.f32 	%f812, %f819, %f70;
	// begin inline asm
	{  cvt.rn.f16.f32 %rs54, %f812;}

	// end inline asm
	add.s32 	%r219, %r246, %r48;
	mad.lo.s32 	%r220, %r219, %r72, %r1;
	mul.wide.u32 	%rd145, %r220, 2;
	add.s64 	%rd146, %rd1, %rd145;
	st.global.u16 	[%rd146], %rs54;
	ld.local.f32 	%f820, [%rd144+4];
	sub.f32 	%f821, %f820, %f69;
	mul.f32 	%f822, %f821, 0f3FB8AA3B;
	ex2.approx.f32 	%f823, %f822;
	mul.f32 	%f813, %f823, %f70;
	// begin inline asm
	{  cvt.rn.f16.f32 %rs55, %f813;}

	// end inline asm
	add.s32 	%r221, %r220, %r72;
	mul.wide.u32 	%rd147, %r221, 2;
	add.s64 	%rd148, %rd1, %rd147;
	st.global.u16 	[%rd148], %rs55;
	ld.local.f32 	%f824, [%rd144+8];
	sub.f32 	%f825, %f824, %f69;
	mul.f32 	%f826, %f825, 0f3FB8AA3B;
	ex2.approx.f32 	%f827, %f826;
	mul.f32 	%f814, %f827, %f70;
	// begin inline asm
	{  cvt.rn.f16.f32 %rs56, %f814;}

	// end inline asm
	add.s32 	%r222, %r221, %r72;
	mul.wide.u32 	%rd149, %r222, 2;
	add.s64 	%rd150, %rd1, %rd149;
	st.global.u16 	[%rd150], %rs56;
	ld.local.f32 	%f828, [%rd144+12];
	sub.f32 	%f829, %f828, %f69;
	mul.f32 	%f830, %f829, 0f3FB8AA3B;
	ex2.approx.f32 	%f831, %f830;
	mul.f32 	%f815, %f831, %f70;
	// begin inline asm
	{  cvt.rn.f16.f32 %rs57, %f815;}

	// end inline asm
	add.s32 	%r223, %r222, %r72;
	mul.wide.u32 	%rd151, %r223, 2;
	add.s64 	%rd152, %rd1, %rd151;
	st.global.u16 	[%rd152], %rs57;
	add.s32 	%r246, %r246, 4;
$L__BB15_58:
	and.b32  	%r224, %r4, 3;
	setp.eq.s32 	%p107, %r224, 0;
	@%p107 bra 	$L__BB15_63;
	setp.eq.s32 	%p108, %r224, 1;
	@%p108 bra 	$L__BB15_61;
	mul.wide.u32 	%rd153, %r246, 4;
	add.s64 	%rd154, %rd3, %rd153;
	ld.local.f32 	%f834, [%rd154];
	sub.f32 	%f835, %f834, %f69;
	mul.f32 	%f836, %f835, 0f3FB8AA3B;
	ex2.approx.f32 	%f837, %f836;
	mul.f32 	%f832, %f837, %f70;
	// begin inline asm
	{  cvt.rn.f16.f32 %rs58, %f832;}

	// end inline asm
	add.s32 	%r225, %r246, %r48;
	mad.lo.s32 	%r226, %r225, %r72, %r1;
	mul.wide.u32 	%rd155, %r226, 2;
	add.s64 	%rd156, %rd1, %rd155;
	st.global.u16 	[%rd156], %rs58;
	ld.local.f32 	%f838, [%rd154+4];
	sub.f32 	%f839, %f838, %f69;
	mul.f32 	%f840, %f839, 0f3FB8AA3B;
	ex2.approx.f32 	%f841, %f840;
	mul.f32 	%f833, %f841, %f70;
	// begin inline asm
	{  cvt.rn.f16.f32 %rs59, %f833;}

	// end inline asm
	add.s32 	%r227, %r226, %r72;
	mul.wide.u32 	%rd157, %r227, 2;
	add.s64 	%rd158, %rd1, %rd157;
	st.global.u16 	[%rd158], %rs59;
	add.s32 	%r246, %r246, 2;
$L__BB15_61:
	and.b32  	%r228, %r3, 1;
	setp.eq.b32 	%p109, %r228, 1;
	@%p109 bra 	$L__BB15_63;
	mul.wide.u32 	%rd159, %r246, 4;
	add.s64 	%rd160, %rd3, %rd159;
	ld.local.f32 	%f843, [%rd160];
	sub.f32 	%f844, %f843, %f69;
	mul.f32 	%f845, %f844, 0f3FB8AA3B;
	ex2.approx.f32 	%f846, %f845;
	mul.f32 	%f842, %f846, %f70;
	// begin inline asm
	{  cvt.rn.f16.f32 %rs60, %f842;}

	// end inline asm
	add.s32 	%r229, %r246, %r48;
	mad.lo.s32 	%r230, %r229, %r72, %r1;
	mul.wide.u32 	%rd161, %r230, 2;
	add.s64 	%rd162, %rd1, %rd161;
	st.global.u16 	[%rd162], %rs60;
$L__BB15_63:
	ret;

}
	// .globl	_Z19_blockSoftmaxKernelI6__halfLi1024ELi16EEvPKT_PS1_ii
.visible .entry _Z19_blockSoftmaxKernelI6__halfLi1024ELi16EEvPKT_PS1_ii(
	.param .u64 .ptr .align 1 _Z19_blockSoftmaxKernelI6__halfLi1024ELi16EEvPKT_PS1_ii_param_0,
	.param .u64 .ptr .align 1 _Z19_blockSoftmaxKernelI6__halfLi1024ELi16EEvPKT_PS1_ii_param_1,
	.param .u32 _Z19_blockSoftmaxKernelI6__halfLi1024ELi16EEvPKT_PS1_ii_param_2,
	.param .u32 _Z19_blockSoftmaxKernelI6__halfLi1024ELi16EEvPKT_PS1_ii_param_3
)
{
	.local .align 16 .b8 	__local_depot16[64];
	.reg .b64 	%SP;
	.reg .b64 	%SPL;
	.reg .pred 	%p<110>;
	.reg .b16 	%rs<61>;
	.reg .b32 	%r<251>;
	.reg .b32 	%f<889>;
	.reg .b64 	%rd<167>;
	// demoted variable
	.shared .align 8 .b8 _ZZ19_blockSoftmaxKernelI6__halfLi1024ELi16EEvPKT_PS1_iiE12temp_storage[296];
	// demoted variable
	.shared .align 8 .b8 _ZZ19_blockSoftmaxKernelI6__halfLi1024ELi16EEvPKT_PS1_iiE9dms_total[8];
	mov.u64 	%SPL, __local_depot16;
	ld.param.u64 	%rd16, [_Z19_blockSoftmaxKernelI6__halfLi1024ELi16EEvPKT_PS1_ii_param_0];
	ld.param.u64 	%rd17, [_Z19_blockSoftmaxKernelI6__halfLi1024ELi16EEvPKT_PS1_ii_param_1];
	ld.param.u32 	%r71, [_Z19_blockSoftmaxKernelI6__halfLi1024ELi16EEvPKT_PS1_ii_param_2];
	ld.param.u32 	%r72, [_Z19_blockSoftmaxKernelI6__halfLi1024ELi16EEvPKT_PS1_ii_param_3];
	cvta.to.global.u64 	%rd1, %rd17;
	cvta.to.global.u64 	%rd2, %rd16;
	add.u64 	%rd3, %SPL, 0;
	mov.u32 	%r73, %ctaid.x;
	rem.u32 	%r74, %r73, %r72;
	sub.s32 	%r75, %r73, %r74;
	mad.lo.s32 	%r1, %r75, %r71, %r74;
	shr.s32 	%r76, %r71, 31;
	shr.u32 	%r77, %r76, 22;
	add.s32 	%r78, %r71, %r77;
	and.b32  	%r79, %r78, -1024;
	sub.s32 	%r2, %r71, %r79;
	shr.s32 	%r3, %r78, 10;
	add.s32 	%r4, %r3, 1;
	mov.u32 	%r5, %tid.x;
	setp.lt.u32 	%p1, %r5, %r2;
	mov.f32 	%f877, 0f00000000;
	mov.f32 	%f878, 0fFF7FFFFF;
	@%p1 bra 	$L__BB16_13;
	setp.lt.s32 	%p2, %r71, 1024;
	@%p2 bra 	$L__BB16_25;
	sub.s32 	%r81, %r5, %r2;
	mul.lo.s32 	%r82, %r81, %r3;
	mad.lo.s32 	%r6, %r4, %r2, %r82;
	add.s32 	%r83, %r3, -1;
	and.b32  	%r7, %r3, 7;
	setp.lt.u32 	%p3, %r83, 7;
	mov.f32 	%f877, 0f00000000;
	mov.f32 	%f878, 0fFF7FFFFF;
	mov.b32 	%r238, 0;
	@%p3 bra 	$L__BB16_5;
	and.b32  	%r238, %r3, 2097144;
	neg.s32 	%r233, %r238;
	add.s64 	%rd164, %rd3, 16;
	mov.f32 	%f877, 0f00000000;
	mov.f32 	%f878, 0fFF7FFFFF;
	mov.b32 	%r234, 0;
$L__BB16_4:
	.pragma "nounroll";
	add.s32 	%r85, %r6, %r234;
	mad.lo.s32 	%r86, %r85, %r72, %r1;
	mul.wide.u32 	%rd19, %r86, 2;
	add.s64 	%rd20, %rd2, %rd19;
	ld.global.u16 	%rs1, [%rd20];
	// begin inline asm
	{  cvt.f32.f16 %f78, %rs1;}

	// end inline asm
	setp.gt.f32 	%p4, %f878, %f78;
	selp.f32 	%f86, %f877, 0f3F800000, %p4;
	selp.f32 	%f87, %f878, %f78, %p4;
	selp.f32 	%f88, 0f3F800000, %f877, %p4;
	selp.f32 	%f89, %f78, %f878, %p4;
	sub.f32 	%f90, %f89, %f87;
	mul.f32 	%f91, %f90, 0f3FB8AA3B;
	ex2.approx.f32 	%f92, %f91;
	fma.rn.f32 	%f93, %f88, %f92, %f86;
	add.s32 	%r87, %r86, %r72;
	mul.wide.u32 	%rd21, %r87, 2;
	add.s64 	%rd22, %rd2, %rd21;
	ld.global.u16 	%rs2, [%rd22];
	// begin inline asm
	{  cvt.f32.f16 %f79, %rs2;}

	// end inline asm
	setp.gt.f32 	%p5, %f87, %f79;
	selp.f32 	%f94, %f93, 0f3F800000, %p5;
	selp.f32 	%f95, %f87, %f79, %p5;
	selp.f32 	%f96, 0f3F800000, %f93, %p5;
	selp.f32 	%f97, %f79, %f87, %p5;
	sub.f32 	%f98, %f97, %f95;
	mul.f32 	%f99, %f98, 0f3FB8AA3B;
	ex2.approx.f32 	%f100, %f99;
	fma.rn.f32 	%f101, %f96, %f100, %f94;
	add.s32 	%r88, %r87, %r72;
	mul.wide.u32 	%rd23, %r88, 2;
	add.s64 	%rd24, %rd2, %rd23;
	ld.global.u16 	%rs3, [%rd24];
	// begin inline asm
	{  cvt.f32.f16 %f80, %rs3;}

	// end inline asm
	setp.gt.f32 	%p6, %f95, %f80;
	selp.f32 	%f102, %f101, 0f3F800000, %p6;
	selp.f32 	%f103, %f95, %f80, %p6;
	selp.f32 	%f104, 0f3F800000, %f101, %p6;
	selp.f32 	%f105, %f80, %f95, %p6;
	sub.f32 	%f106, %f105, %f103;
	mul.f32 	%f107, %f106, 0f3FB8AA3B;
	ex2.approx.f32 	%f108, %f107;
	fma.rn.f32 	%f109, %f104, %f108, %f102;
	add.s32 	%r89, %r88, %r72;
	mul.wide.u32 	%rd25, %r89, 2;
	add.s64 	%rd26, %rd2, %rd25;
	ld.global.u16 	%rs4, [%rd26];
	// begin inline asm
	{  cvt.f32.f16 %f81, %rs4;}

	// end inline asm
	st.local.v4.f32 	[%rd164+-16], {%f78, %f79, %f80, %f81};
	setp.gt.f32 	%p7, %f103, %f81;
	selp.f32 	%f110, %f109, 0f3F800000, %p7;
	selp.f32 	%f111, %f103, %f81, %p7;
	selp.f32 	%f112, 0f3F800000, %f109, %p7;
	selp.f32 	%f113, %f81, %f103, %p7;
	sub.f32 	%f114, %f113, %f111;
	mul.f32 	%f115, %f114, 0f3FB8AA3B;
	ex2.approx.f32 	%f116, %f115;
	fma.rn.f32 	%f117, %f112, %f116, %f110;
	add.s32 	%r90, %r89, %r72;
	mul.wide.u32 	%rd27, %r90, 2;
	add.s64 	%rd28, %rd2, %rd27;
	ld.global.u16 	%rs5, [%rd28];
	// begin inline asm
	{  cvt.f32.f16 %f82, %rs5;}

	// end inline asm
	setp.gt.f32 	%p8, %f111, %f82;
	selp.f32 	%f118, %f117, 0f3F800000, %p8;
	selp.f32 	%f119, %f111, %f82, %p8;
	selp.f32 	%f120, 0f3F800000, %f117, %p8;
	selp.f32 	%f121, %f82, %f111, %p8;
	sub.f32 	%f122, %f121, %f119;
	mul.f32 	%f123, %f122, 0f3FB8AA3B;
	ex2.approx.f32 	%f124, %f123;
	fma.rn.f32 	%f125, %f120, %f124, %f118;
	add.s32 	%r91, %r90, %r72;
	mul.wide.u32 	%rd29, %r91, 2;
	add.s64 	%rd30, %rd2, %rd29;
	ld.global.u16 	%rs6, [%rd30];
	// begin inline asm
	{  cvt.f32.f16 %f83, %rs6;}

	// end inline asm
	setp.gt.f32 	%p9, %f119, %f83;
	selp.f32 	%f126, %f125, 0f3F800000, %p9;
	selp.f32 	%f127, %f119, %f83, %p9;
	selp.f32 	%f128, 0f3F800000, %f125, %p9;
	selp.f32 	%f129, %f83, %f119, %p9;
	sub.f32 	%f130, %f129, %f127;
	mul.f32 	%f131, %f130, 0f3FB8AA3B;
	ex2.approx.f32 	%f132, %f131;
	fma.rn.f32 	%f133, %f128, %f132, %f126;
	add.s32 	%r92, %r91, %r72;
	mul.wide.u32 	%rd31, %r92, 2;
	add.s64 	%rd32, %rd2, %rd31;
	ld.global.u16 	%rs7, [%rd32];
	// begin inline asm
	{  cvt.f32.f16 %f84, %rs7;}

	// end inline asm
	setp.gt.f32 	%p10, %f127, %f84;
	selp.f32 	%f134, %f133, 0f3F800000, %p10;
	selp.f32 	%f135, %f127, %f84, %p10;
	selp.f32 	%f136, 0f3F800000, %f133, %p10;
	selp.f32 	%f137, %f84, %f127, %p10;
	sub.f32 	%f138, %f137, %f135;
	mul.f32 	%f139, %f138, 0f3FB8AA3B;
	ex2.approx.f32 	%f140, %f139;
	fma.rn.f32 	%f141, %f136, %f140, %f134;
	add.s32 	%r93, %r92, %r72;
	mul.wide.u32 	%rd33, %r93, 2;
	add.s64 	%rd34, %rd2, %rd33;
	ld.global.u16 	%rs8, [%rd34];
	// begin inline asm
	{  cvt.f32.f16 %f85, %rs8;}

	// end inline asm
	st.local.v4.f32 	[%rd164], {%f82, %f83, %f84, %f85};
	setp.gt.f32 	%p11, %f135, %f85;
	selp.f32 	%f142, %f141, 0f3F800000, %p11;
	selp.f32 	%f878, %f135, %f85, %p11;
	selp.f32 	%f143, 0f3F800000, %f141, %p11;
	selp.f32 	%f144, %f85, %f135, %p11;
	sub.f32 	%f145, %f144, %f878;
	mul.f32 	%f146, %f145, 0f3FB8AA3B;
	ex2.approx.f32 	%f147, %f146;
	fma.rn.f32 	%f877, %f143, %f147, %f142;
	add.s32 	%r234, %r234, 8;
	add.s32 	%r233, %r233, 8;
	add.s64 	%rd164, %rd164, 32;
	setp.eq.s32 	%p12, %r233, 0;
	@%p12 bra 	$L__BB16_5;
	bra.uni 	$L__BB16_4;
$L__BB16_5:
	setp.eq.s32 	%p13, %r7, 0;
	@%p13 bra 	$L__BB16_25;
	and.b32  	%r28, %r3, 3;
	setp.lt.u32 	%p14, %r7, 4;
	@%p14 bra 	$L__BB16_8;
	add.s32 	%r94, %r6, %r238;
	mad.lo.s32 	%r95, %r94, %r72, %r1;
	mul.wide.u32 	%rd35, %r95, 2;
	add.s64 	%rd36, %rd2, %rd35;
	ld.global.u16 	%rs9, [%rd36];
	// begin inline asm
	{  cvt.f32.f16 %f149, %rs9;}

	// end inline asm
	mul.wide.u32 	%rd37, %r238, 4;
	add.s64 	%rd38, %rd3, %rd37;
	st.local.f32 	[%rd38], %f149;
	setp.gt.f32 	%p15, %f878, %f149;
	selp.f32 	%f153, %f877, 0f3F800000, %p15;
	selp.f32 	%f154, %f878, %f149, %p15;
	selp.f32 	%f155, 0f3F800000, %f877, %p15;
	selp.f32 	%f156, %f149, %f878, %p15;
	sub.f32 	%f157, %f156, %f154;
	mul.f32 	%f158, %f157, 0f3FB8AA3B;
	ex2.approx.f32 	%f159, %f158;
	fma.rn.f32 	%f160, %f155, %f159, %f153;
	add.s32 	%r96, %r95, %r72;
	mul.wide.u32 	%rd39, %r96, 2;
	add.s64 	%rd40, %rd2, %rd39;
	ld.global.u16 	%rs10, [%rd40];
	// begin inline asm
	{  cvt.f32.f16 %f150, %rs10;}

	// end inline asm
	st.local.f32 	[%rd38+4], %f150;
	setp.gt.f32 	%p16, %f154, %f150;
	selp.f32 	%f161, %f160, 0f3F800000, %p16;
	selp.f32 	%f162, %f154, %f150, %p16;
	selp.f32 	%f163, 0f3F800000, %f160, %p16;
	selp.f32 	%f164, %f150, %f154, %p16;
	sub.f32 	%f165, %f164, %f162;
	mul.f32 	%f166, %f165, 0f3FB8AA3B;
	ex2.approx.f32 	%f167, %f166;
	fma.rn.f32 	%f168, %f163, %f167, %f161;
	add.s32 	%r97, %r96, %r72;
	mul.wide.u32 	%rd41, %r97, 2;
	add.s64 	%rd42, %rd2, %rd41;
	ld.global.u16 	%rs11, [%rd42];
	// begin inline asm
	{  cvt.f32.f16 %f151, %rs11;}

	// end inline asm
	st.local.f32 	[%rd38+8], %f151;
	setp.gt.f32 	%p17, %f162, %f151;
	selp.f32 	%f169, %f168, 0f3F800000, %p17;
	selp.f32 	%f170, %f162, %f151, %p17;
	selp.f32 	%f171, 0f3F800000, %f168, %p17;
	selp.f32 	%f172, %f151, %f162, %p17;
	sub.f32 	%f173, %f172, %f170;
	mul.f32 	%f174, %f173, 0f3FB8AA3B;
	ex2.approx.f32 	%f175, %f174;
	fma.rn.f32 	%f176, %f171, %f175, %f169;
	add.s32 	%r98, %r97, %r72;
	mul.wide.u32 	%rd43, %r98, 2;
	add.s64 	%rd44, %rd2, %rd43;
	ld.global.u16 	%rs12, [%rd44];
	// begin inline asm
	{  cvt.f32.f16 %f152, %rs12;}

	// end inline asm
	st.local.f32 	[%rd38+12], %f152;
	setp.gt.f32 	%p18, %f170, %f152;
	selp.f32 	%f177, %f176, 0f3F800000, %p18;
	selp.f32 	%f878, %f170, %f152, %p18;
	selp.f32 	%f178, 0f3F800000, %f176, %p18;
	selp.f32 	%f179, %f152, %f170, %p18;
	sub.f32 	%f180, %f179, %f878;
	mul.f32 	%f181, %f180, 0f3FB8AA3B;
	ex2.approx.f32 	%f182, %f181;
	fma.rn.f32 	%f877, %f178, %f182, %f177;
	add.s32 	%r238, %r238, 4;
$L__BB16_8:
	setp.eq.s32 	%p19, %r28, 0;
	@%p19 bra 	$L__BB16_25;
	setp.eq.s32 	%p20, %r28, 1;
	@%p20 bra 	$L__BB16_11;
	add.s32 	%r99, %r6, %r238;
	mad.lo.s32 	%r100, %r99, %r72, %r1;
	mul.wide.u32 	%rd45, %r100, 2;
	add.s64 	%rd46, %rd2, %rd45;
	ld.global.u16 	%rs13, [%rd46];
	// begin inline asm
	{  cvt.f32.f16 %f184, %rs13;}

	// end inline asm
	mul.wide.u32 	%rd47, %r238, 4;
	add.s64 	%rd48, %rd3, %rd47;
	st.local.f32 	[%rd48], %f184;
	setp.gt.f32 	%p21, %f878, %f184;
	selp.f32 	%f186, %f877, 0f3F800000, %p21;
	selp.f32 	%f187, %f878, %f184, %p21;
	selp.f32 	%f188, 0f3F800000, %f877, %p21;
	selp.f32 	%f189, %f184, %f878, %p21;
	sub.f32 	%f190, %f189, %f187;
	mul.f32 	%f191, %f190, 0f3FB8AA3B;
	ex2.approx.f32 	%f192, %f191;
	fma.rn.f32 	%f193, %f188, %f192, %f186;
	add.s32 	%r101, %r100, %r72;
	mul.wide.u32 	%rd49, %r101, 2;
	add.s64 	%rd50, %rd2, %rd49;
	ld.global.u16 	%rs14, [%rd50];
	// begin inline asm
	{  cvt.f32.f16 %f185, %rs14;}

	// end inline asm
	st.local.f32 	[%rd48+4], %f185;
	setp.gt.f32 	%p22, %f187, %f185;
	selp.f32 	%f194, %f193, 0f3F800000, %p22;
	selp.f32 	%f878, %f187, %f185, %p22;
	selp.f32 	%f195, 0f3F800000, %f193, %p22;
	selp.f32 	%f196, %f185, %f187, %p22;
	sub.f32 	%f197, %f196, %f878;
	mul.f32 	%f198, %f197, 0f3FB8AA3B;
	ex2.approx.f32 	%f199, %f198;
	fma.rn.f32 	%f877, %f195, %f199, %f194;
	add.s32 	%r238, %r238, 2;
$L__BB16_11:
	and.b32  	%r102, %r3, 1;
	setp.eq.b32 	%p23, %r102, 1;
	not.pred 	%p24, %p23;
	@%p24 bra 	$L__BB16_25;
	add.s32 	%r103, %r6, %r238;
	mad.lo.s32 	%r104, %r103, %r72, %r1;
	mul.wide.u32 	%rd51, %r104, 2;
	add.s64 	%rd52, %rd2, %rd51;
	ld.global.u16 	%rs15, [%rd52];
	// begin inline asm
	{  cvt.f32.f16 %f200, %rs15;}

	// end inline asm
	mul.wide.u32 	%rd53, %r238, 4;
	add.s64 	%rd54, %rd3, %rd53;
	st.local.f32 	[%rd54], %f200;
	setp.gt.f32 	%p25, %f878, %f200;
	selp.f32 	%f201, %f877, 0f3F800000, %p25;
	selp.f32 	%f43, %f878, %f200, %p25;
	selp.f32 	%f202, 0f3F800000, %f877, %p25;
	selp.f32 	%f203, %f200, %f878, %p25;
	sub.f32 	%f204, %f203, %f43;
	mul.f32 	%f205, %f204, 0f3FB8AA3B;
	ex2.approx.f32 	%f206, %f205;
	fma.rn.f32 	%f877, %f202, %f206, %f201;
	mov.f32 	%f878, %f43;
	bra.uni 	$L__BB16_25;
$L__BB16_13:
	setp.lt.s32 	%p26, %r71, -1023;
	@%p26 bra 	$L__BB16_25;
	mul.lo.s32 	%r10, %r4, %r5;
	and.b32  	%r11, %r4, 7;
	setp.lt.u32 	%p27, %r3, 7;
	mov.f32 	%f877, 0f00000000;
	mov.f32 	%f878, 0fFF7FFFFF;
	mov.b32 	%r236, 0;
	@%p27 bra 	$L__BB16_17;
	and.b32  	%r236, %r4, -8;
	neg.s32 	%r231, %r236;
	add.s64 	%rd163, %rd3, 16;
	mov.f32 	%f877, 0f00000000;
	mov.f32 	%f878, 0fFF7FFFFF;
	mov.b32 	%r232, 0;
$L__BB16_16:
	.pragma "nounroll";
	add.s32 	%r107, %r232, %r10;
	mad.lo.s32 	%r108, %r107, %r72, %r1;
	mul.wide.u32 	%rd55, %r108, 2;
	add.s64 	%rd56, %rd2, %rd55;
	ld.global.u16 	%rs16, [%rd56];
	// begin inline asm
	{  cvt.f32.f16 %f214, %rs16;}

	// end inline asm
	setp.gt.f32 	%p28, %f878, %f214;
	selp.f32 	%f222, %f877, 0f3F800000, %p28;
	selp.f32 	%f223, %f878, %f214, %p28;
	selp.f32 	%f224, 0f3F800000, %f877, %p28;
	selp.f32 	%f225, %f214, %f878, %p28;
	sub.f32 	%f226, %f225, %f223;
	mul.f32 	%f227, %f226, 0f3FB8AA3B;
	ex2.approx.f32 	%f228, %f227;
	fma.rn.f32 	%f229, %f224, %f228, %f222;
	add.s32 	%r109, %r108, %r72;
	mul.wide.u32 	%rd57, %r109, 2;
	add.s64 	%rd58, %rd2, %rd57;
	ld.global.u16 	%rs17, [%rd58];
	// begin inline asm
	{  cvt.f32.f16 %f215, %rs17;}

	// end inline asm
	setp.gt.f32 	%p29, %f223, %f215;
	selp.f32 	%f230, %f229, 0f3F800000, %p29;
	selp.f32 	%f231, %f223, %f215, %p29;
	selp.f32 	%f232, 0f3F800000, %f229, %p29;
	selp.f32 	%f233, %f215, %f223, %p29;
	sub.f32 	%f234, %f233, %f231;
	mul.f32 	%f235, %f234, 0f3FB8AA3B;
	ex2.approx.f32 	%f236, %f235;
	fma.rn.f32 	%f237, %f232, %f236, %f230;
	add.s32 	%r110, %r109, %r72;
	mul.wide.u32 	%rd59, %r110, 2;
	add.s64 	%rd60, %rd2, %rd59;
	ld.global.u16 	%rs18, [%rd60];
	// begin inline asm
	{  cvt.f32.f16 %f216, %rs18;}

	// end inline asm
	setp.gt.f32 	%p30, %f231, %f216;
	selp.f32 	%f238, %f237, 0f3F800000, %p30;
	selp.f32 	%f239, %f231, %f216, %p30;
	selp.f32 	%f240, 0f3F800000, %f237, %p30;
	selp.f32 	%f241, %f216, %f231, %p30;
	sub.f32 	%f242, %f241, %f239;
	mul.f32 	%f243, %f242, 0f3FB8AA3B;
	ex2.approx.f32 	%f244, %f243;
	fma.rn.f32 	%f245, %f240, %f244, %f238;
	add.s32 	%r111, %r110, %r72;
	mul.wide.u32 	%rd61, %r111, 2;
	add.s64 	%rd62, %rd2, %rd61;
	ld.global.u16 	%rs19, [%rd62];
	// begin inline asm
	{  cvt.f32.f16 %f217, %rs19;}

	// end inline asm
	st.local.v4.f32 	[%rd163+-16], {%f214, %f215, %f216, %f217};
	setp.gt.f32 	%p31, %f239, %f217;
	selp.f32 	%f246, %f245, 0f3F800000, %p31;
	selp.f32 	%f247, %f239, %f217, %p31;
	selp.f32 	%f248, 0f3F800000, %f245, %p31;
	selp.f32 	%f249, %f217, %f239, %p31;
	sub.f32 	%f250, %f249, %f247;
	mul.f32 	%f251, %f250, 0f3FB8AA3B;
	ex2.approx.f32 	%f252, %f251;
	fma.rn.f32 	%f253, %f248, %f252, %f246;
	add.s32 	%r112, %r111, %r72;
	mul.wide.u32 	%rd63, %r112, 2;
	add.s64 	%rd64, %rd2, %rd63;
	ld.global.u16 	%rs20, [%rd64];
	// begin inline asm
	{  cvt.f32.f16 %f218, %rs20;}

	// end inline asm
	setp.gt.f32 	%p32, %f247, %f218;
	selp.f32 	%f254, %f253, 0f3F800000, %p32;
	selp.f32 	%f255, %f247, %f218, %p32;
	selp.f32 	%f256, 0f3F800000, %f253, %p32;
	selp.f32 	%f257, %f218, %f247, %p32;
	sub.f32 	%f258, %f257, %f255;
	mul.f32 	%f259, %f258, 0f3FB8AA3B;
	ex2.approx.f32 	%f260, %f259;
	fma.rn.f32 	%f261, %f256, %f260, %f254;
	add.s32 	%r113, %r112, %r72;
	mul.wide.u32 	%rd65, %r113, 2;
	add.s64 	%rd66, %rd2, %rd65;
	ld.global.u16 	%rs21, [%rd66];
	// begin inline asm
	{  cvt.f32.f16 %f219, %rs21;}

	// end inline asm
	setp.gt.f32 	%p33, %f255, %f219;
	selp.f32 	%f262, %f261, 0f3F800000, %p33;
	selp.f32 	%f263, %f255, %f219, %p33;
	selp.f32 	%f264, 0f3F800000, %f261, %p33;
	selp.f32 	%f265, %f219, %f255, %p33;
	sub.f32 	%f266, %f265, %f263;
	mul.f32 	%f267, %f266, 0f3FB8AA3B;
	ex2.approx.f32 	%f268, %f267;
	fma.rn.f32 	%f269, %f264, %f268, %f262;
	add.s32 	%r114, %r113, %r72;
	mul.wide.u32 	%rd67, %r114, 2;
	add.s64 	%rd68, %rd2, %rd67;
	ld.global.u16 	%rs22, [%rd68];
	// begin inline asm
	{  cvt.f32.f16 %f220, %rs22;}

	// end inline asm
	setp.gt.f32 	%p34, %f263, %f220;
	selp.f32 	%f270, %f269, 0f3F800000, %p34;
	selp.f32 	%f271, %f263, %f220, %p34;
	selp.f32 	%f272, 0f3F800000, %f269, %p34;
	selp.f32 	%f273, %f220, %f263, %p34;
	sub.f32 	%f274, %f273, %f271;
	mul.f32 	%f275, %f274, 0f3FB8AA3B;
	ex2.approx.f32 	%f276, %f275;
	fma.rn.f32 	%f277, %f272, %f276, %f270;
	add.s32 	%r115, %r114, %r72;
	mul.wide.u32 	%rd69, %r115, 2;
	add.s64 	%rd70, %rd2, %rd69;
	ld.global.u16 	%rs23, [%rd70];
	// begin inline asm
	{  cvt.f32.f16 %f221, %rs23;}

	// end inline asm
	st.local.v4.f32 	[%rd163], {%f218, %f219, %f220, %f221};
	setp.gt.f32 	%p35, %f271, %f221;
	selp.f32 	%f278, %f277, 0f3F800000, %p35;
	selp.f32 	%f878, %f271, %f221, %p35;
	selp.f32 	%f279, 0f3F800000, %f277, %p35;
	selp.f32 	%f280, %f221, %f271, %p35;
	sub.f32 	%f281, %f280, %f878;
	mul.f32 	%f282, %f281, 0f3FB8AA3B;
	ex2.approx.f32 	%f283, %f282;
	fma.rn.f32 	%f877, %f279, %f283, %f278;
	add.s32 	%r232, %r232, 8;
	add.s32 	%r231, %r231, 8;
	add.s64 	%rd163, %rd163, 32;
	setp.eq.s32 	%p36, %r231, 0;
	@%p36 bra 	$L__BB16_17;
	bra.uni 	$L__BB16_16;
$L__BB16_17:
	setp.eq.s32 	%p37, %r11, 0;
	@%p37 bra 	$L__BB16_25;
	setp.lt.u32 	%p38, %r11, 4;
	@%p38 bra 	$L__BB16_20;
	add.s32 	%r116, %r236, %r10;
	mad.lo.s32 	%r117, %r116, %r72, %r1;
	mul.wide.u32 	%rd71, %r117, 2;
	add.s64 	%rd72, %rd2, %rd71;
	ld.global.u16 	%rs24, [%rd72];
	// begin inline asm
	{  cvt.f32.f16 %f285, %rs24;}

	// end inline asm
	mul.wide.u32 	%rd73, %r236, 4;
	add.s64 	%rd74, %rd3, %rd73;
	st.local.f32 	[%rd74], %f285;
	setp.gt.f32 	%p39, %f878, %f285;
	selp.f32 	%f289, %f877, 0f3F800000, %p39;
	selp.f32 	%f290, %f878, %f285, %p39;
	selp.f32 	%f291, 0f3F800000, %f877, %p39;
	selp.f32 	%f292, %f285, %f878, %p39;
	sub.f32 	%f293, %f292, %f290;
	mul.f32 	%f294, %f293, 0f3FB8AA3B;
	ex2.approx.f32 	%f295, %f294;
	fma.rn.f32 	%f296, %f291, %f295, %f289;
	add.s32 	%r118, %r117, %r72;
	mul.wide.u32 	%rd75, %r118, 2;
	add.s64 	%rd76, %rd2, %rd75;
	ld.global.u16 	%rs25, [%rd76];
	// begin inline asm
	{  cvt.f32.f16 %f286, %rs25;}

	// end inline asm
	st.local.f32 	[%rd74+4], %f286;
	setp.gt.f32 	%p40, %f290, %f286;
	selp.f32 	%f297, %f296, 0f3F800000, %p40;
	selp.f32 	%f298, %f290, %f286, %p40;
	selp.f32 	%f299, 0f3F800000, %f296, %p40;
	selp.f32 	%f300, %f286, %f290, %p40;
	sub.f32 	%f301, %f300, %f298;
	mul.f32 	%f302, %f301, 0f3FB8AA3B;
	ex2.approx.f32 	%f303, %f302;
	fma.rn.f32 	%f304, %f299, %f303, %f297;
	add.s32 	%r119, %r118, %r72;
	mul.wide.u32 	%rd77, %r119, 2;
	add.s64 	%rd78, %rd2, %rd77;
	ld.global.u16 	%rs26, [%rd78];
	// begin inline asm
	{  cvt.f32.f16 %f287, %rs26;}

	// end inline asm
	st.local.f32 	[%rd74+8], %f287;
	setp.gt.f32 	%p41, %f298, %f287;
	selp.f32 	%f305, %f304, 0f3F800000, %p41;
	selp.f32 	%f306, %f298, %f287, %p41;
	selp.f32 	%f307, 0f3F800000, %f304, %p41;
	selp.f32 	%f308, %f287, %f298, %p41;
	sub.f32 	%f309, %f308, %f306;
	mul.f32 	%f310, %f309, 0f3FB8AA3B;
	ex2.approx.f32 	%f311, %f310;
	fma.rn.f32 	%f312, %f307, %f311, %f305;
	add.s32 	%r120, %r119, %r72;
	mul.wide.u32 	%rd79, %r120, 2;
	add.s64 	%rd80, %rd2, %rd79;
	ld.global.u16 	%rs27, [%rd80];
	// begin inline asm
	{  cvt.f32.f16 %f288, %rs27;}

	// end inline asm
	st.local.f32 	[%rd74+12], %f288;
	setp.gt.f32 	%p42, %f306, %f288;
	selp.f32 	%f313, %f312, 0f3F800000, %p42;
	selp.f32 	%f878, %f306, %f288, %p42;
	selp.f32 	%f314, 0f3F800000, %f312, %p42;
	selp.f32 	%f315, %f288, %f306, %p42;
	sub.f32 	%f316, %f315, %f878;
	mul.f32 	%f317, %f316, 0f3FB8AA3B;
	ex2.approx.f32 	%f318, %f317;
	fma.rn.f32 	%f877, %f314, %f318, %f313;
	add.s32 	%r236, %r236, 4;
$L__BB16_20:
	and.b32  	%r121, %r4, 3;
	setp.eq.s32 	%p43, %r121, 0;
	@%p43 bra 	$L__BB16_25;
	setp.eq.s32 	%p44, %r121, 1;
	@%p44 bra 	$L__BB16_23;
	add.s32 	%r122, %r236, %r10;
	mad.lo.s32 	%r123, %r122, %r72, %r1;
	mul.wide.u32 	%rd81, %r123, 2;
	add.s64 	%rd82, %rd2, %rd81;
	ld.global.u16 	%rs28, [%rd82];
	// begin inline asm
	{  cvt.f32.f16 %f320, %rs28;}

	// end inline asm
	mul.wide.u32 	%rd83, %r236, 4;
	add.s64 	%rd84, %rd3, %rd83;
	st.local.f32 	[%rd84], %f320;
	setp.gt.f32 	%p45, %f878, %f320;
	selp.f32 	%f322, %f877, 0f3F800000, %p45;
	selp.f32 	%f323, %f878, %f320, %p45;
	selp.f32 	%f324, 0f3F800000, %f877, %p45;
	selp.f32 	%f325, %f320, %f878, %p45;
	sub.f32 	%f326, %f325, %f323;
	mul.f32 	%f327, %f326, 0f3FB8AA3B;
	ex2.approx.f32 	%f328, %f327;
	fma.rn.f32 	%f329, %f324, %f328, %f322;
	add.s32 	%r124, %r123, %r72;
	mul.wide.u32 	%rd85, %r124, 2;
	add.s64 	%rd86, %rd2, %rd85;
	ld.global.u16 	%rs29, [%rd86];
	// begin inline asm
	{  cvt.f32.f16 %f321, %rs29;}

	// end inline asm
	st.local.f32 	[%rd84+4], %f321;
	setp.gt.f32 	%p46, %f323, %f321;
	selp.f32 	%f330, %f329, 0f3F800000, %p46;
	selp.f32 	%f878, %f323, %f321, %p46;
	selp.f32 	%f331, 0f3F800000, %f329, %p46;
	selp.f32 	%f332, %f321, %f323, %p46;
	sub.f32 	%f333, %f332, %f878;
	mul.f32 	%f334, %f333, 0f3FB8AA3B;
	ex2.approx.f32 	%f335, %f334;
	fma.rn.f32 	%f877, %f331, %f335, %f330;
	add.s32 	%r236, %r236, 2;
$L__BB16_23:
	and.b32  	%r125, %r3, 1;
	setp.eq.b32 	%p47, %r125, 1;
	@%p47 bra 	$L__BB16_25;
	add.s32 	%r126, %r236, %r10;
	mad.lo.s32 	%r127, %r126, %r72, %r1;
	mul.wide.u32 	%rd87, %r127, 2;
	add.s64 	%rd88, %rd2, %rd87;
	ld.global.u16 	%rs30, [%rd88];
	// begin inline asm
	{  cvt.f32.f16 %f336, %rs30;}

	// end inline asm
	mul.wide.u32 	%rd89, %r236, 4;
	add.s64 	%rd90, %rd3, %rd89;
	st.local.f32 	[%rd90], %f336;
	setp.gt.f32 	%p48, %f878, %f336;
	selp.f32 	%f337, %f877, 0f3F800000, %p48;
	selp.f32 	%f25, %f878, %f336, %p48;
	selp.f32 	%f338, 0f3F800000, %f877, %p48;
	selp.f32 	%f339, %f336, %f878, %p48;
	sub.f32 	%f340, %f339, %f25;
	mul.f32 	%f341, %f340, 0f3FB8AA3B;
	ex2.approx.f32 	%f342, %f341;
	fma.rn.f32 	%f877, %f338, %f342, %f337;
	mov.f32 	%f878, %f25;
$L__BB16_25:
	// begin inline asm
	mov.u32 %r128, %laneid;
	// end inline asm
	mov.b32 	%r130, %f878;
	mov.b32 	%r136, 1;
	mov.b32 	%r137, 31;
	mov.b32 	%r138, -1;
	// begin inline asm
	shfl.sync.down.b32 %r129, %r130, %r136, %r137, %r138;
	// end inline asm
	mov.b32 	%r135, %f877;
	// begin inline asm
	shfl.sync.down.b32 %r134, %r135, %r136, %r137, %r138;
	// end inline asm
	setp.gt.s32 	%p49, %r128, 30;
	@%p49 bra 	$L__BB16_27;
	mov.b32 	%f343, %r134;
	mov.b32 	%f344, %r129;
	setp.gt.f32 	%p50, %f878, %f344;
	selp.f32 	%f47, %f878, %f344, %p50;
	selp.f32 	%f345, %f877, %f343, %p50;
	selp.f32 	%f346, %f344, %f878, %p50;
	selp.f32 	%f347, %f343, %f877, %p50;
	sub.f32 	%f348, %f346, %f47;
	mul.f32 	%f349, %f348, 0f3FB8AA3B;
	ex2.approx.f32 	%f350, %f349;
	fma.rn.f32 	%f877, %f347, %f350, %f345;
	mov.f32 	%f878, %f47;
$L__BB16_27:
	mov.b32 	%r140, %f878;
	mov.b32 	%r146, 2;
	mov.b32 	%r147, 31;
	mov.b32 	%r148, -1;
	// begin inline asm
	shfl.sync.down.b32 %r139, %r140, %r146, %r147, %r148;
	// end inline asm
	mov.b32 	%r145, %f877;
	// begin inline asm
	shfl.sync.down.b32 %r144, %r145, %r146, %r147, %r148;
	// end inline asm
	setp.gt.s32 	%p51, %r128, 29;
	@%p51 bra 	$L__BB16_29;
	mov.b32 	%f351, %r144;
	mov.b32 	%f352, %r139;
	setp.gt.f32 	%p52, %f878, %f352;
	selp.f32 	%f51, %f878, %f352, %p52;
	selp.f32 	%f353, %f877, %f351, %p52;
	selp.f32 	%f354, %f352, %f878, %p52;
	selp.f32 	%f355, %f351, %f877, %p52;
	sub.f32 	%f356, %f354, %f51;
	mul.f32 	%f357, %f356, 0f3FB8AA3B;
	ex2.approx.f32 	%f358, %f357;
	fma.rn.f32 	%f877, %f355, %f358, %f353;
	mov.f32 	%f878, %f51;
$L__BB16_29:
	mov.b32 	%r150, %f878;
	mov.b32 	%r156, 4;
	mov.b32 	%r157, 31;
	mov.b32 	%r158, -1;
	// begin inline asm
	shfl.sync.down.b32 %r149, %r150, %r156, %r157, %r158;
	// end inline asm
	mov.b32 	%r155, %f877;
	// begin inline asm
	shfl.sync.down.b32 %r154, %r155, %r156, %r157, %r158;
	// end inline asm
	setp.gt.s32 	%p53, %r128, 27;
	@%p53 bra 	$L__BB16_31;
	mov.b32 	%f359, %r154;
	mov.b32 	%f360, %r149;
	setp.gt.f32 	%p54, %f878, %f360;
	selp.f32 	%f55, %f878, %f360, %p54;
	selp.f32 	%f361, %f877, %f359, %p54;
	selp.f32 	%f362, %f360, %f878, %p54;
	selp.f32 	%f363, %f359, %f877, %p54;
	sub.f32 	%f364, %f362, %f55;
	mul.f32 	%f365, %f364, 0f3FB8AA3B;
	ex2.approx.f32 	%f366, %f365;
	fma.rn.f32 	%f877, %f363, %f366, %f361;
	mov.f32 	%f878, %f55;
$L__BB16_31:
	mov.b32 	%r160, %f878;
	mov.b32 	%r166, 8;
	mov.b32 	%r167, 31;
	mov.b32 	%r168, -1;
	// begin inline asm
	shfl.sync.down.b32 %r159, %r160, %r166, %r167, %r168;
	// end inline asm
	mov.b32 	%r165, %f877;
	// begin inline asm
	shfl.sync.down.b32 %r164, %r165, %r166, %r167, %r168;
	// end inline asm
	setp.gt.s32 	%p55, %r128, 23;
	@%p55 bra 	$L__BB16_33;
	mov.b32 	%f367, %r164;
	mov.b32 	%f368, %r159;
	setp.gt.f32 	%p56, %f878, %f368;
	selp.f32 	%f59, %f878, %f368, %p56;
	selp.f32 	%f369, %f877, %f367, %p56;
	selp.f32 	%f370, %f368, %f878, %p56;
	selp.f32 	%f371, %f367, %f877, %p56;
	sub.f32 	%f372, %f370, %f59;
	mul.f32 	%f373, %f372, 0f3FB8AA3B;
	ex2.approx.f32 	%f374, %f373;
	fma.rn.f32 	%f877, %f371, %f374, %f369;
	mov.f32 	%f878, %f59;
$L__BB16_33:
	mov.b32 	%r170, %f878;
	mov.b32 	%r176, 16;
	mov.b32 	%r177, 31;
	mov.b32 	%r178, -1;
	// begin inline asm
	shfl.sync.down.b32 %r169, %r170, %r176, %r177, %r178;
	// end inline asm
	mov.b32 	%r175, %f877;
	// begin inline asm
	shfl.sync.down.b32 %r174, %r175, %r176, %r177, %r178;
	// end inline asm
	setp.gt.s32 	%p57, %r128, 15;
	@%p57 bra 	$L__BB16_36;
	mov.b32 	%f375, %r174;
	mov.b32 	%f376, %r169;
	setp.gt.f32 	%p58, %f878, %f376;
	selp.f32 	%f63, %f878, %f376, %p58;
	selp.f32 	%f377, %f877, %f375, %p58;
	selp.f32 	%f378, %f376, %f878, %p58;
	selp.f32 	%f379, %f375, %f877, %p58;
	sub.f32 	%f380, %f378, %f63;
	mul.f32 	%f381, %f380, 0f3FB8AA3B;
	ex2.approx.f32 	%f382, %f381;
	fma.rn.f32 	%f877, %f379, %f382, %f377;
	setp.ne.s32 	%p59, %r128, 0;
	mov.f32 	%f878, %f63;
	@%p59 bra 	$L__BB16_36;
	shr.u32 	%r179, %r5, 2;
	and.b32  	%r180, %r179, 248;
	mov.u32 	%r181, _ZZ19_blockSoftmaxKernelI6__halfLi1024ELi16EEvPKT_PS1_iiE12temp_storage;
	add.s32 	%r182, %r181, %r180;
	st.shared.v2.f32 	[%r182+32], {%f63, %f877};
$L__BB16_36:
	bar.sync 	0;
	setp.ne.s32 	%p60, %r5, 0;
	@%p60 bra 	$L__BB16_38;
	ld.shared.v2.f32 	{%f383, %f384}, [_ZZ19_blockSoftmaxKernelI6__halfLi1024ELi16EEvPKT_PS1_iiE12temp_storage+40];
	setp.gt.f32 	%p61, %f878, %f383;
	selp.f32 	%f385, %f878, %f383, %p61;
	selp.f32 	%f386, %f877, %f384, %p61;
	selp.f32 	%f387, %f383, %f878, %p61;
	selp.f32 	%f388, %f384, %f877, %p61;
	sub.f32 	%f389, %f387, %f385;
	mul.f32 	%f390, %f389, 0f3FB8AA3B;
	ex2.approx.f32 	%f391, %f390;
	fma.rn.f32 	%f392, %f388, %f391, %f386;
	ld.shared.v2.f32 	{%f393, %f394}, [_ZZ19_blockSoftmaxKernelI6__halfLi1024ELi16EEvPKT_PS1_iiE12temp_storage+48];
	setp.gt.f32 	%p62, %f385, %f393;
	selp.f32 	%f395, %f385, %f393, %p62;
	selp.f32 	%f396, %f392, %f394, %p62;
	selp.f32 	%f397, %f393, %f385, %p62;
	selp.f32 	%f398, %f394, %f392, %p62;
	sub.f32 	%f399, %f397, %f395;
	mul.f32 	%f400, %f399, 0f3FB8AA3B;
	ex2.approx.f32 	%f401, %f400;
	fma.rn.f32 	%f402, %f398, %f401, %f396;
	ld.shared.v2.f32 	{%f403, %f404}, [_ZZ19_blockSoftmaxKernelI6__halfLi1024ELi16EEvPKT_PS1_iiE12temp_storage+56];
	setp.gt.f32 	%p63, %f395, %f403;
	selp.f32 	%f405, %f395, %f403, %p63;
	selp.f32 	%f406, %f402, %f404, %p63;
	selp.f32 	%f407, %f403, %f395, %p63;
	selp.f32 	%f408, %f404, %f402, %p63;
	sub.f32 	%f409, %f407, %f405;
	mul.f32 	%f410, %f409, 0f3FB8AA3B;
	ex2.approx.f32 	%f411, %f410;
	fma.rn.f32 	%f412, %f408, %f411, %f406;
	ld.shared.v2.f32 	{%f413, %f414}, [_ZZ19_blockSoftmaxKernelI6__halfLi1024ELi16EEvPKT_PS1_iiE12temp_storage+64];
	setp.gt.f32 	%p64, %f405, %f413;
	selp.f32 	%f415, %f405, %f413, %p64;
	selp.f32 	%f416, %f412, %f414, %p64;
	selp.f32 	%f417, %f413, %f405, %p64;
	selp.f32 	%f418, %f414, %f412, %p64;
	sub.f32 	%f419, %f417, %f415;
	mul.f32 	%f420, %f419, 0f3FB8AA3B;
	ex2.approx.f32 	%f421, %f420;
	fma.rn.f32 	%f422, %f418, %f421, %f416;
	ld.shared.v2.f32 	{%f423, %f424}, [_ZZ19_blockSoftmaxKernelI6__halfLi1024ELi16EEvPKT_PS1_iiE12temp_storage+72];
	setp.gt.f32 	%p65, %f415, %f423;
	selp.f32 	%f425, %f415, %f423, %p65;
	selp.f32 	%f426, %f422, %f424, %p65;
	selp.f32 	%f427, %f423, %f415, %p65;
	selp.f32 	%f428, %f424, %f422, %p65;
	sub.f32 	%f429, %f427, %f425;
	mul.f32 	%f430, %f429, 0f3FB8AA3B;
	ex2.approx.f32 	%f431, %f430;
	fma.rn.f32 	%f432, %f428, %f431, %f426;
	ld.shared.v2.f32 	{%f433, %f434}, [_ZZ19_blockSoftmaxKernelI6__halfLi1024ELi16EEvPKT_PS1_iiE12temp_storage+80];
	setp.gt.f32 	%p66, %f425, %f433;
	selp.f32 	%f435, %f425, %f433, %p66;
	selp.f32 	%f436, %f432, %f434, %p66;
	selp.f32 	%f437, %f433, %f425, %p66;
	selp.f32 	%f438, %f434, %f432, %p66;
	sub.f32 	%f439, %f437, %f435;
	mul.f32 	%f440, %f439, 0f3FB8AA3B;
	ex2.approx.f32 	%f441, %f440;
	fma.rn.f32 	%f442, %f438, %f441, %f436;
	ld.shared.v2.f32 	{%f443, %f444}, [_ZZ19_blockSoftmaxKernelI6__halfLi1024ELi16EEvPKT_PS1_iiE12temp_storage+88];
	setp.gt.f32 	%p67, %f435, %f443;
	selp.f32 	%f445, %f435, %f443, %p67;
	selp.f32 	%f446, %f442, %f444, %p67;
	selp.f32 	%f447, %f443, %f435, %p67;
	selp.f32 	%f448, %f444, %f442, %p67;
	sub.f32 	%f449, %f447, %f445;
	mul.f32 	%f450, %f449, 0f3FB8AA3B;
	ex2.approx.f32 	%f451, %f450;
	fma.rn.f32 	%f452, %f448, %f451, %f446;
	ld.shared.v2.f32 	{%f453, %f454}, [_ZZ19_blockSoftmaxKernelI6__halfLi1024ELi16EEvPKT_PS1_iiE12temp_storage+96];
	setp.gt.f32 	%p68, %f445, %f453;
	selp.f32 	%f455, %f445, %f453, %p68;
	selp.f32 	%f456, %f452, %f454, %p68;
	selp.f32 	%f457, %f453, %f445, %p68;
	selp.f32 	%f458, %f454, %f452, %p68;
	sub.f32 	%f459, %f457, %f455;
	mul.f32 	%f460, %f459, 0f3FB8AA3B;
	ex2.approx.f32 	%f461, %f460;
	fma.rn.f32 	%f462, %f458, %f461, %f456;
	ld.shared.v2.f32 	{%f463, %f464}, [_ZZ19_blockSoftmaxKernelI6__halfLi1024ELi16EEvPKT_PS1_iiE12temp_storage+104];
	setp.gt.f32 	%p69, %f455, %f463;
	selp.f32 	%f465, %f455, %f463, %p69;
	selp.f32 	%f466, %f462, %f464, %p69;
	selp.f32 	%f467, %f463, %f455, %p69;
	selp.f32 	%f468, %f464, %f462, %p69;
	sub.f32 	%f469, %f467, %f465;
	mul.f32 	%f470, %f469, 0f3FB8AA3B;
	ex2.approx.f32 	%f471, %f470;
	fma.rn.f32 	%f472, %f468, %f471, %f466;
	ld.shared.v2.f32 	{%f473, %f474}, [_ZZ19_blockSoftmaxKernelI6__halfLi1024ELi16EEvPKT_PS1_iiE12temp_storage+112];
	setp.gt.f32 	%p70, %f465, %f473;
	selp.f32 	%f475, %f465, %f473, %p70;
	selp.f32 	%f476, %f472, %f474, %p70;
	selp.f32 	%f477, %f473, %f465, %p70;
	selp.f32 	%f478, %f474, %f472, %p70;
	sub.f32 	%f479, %f477, %f475;
	mul.f32 	%f480, %f479, 0f3FB8AA3B;
	ex2.approx.f32 	%f481, %f480;
	fma.rn.f32 	%f482, %f478, %f481, %f476;
	ld.shared.v2.f32 	{%f483, %f484}, [_ZZ19_blockSoftmaxKernelI6__halfLi1024ELi16EEvPKT_PS1_iiE12temp_storage+120];
	setp.gt.f32 	%p71, %f475, %f483;
	selp.f32 	%f485, %f475, %f483, %p71;
	selp.f32 	%f486, %f482, %f484, %p71;
	selp.f32 	%f487, %f483, %f475, %p71;
	selp.f32 	%f488, %f484, %f482, %p71;
	sub.f32 	%f489, %f487, %f485;
	mul.f32 	%f490, %f489, 0f3FB8AA3B;
	ex2.approx.f32 	%f491, %f490;
	fma.rn.f32 	%f492, %f488, %f491, %f486;
	ld.shared.v2.f32 	{%f493, %f494}, [_ZZ19_blockSoftmaxKernelI6__halfLi1024ELi16EEvPKT_PS1_iiE12temp_storage+128];
	setp.gt.f32 	%p72, %f485, %f493;
	selp.f32 	%f495, %f485, %f493, %p72;
	selp.f32 	%f496, %f492, %f494, %p72;
	selp.f32 	%f497, %f493, %f485, %p72;
	selp.f32 	%f498, %f494, %f492, %p72;
	sub.f32 	%f499, %f497, %f495;
	mul.f32 	%f500, %f499, 0f3FB8AA3B;
	ex2.approx.f32 	%f501, %f500;
	fma.rn.f32 	%f502, %f498, %f501, %f496;
	ld.shared.v2.f32 	{%f503, %f504}, [_ZZ19_blockSoftmaxKernelI6__halfLi1024ELi16EEvPKT_PS1_iiE12temp_storage+136];
	setp.gt.f32 	%p73, %f495, %f503;
	selp.f32 	%f505, %f495, %f503, %p73;
	selp.f32 	%f506, %f502, %f504, %p73;
	selp.f32 	%f507, %f503, %f495, %p73;
	selp.f32 	%f508, %f504, %f502, %p73;
	sub.f32 	%f509, %f507, %f505;
	mul.f32 	%f510, %f509, 0f3FB8AA3B;
	ex2.approx.f32 	%f511, %f510;
	fma.rn.f32 	%f512, %f508, %f511, %f506;
	ld.shared.v2.f32 	{%f513, %f514}, [_ZZ19_blockSoftmaxKernelI6__halfLi1024ELi16EEvPKT_PS1_iiE12temp_storage+144];
	setp.gt.f32 	%p74, %f505, %f513;
	selp.f32 	%f515, %f505, %f513, %p74;
	selp.f32 	%f516, %f512, %f514, %p74;
	selp.f32 	%f517, %f513, %f505, %p74;
	selp.f32 	%f518, %f514, %f512, %p74;
	sub.f32 	%f519, %f517, %f515;
	mul.f32 	%f520, %f519, 0f3FB8AA3B;
	ex2.approx.f32 	%f521, %f520;
	fma.rn.f32 	%f522, %f518, %f521, %f516;
	ld.shared.v2.f32 	{%f523, %f524}, [_ZZ19_blockSoftmaxKernelI6__halfLi1024ELi16EEvPKT_PS1_iiE12temp_storage+152];
	setp.gt.f32 	%p75, %f515, %f523;
	selp.f32 	%f525, %f515, %f523, %p75;
	selp.f32 	%f526, %f522, %f524, %p75;
	selp.f32 	%f527, %f523, %f515, %p75;
	selp.f32 	%f528, %f524, %f522, %p75;
	sub.f32 	%f529, %f527, %f525;
	mul.f32 	%f530, %f529, 0f3FB8AA3B;
	ex2.approx.f32 	%f531, %f530;
	fma.rn.f32 	%f532, %f528, %f531, %f526;
	ld.shared.v2.f32 	{%f533, %f534}, [_ZZ19_blockSoftmaxKernelI6__halfLi1024ELi16EEvPKT_PS1_iiE12temp_storage+160];
	setp.gt.f32 	%p76, %f525, %f533;
	selp.f32 	%f535, %f532, %f534, %p76;
	selp.f32 	%f536, %f525, %f533, %p76;
	selp.f32 	%f537, %f534, %f532, %p76;
	selp.f32 	%f538, %f533, %f525, %p76;
	sub.f32 	%f539, %f538, %f536;
	mul.f32 	%f540, %f539, 0f3FB8AA3B;
	ex2.approx.f32 	%f541, %f540;
	fma.rn.f32 	%f542, %f537, %f541, %f535;
	ld.shared.v2.f32 	{%f543, %f544}, [_ZZ19_blockSoftmaxKernelI6__halfLi1024ELi16EEvPKT_PS1_iiE12temp_storage+168];
	setp.gt.f32 	%p77, %f536, %f543;
	selp.f32 	%f545, %f542, %f544, %p77;
	selp.f32 	%f546, %f536, %f543, %p77;
	selp.f32 	%f547, %f544, %f542, %p77;
	selp.f32 	%f548, %f543, %f536, %p77;
	sub.f32 	%f549, %f548, %f546;
	mul.f32 	%f550, %f549, 0f3FB8AA3B;
	ex2.approx.f32 	%f551, %f550;
	fma.rn.f32 	%f552, %f547, %f551, %f545;
	ld.shared.v2.f32 	{%f553, %f554}, [_ZZ19_blockSoftmaxKernelI6__halfLi1024ELi16EEvPKT_PS1_iiE12temp_storage+176];
	setp.gt.f32 	%p78, %f546, %f553;
	selp.f32 	%f555, %f552, %f554, %p78;
	selp.f32 	%f556, %f546, %f553, %p78;
	selp.f32 	%f557, %f554, %f552, %p78;
	selp.f32 	%f558, %f553, %f546, %p78;
	sub.f32 	%f559, %f558, %f556;
	mul.f32 	%f560, %f559, 0f3FB8AA3B;
	ex2.approx.f32 	%f561, %f560;
	fma.rn.f32 	%f562, %f557, %f561, %f555;
	ld.shared.v2.f32 	{%f563, %f564}, [_ZZ19_blockSoftmaxKernelI6__halfLi1024ELi16EEvPKT_PS1_iiE12temp_storage+184];
	setp.gt.f32 	%p79, %f556, %f563;
	selp.f32 	%f565, %f562, %f564, %p79;
	selp.f32 	%f566, %f556, %f563, %p79;
	selp.f32 	%f567, %f564, %f562, %p79;
	selp.f32 	%f568, %f563, %f556, %p79;
	sub.f32 	%f569, %f568, %f566;
	mul.f32 	%f570, %f569, 0f3FB8AA3B;
	ex2.approx.f32 	%f571, %f570;
	fma.rn.f32 	%f572, %f567, %f571, %f565;
	ld.shared.v2.f32 	{%f573, %f574}, [_ZZ19_blockSoftmaxKernelI6__halfLi1024ELi16EEvPKT_PS1_iiE12temp_storage+192];
	setp.gt.f32 	%p80, %f566, %f573;
	selp.f32 	%f575, %f572, %f574, %p80;
	selp.f32 	%f576, %f566, %f573, %p80;
	selp.f32 	%f577, %f574, %f572, %p80;
	selp.f32 	%f578, %f573, %f566, %p80;
	sub.f32 	%f579, %f578, %f576;
	mul.f32 	%f580, %f579, 0f3FB8AA3B;
	ex2.approx.f32 	%f581, %f580;
	fma.rn.f32 	%f582, %f577, %f581, %f575;
	ld.shared.v2.f32 	{%f583, %f584}, [_ZZ19_blockSoftmaxKernelI6__halfLi1024ELi16EEvPKT_PS1_iiE12temp_storage+200];
	setp.gt.f32 	%p81, %f576, %f583;
	selp.f32 	%f585, %f582, %f584, %p81;
	selp.f32 	%f586, %f576, %f583, %p81;
	selp.f32 	%f587, %f584, %f582, %p81;
	selp.f32 	%f588, %f583, %f576, %p81;
	sub.f32 	%f589, %f588, %f586;
	mul.f32 	%f590, %f589, 0f3FB8AA3B;
	ex2.approx.f32 	%f591, %f590;
	fma.rn.f32 	%f592, %f587, %f591, %f585;
	ld.shared.v2.f32 	{%f593, %f594}, [_ZZ19_blockSoftmaxKernelI6__halfLi1024ELi16EEvPKT_PS1_iiE12temp_storage+208];
	setp.gt.f32 	%p82, %f586, %f593;
	selp.f32 	%f595, %f592, %f594, %p82;
	selp.f32 	%f596, %f586, %f593, %p82;
	selp.f32 	%f597, %f594, %f592, %p82;
	selp.f32 	%f598, %f593, %f586, %p82;
	sub.f32 	%f599, %f598, %f596;
	mul.f32 	%f600, %f599, 0f3FB8AA3B;
	ex2.approx.f32 	%f601, %f600;
	fma.rn.f32 	%f602, %f597, %f601, %f595;
	ld.shared.v2.f32 	{%f603, %f604}, [_ZZ19_blockSoftmaxKernelI6__halfLi1024ELi16EEvPKT_PS1_iiE12temp_storage+216];
	setp.gt.f32 	%p83, %f596, %f603;
	selp.f32 	%f605, %f602, %f604, %p83;
	selp.f32 	%f606, %f596, %f603, %p83;
	selp.f32 	%f607, %f604, %f602, %p83;
	selp.f32 	%f608, %f603, %f596, %p83;
	sub.f32 	%f609, %f608, %f606;
	mul.f32 	%f610, %f609, 0f3FB8AA3B;
	ex2.approx.f32 	%f611, %f610;
	fma.rn.f32 	%f612, %f607, %f611, %f605;
	ld.shared.v2.f32 	{%f613, %f614}, [_ZZ19_blockSoftmaxKernelI6__halfLi1024ELi16EEvPKT_PS1_iiE12temp_storage+224];
	setp.gt.f32 	%p84, %f606, %f613;
	selp.f32 	%f615, %f612, %f614, %p84;
	selp.f32 	%f616, %f606, %f613, %p84;
	selp.f32 	%f617, %f614, %f612, %p84;
	selp.f32 	%f618, %f613, %f606, %p84;
	sub.f32 	%f619, %f618, %f616;
	mul.f32 	%f620, %f619, 0f3FB8AA3B;
	ex2.approx.f32 	%f621, %f620;
	fma.rn.f32 	%f622, %f617, %f621, %f615;
	ld.shared.v2.f32 	{%f623, %f624}, [_ZZ19_blockSoftmaxKernelI6__halfLi1024ELi16EEvPKT_PS1_iiE12temp_storage+232];
	setp.gt.f32 	%p85, %f616, %f623;
	selp.f32 	%f625, %f622, %f624, %p85;
	selp.f32 	%f626, %f616, %f623, %p85;
	selp.f32 	%f627, %f624, %f622, %p85;
	selp.f32 	%f628, %f623, %f616, %p85;
	sub.f32 	%f629, %f628, %f626;
	mul.f32 	%f630, %f629, 0f3FB8AA3B;
	ex2.approx.f32 	%f631, %f630;
	fma.rn.f32 	%f632, %f627, %f631, %f625;
	ld.shared.v2.f32 	{%f633, %f634}, [_ZZ19_blockSoftmaxKernelI6__halfLi1024ELi16EEvPKT_PS1_iiE12temp_storage+240];
	setp.gt.f32 	%p86, %f626, %f633;
	selp.f32 	%f635, %f632, %f634, %p86;
	selp.f32 	%f636, %f626, %f633, %p86;
	selp.f32 	%f637, %f634, %f632, %p86;
	selp.f32 	%f638, %f633, %f626, %p86;
	sub.f32 	%f639, %f638, %f636;
	mul.f32 	%f640, %f639, 0f3FB8AA3B;
	ex2.approx.f32 	%f641, %f640;
	fma.rn.f32 	%f642, %f637, %f641, %f635;
	ld.shared.v2.f32 	{%f643, %f644}, [_ZZ19_blockSoftmaxKernelI6__halfLi1024ELi16EEvPKT_PS1_iiE12temp_storage+248];
	setp.gt.f32 	%p87, %f636, %f643;
	selp.f32 	%f645, %f642, %f644, %p87;
	selp.f32 	%f646, %f636, %f643, %p87;
	selp.f32 	%f647, %f644, %f642, %p87;
	selp.f32 	%f648, %f643, %f636, %p87;
	sub.f32 	%f649, %f648, %f646;
	mul.f32 	%f650, %f649, 0f3FB8AA3B;
	ex2.approx.f32 	%f651, %f650;
	fma.rn.f32 	%f652, %f647, %f651, %f645;
	ld.shared.v2.f32 	{%f653, %f654}, [_ZZ19_blockSoftmaxKernelI6__halfLi1024ELi16EEvPKT_PS1_iiE12temp_storage+256];
	setp.gt.f32 	%p88, %f646, %f653;
	selp.f32 	%f655, %f652, %f654, %p88;
	selp.f32 	%f656, %f646, %f653, %p88;
	selp.f32 	%f657, %f654, %f652, %p88;
	selp.f32 	%f658, %f653, %f646, %p88;
	sub.f32 	%f659, %f658, %f656;
	mul.f32 	%f660, %f659, 0f3FB8AA3B;
	ex2.approx.f32 	%f661, %f660;
	fma.rn.f32 	%f662, %f657, %f661, %f655;
	ld.shared.v2.f32 	{%f663, %f664}, [_ZZ19_blockSoftmaxKernelI6__halfLi1024ELi16EEvPKT_PS1_iiE12temp_storage+264];
	setp.gt.f32 	%p89, %f656, %f663;
	selp.f32 	%f665, %f662, %f664, %p89;
	selp.f32 	%f666, %f656, %f663, %p89;
	selp.f32 	%f667, %f664, %f662, %p89;
	selp.f32 	%f668, %f663, %f656, %p89;
	sub.f32 	%f669, %f668, %f666;
	mul.f32 	%f670, %f669, 0f3FB8AA3B;
	ex2.approx.f32 	%f671, %f670;
	fma.rn.f32 	%f672, %f667, %f671, %f665;
	ld.shared.v2.f32 	{%f673, %f674}, [_ZZ19_blockSoftmaxKernelI6__halfLi1024ELi16EEvPKT_PS1_iiE12temp_storage+272];
	setp.gt.f32 	%p90, %f666, %f673;
	selp.f32 	%f675, %f672, %f674, %p90;
	selp.f32 	%f676, %f666, %f673, %p90;
	selp.f32 	%f677, %f674, %f672, %p90;
	selp.f32 	%f678, %f673, %f666, %p90;
	sub.f32 	%f679, %f678, %f676;
	mul.f32 	%f680, %f679, 0f3FB8AA3B;
	ex2.approx.f32 	%f681, %f680;
	fma.rn.f32 	%f682, %f677, %f681, %f675;
	ld.shared.v2.f32 	{%f683, %f684}, [_ZZ19_blockSoftmaxKernelI6__halfLi1024ELi16EEvPKT_PS1_iiE12temp_storage+280];
	setp.gt.f32 	%p91, %f676, %f683;
	selp.f32 	%f685, %f682, %f684, %p91;
	selp.f32 	%f686, %f676, %f683, %p91;
	selp.f32 	%f687, %f684, %f682, %p91;
	selp.f32 	%f688, %f683, %f676, %p91;
	sub.f32 	%f689, %f688, %f686;
	mul.f32 	%f690, %f689, 0f3FB8AA3B;
	ex2.approx.f32 	%f691, %f690;
	fma.rn.f32 	%f692, %f687, %f691, %f685;
	st.shared.v2.f32 	[_ZZ19_blockSoftmaxKernelI6__halfLi1024ELi16EEvPKT_PS1_iiE9dms_total], {%f686, %f692};
$L__BB16_38:
	setp.lt.u32 	%p92, %r5, %r2;
	bar.sync 	0;
	@%p92 bra 	$L__BB16_51;
	setp.lt.s32 	%p93, %r71, 1024;
	@%p93 bra 	$L__BB16_63;
	ld.shared.v2.f32 	{%f67, %f693}, [_ZZ19_blockSoftmaxKernelI6__halfLi1024ELi16EEvPKT_PS1_iiE9dms_total];
	mov.f32 	%f694, 0f3F800000;
	div.approx.f32 	%f68, %f694, %f693;
	sub.s32 	%r184, %r5, %r2;
	mul.lo.s32 	%r185, %r184, %r3;
	mad.lo.s32 	%r44, %r4, %r2, %r185;
	add.s32 	%r186, %r3, -1;
	and.b32  	%r45, %r3, 7;
	setp.lt.u32 	%p94, %r186, 7;
	mov.b32 	%r248, 0;
	@%p94 bra 	$L__BB16_43;
	and.b32  	%r248, %r3, 2097144;
	neg.s32 	%r243, %r248;
	add.s64 	%rd166, %rd3, 16;
	mov.b32 	%r244, 0;
$L__BB16_42:
	.pragma "nounroll";
	ld.local.v4.f32 	{%f703, %f704, %f705, %f706}, [%rd166+-16];
	sub.f32 	%f707, %f703, %f67;
	mul.f32 	%f708, %f707, 0f3FB8AA3B;
	ex2.approx.f32 	%f709, %f708;
	mul.f32 	%f695, %f709, %f68;
	// begin inline asm
	{  cvt.rn.f16.f32 %rs31, %f695;}

	// end inline asm
	add.s32 	%r188, %r44, %r244;
	mad.lo.s32 	%r189, %r188, %r72, %r1;
	mul.wide.u32 	%rd91, %r189, 2;
	add.s64 	%rd92, %rd1, %rd91;
	st.global.u16 	[%rd92], %rs31;
	sub.f32 	%f710, %f704, %f67;
	mul.f32 	%f711, %f710, 0f3FB8AA3B;
	ex2.approx.f32 	%f712, %f711;
	mul.f32 	%f696, %f712, %f68;
	// begin inline asm
	{  cvt.rn.f16.f32 %rs32, %f696;}

	// end inline asm
	add.s32 	%r190, %r189, %r72;
	mul.wide.u32 	%rd93, %r190, 2;
	add.s64 	%rd94, %rd1, %rd93;
	st.global.u16 	[%rd94], %rs32;
	sub.f32 	%f713, %f705, %f67;
	mul.f32 	%f714, %f713, 0f3FB8AA3B;
	ex2.approx.f32 	%f715, %f714;
	mul.f32 	%f697, %f715, %f68;
	// begin inline asm
	{  cvt.rn.f16.f32 %rs33, %f697;}

	// end inline asm
	add.s32 	%r191, %r190, %r72;
	mul.wide.u32 	%rd95, %r191, 2;
	add.s64 	%rd96, %rd1, %rd95;
	st.global.u16 	[%rd96], %rs33;
	sub.f32 	%f716, %f706, %f67;
	mul.f32 	%f717, %f716, 0f3FB8AA3B;
	ex2.approx.f32 	%f718, %f717;
	mul.f32 	%f698, %f718, %f68;
	// begin inline asm
	{  cvt.rn.f16.f32 %rs34, %f698;}

	// end inline asm
	add.s32 	%r192, %r191, %r72;
	mul.wide.u32 	%rd97, %r192, 2;
	add.s64 	%rd98, %rd1, %rd97;
	st.global.u16 	[%rd98], %rs34;
	ld.local.v4.f32 	{%f719, %f720, %f721, %f722}, [%rd166];
	sub.f32 	%f723, %f719, %f67;
	mul.f32 	%f724, %f723, 0f3FB8AA3B;
	ex2.approx.f32 	%f725, %f724;
	mul.f32 	%f699, %f725, %f68;
	// begin inline asm
	{  cvt.rn.f16.f32 %rs35, %f699;}

	// end inline asm
	add.s32 	%r193, %r192, %r72;
	mul.wide.u32 	%rd99, %r193, 2;
	add.s64 	%rd100, %rd1, %rd99;
	st.global.u16 	[%rd100], %rs35;
	sub.f32 	%f726, %f720, %f67;
	mul.f32 	%f727, %f726, 0f3FB8AA3B;
	ex2.approx.f32 	%f728, %f727;
	mul.f32 	%f700, %f728, %f68;
	// begin inline asm
	{  cvt.rn.f16.f32 %rs36, %f700;}

	// end inline asm
	add.s32 	%r194, %r193, %r72;
	mul.wide.u32 	%rd101, %r194, 2;
	add.s64 	%rd102, %rd1, %rd101;
	st.global.u16 	[%rd102], %rs36;
	sub.f32 	%f729, %f721, %f67;
	mul.f32 	%f730, %f729, 0f3FB8AA3B;
	ex2.approx.f32 	%f731, %f730;
	mul.f32 	%f701, %f731, %f68;
	// begin inline asm
	{  cvt.rn.f16.f32 %rs37, %f701;}

	// end inline asm
	add.s32 	%r195, %r194, %r72;
	mul.wide.u32 	%rd103, %r195, 2;
	add.s64 	%rd104, %rd1, %rd103;
	st.global.u16 	[%rd104], %rs37;
	sub.f32 	%f732, %f722, %f67;
	mul.f32 	%f733, %f732, 0f3FB8AA3B;
	ex2.approx.f32 	%f734, %f733;
	mul.f32 	%f702, %f734, %f68;
	// begin inline asm
	{  cvt.rn.f16.f32 %rs38, %f702;}

	// end inline asm
	add.s32 	%r196, %r195, %r72;
	mul.wide.u32 	%rd105, %r196, 2;
	add.s64 	%rd106, %rd1, %rd105;
	st.global.u16 	[%rd106], %rs38;
	add.s32 	%r244, %r244, 8;
	add.s32 	%r243, %r243, 8;
	add.s64 	%rd166, %rd166, 32;
	setp.eq.s32 	%p95, %r243, 0;
	@%p95 bra 	$L__BB16_43;
	bra.uni 	$L__BB16_42;
$L__BB16_43:
	setp.eq.s32 	%p96, %r45, 0;
	@%p96 bra 	$L__BB16_63;
	and.b32  	%r66, %r3, 3;
	setp.lt.u32 	%p97, %r45, 4;
	@%p97 bra 	$L__BB16_46;
	mul.wide.u32 	%rd107, %r248, 4;
	add.s64 	%rd108, %rd3, %rd107;
	ld.local.f32 	%f739, [%rd108];
	sub.f32 	%f740, %f739, %f67;
	mul.f32 	%f741, %f740, 0f3FB8AA3B;
	ex2.approx.f32 	%f742, %f741;
	mul.f32 	%f735, %f742, %f68;
	// begin inline asm
	{  cvt.rn.f16.f32 %rs39, %f735;}

	// end inline asm
	add.s32 	%r197, %r44, %r248;
	mad.lo.s32 	%r198, %r197, %r72, %r1;
	mul.wide.u32 	%rd109, %r198, 2;
	add.s64 	%rd110, %rd1, %rd109;
	st.global.u16 	[%rd110], %rs39;
	ld.local.f32 	%f743, [%rd108+4];
	sub.f32 	%f744, %f743, %f67;
	mul.f32 	%f745, %f744, 0f3FB8AA3B;
	ex2.approx.f32 	%f746, %f745;
	mul.f32 	%f736, %f746, %f68;
	// begin inline asm
	{  cvt.rn.f16.f32 %rs40, %f736;}

	// end inline asm
	add.s32 	%r199, %r198, %r72;
	mul.wide.u32 	%rd111, %r199, 2;
	add.s64 	%rd112, %rd1, %rd111;
	st.global.u16 	[%rd112], %rs40;
	ld.local.f32 	%f747, [%rd108+8];
	sub.f32 	%f748, %f747, %f67;
	mul.f32 	%f749, %f748, 0f3FB8AA3B;
	ex2.approx.f32 	%f750, %f749;
	mul.f32 	%f737, %f750, %f68;
	// begin inline asm
	{  cvt.rn.f16.f32 %rs41, %f737;}

	// end inline asm
	add.s32 	%r200, %r199, %r72;
	mul.wide.u32 	%rd113, %r200, 2;
	add.s64 	%rd114, %rd1, %rd113;
	st.global.u16 	[%rd114], %rs41;
	ld.local.f32 	%f751, [%rd108+12];
	sub.f32 	%f752, %f751, %f67;
	mul.f32 	%f753, %f752, 0f3FB8AA3B;
	ex2.approx.f32 	%f754, %f753;
	mul.f32 	%f738, %f754, %f68;
	// begin inline asm
	{  cvt.rn.f16.f32 %rs42, %f738;}

	// end inline asm
	add.s32 	%r201, %r200, %r72;
	mul.wide.u32 	%rd115, %r201, 2;
	add.s64 	%rd116, %rd1, %rd115;
	st.global.u16 	[%rd116], %rs42;
	add.s32 	%r248, %r248, 4;
$L__BB16_46:
	setp.eq.s32 	%p98, %r66, 0;
	@%p98 bra 	$L__BB16_63;
	setp.eq.s32 	%p99, %r66, 1;
	@%p99 bra 	$L__BB16_49;
	mul.wide.u32 	%rd117, %r248, 4;
	add.s64 	%rd118, %rd3, %rd117;
	ld.local.f32 	%f757, [%rd118];
	sub.f32 	%f758, %f757, %f67;
	mul.f32 	%f759, %f758, 0f3FB8AA3B;
	ex2.approx.f32 	%f760, %f759;
	mul.f32 	%f755, %f760, %f68;
	// begin inline asm
	{  cvt.rn.f16.f32 %rs43, %f755;}

	// end inline asm
	add.s32 	%r202, %r44, %r248;
	mad.lo.s32 	%r203, %r202, %r72, %r1;
	mul.wide.u32 	%rd119, %r203, 2;
	add.s64 	%rd120, %rd1, %rd119;
	st.global.u16 	[%rd120], %rs43;
	ld.local.f32 	%f761, [%rd118+4];
	sub.f32 	%f762, %f761, %f67;
	mul.f32 	%f763, %f762, 0f3FB8AA3B;
	ex2.approx.f32 	%f764, %f763;
	mul.f32 	%f756, %f764, %f68;
	// begin inline asm
	{  cvt.rn.f16.f32 %rs44, %f756;}

	// end inline asm
	add.s32 	%r204, %r203, %r72;
	mul.wide.u32 	%rd121, %r204, 2;
	add.s64 	%rd122, %rd1, %rd121;
	st.global.u16 	[%rd122], %rs44;
	add.s32 	%r248, %r248, 2;
$L__BB16_49:
	and.b32  	%r205, %r3, 1;
	setp.eq.b32 	%p100, %r205, 1;
	not.pred 	%p101, %p100;
	@%p101 bra 	$L__BB16_63;
	mul.wide.u32 	%rd123, %r248, 4;
	add.s64 	%rd124, %rd3, %rd123;
	ld.local.f32 	%f766, [%rd124];
	sub.f32 	%f767, %f766, %f67;
	mul.f32 	%f768, %f767, 0f3FB8AA3B;
	ex2.approx.f32 	%f769, %f768;
	mul.f32 	%f765, %f769, %f68;
	// begin inline asm
	{  cvt.rn.f16.f32 %rs45, %f765;}

	// end inline asm
	add.s32 	%r206, %r44, %r248;
	mad.lo.s32 	%r207, %r206, %r72, %r1;
	mul.wide.u32 	%rd125, %r207, 2;
	add.s64 	%rd126, %rd1, %rd125;
	st.global.u16 	[%rd126], %rs45;
	bra.uni 	$L__BB16_63;
$L__BB16_51:
	setp.lt.s32 	%p102, %r71, -1023;
	@%p102 bra 	$L__BB16_63;
	ld.shared.v2.f32 	{%f69, %f770}, [_ZZ19_blockSoftmaxKernelI6__halfLi1024ELi16EEvPKT_PS1_iiE9dms_total];
	mov.f32 	%f771, 0f3F800000;
	div.approx.f32 	%f70, %f771, %f770;
	mul.lo.s32 	%r48, %r4, %r5;
	and.b32  	%r49, %r4, 7;
	setp.lt.u32 	%p103, %r3, 7;
	mov.b32 	%r246, 0;
	@%p103 bra 	$L__BB16_55;
	and.b32  	%r246, %r4, -8;
	neg.s32 	%r241, %r246;
	add.s64 	%rd165, %rd3, 16;
	mov.b32 	%r242, 0;
$L__BB16_54:
	.pragma "nounroll";
	ld.local.v4.f32 	{%f780, %f781, %f782, %f783}, [%rd165+-16];
	sub.f32 	%f784, %f780, %f69;
	mul.f32 	%f785, %f784, 0f3FB8AA3B;
	ex2.approx.f32 	%f786, %f785;
	mul.f32 	%f772, %f786, %f70;
	// begin inline asm
	{  cvt.rn.f16.f32 %rs46, %f772;}

	// end inline asm
	add.s32 	%r210, %r242, %r48;
	mad.lo.s32 	%r211, %r210, %r72, %r1;
	mul.wide.u32 	%rd127, %r211, 2;
	add.s64 	%rd128, %rd1, %rd127;
	st.global.u16 	[%rd128], %rs46;
	sub.f32 	%f787, %f781, %f69;
	mul.f32 	%f788, %f787, 0f3FB8AA3B;
	ex2.approx.f32 	%f789, %f788;
	mul.f32 	%f773, %f789, %f70;
	// begin inline asm
	{  cvt.rn.f16.f32 %rs47, %f773;}

	// end inline asm
	add.s32 	%r212, %r211, %r72;
	mul.wide.u32 	%rd129, %r212, 2;
	add.s64 	%rd130, %rd1, %rd129;
	st.global.u16 	[%rd130], %rs47;
	sub.f32 	%f790, %f782, %f69;
	mul.f32 	%f791, %f790, 0f3FB8AA3B;
	ex2.approx.f32 	%f792, %f791;
	mul.f32 	%f774, %f792, %f70;
	// begin inline asm
	{  cvt.rn.f16.f32 %rs48, %f774;}

	// end inline asm
	add.s32 	%r213, %r212, %r72;
	mul.wide.u32 	%rd131, %r213, 2;
	add.s64 	%rd132, %rd1, %rd131;
	st.global.u16 	[%rd132], %rs48;
	sub.f32 	%f793, %f783, %f69;
	mul.f32 	%f794, %f793, 0f3FB8AA3B;
	ex2.approx.f32 	%f795, %f794;
	mul.f32 	%f775, %f795, %f70;
	// begin inline asm
	{  cvt.rn.f16.f32 %rs49, %f775;}

	// end inline asm
	add.s32 	%r214, %r213, %r72;
	mul.wide.u32 	%rd133, %r214, 2;
	add.s64 	%rd134, %rd1, %rd133;
	st.global.u16 	[%rd134], %rs49;
	ld.local.v4.f32 	{%f796, %f797, %f798, %f799}, [%rd165];
	sub.f32 	%f800, %f796, %f69;
	mul.f32 	%f801, %f800, 0f3FB8AA3B;
	ex2.approx.f32 	%f802, %f801;
	mul.f32 	%f776, %f802, %f70;
	// begin inline asm
	{  cvt.rn.f16.f32 %rs50, %f776;}

	// end inline asm
	add.s32 	%r215, %r214, %r72;
	mul.wide.u32 	%rd135, %r215, 2;
	add.s64 	%rd136, %rd1, %rd135;
	st.global.u16 	[%rd136], %rs50;
	sub.f32 	%f803, %f797, %f69;
	mul.f32 	%f804, %f803, 0f3FB8AA3B;
	ex2.approx.f32 	%f805, %f804;
	mul.f32 	%f777, %f805, %f70;
	// begin inline asm
	{  cvt.rn.f16.f32 %rs51, %f777;}

	// end inline asm
	add.s32 	%r216, %r215, %r72;
	mul.wide.u32 	%rd137, %r216, 2;
	add.s64 	%rd138, %rd1, %rd137;
	st.global.u16 	[%rd138], %rs51;
	sub.f32 	%f806, %f798, %f69;
	mul.f32 	%f807, %f806, 0f3FB8AA3B;
	ex2.approx.f32 	%f808, %f807;
	mul.f32 	%f778, %f808, %f70;
	// begin inline asm
	{  cvt.rn.f16.f32 %rs52, %f778;}

	// end inline asm
	add.s32 	%r217, %r216, %r72;
	mul.wide.u32 	%rd139, %r217, 2;
	add.s64 	%rd140, %rd1, %rd139;
	st.global.u16 	[%rd140], %rs52;
	sub.f32 	%f809, %f799, %f69;
	mul.f32 	%f810, %f809, 0f3FB8AA3B;
	ex2.approx.f32 	%f811, %f810;
	mul.f32 	%f779, %f811, %f70;
	// begin inline asm
	{  cvt.rn.f16.f32 %rs53, %f779;}

	// end inline asm
	add.s32 	%r218, %r217, %r72;
	mul.wide.u32 	%rd141, %r218, 2;
	add.s64 	%rd142, %rd1, %rd141;
	st.global.u16 	[%rd142], %rs53;
	add.s32 	%r242, %r242, 8;
	add.s32 	%r241, %r241, 8;
	add.s64 	%rd165, %rd165, 32;
	setp.eq.s32 	%p104, %r241, 0;
	@%p104 bra 	$L__BB16_55;
	bra.uni 	$L__BB16_54;
$L__BB16_55:
	setp.eq.s32 	%p105, %r49, 0;
	@%p105 bra 	$L__BB16_63;
	setp.lt.u32 	%p106, %r49, 4;
	@%p106 bra 	$L__BB16_58;
	mul.wide.u32 	%rd143, %r246, 4;
	add.s64 	%rd144, %rd3, %rd143;
	ld.local.f32 	%f816, [%rd144];
	sub.f32 	%f817, %f816, %f69;
	mul.f32 	%f818, %f817, 0f3FB8AA3B;
	ex2.approx.f32 	%f819, %f818;
	mul.f32 	%f812, %f819, %f70;
	// begin inline asm
	{  cvt.rn.f16.f32 %rs54, %f812;}

	// end inline asm
	add.s32 	%r219, %r246, %r48;
	mad.lo.s32 	%r220, %r219, %r72, %r1;
	mul.wide.u32 	%rd145, %r220, 2;
	add.s64 	%rd146, %rd1, %rd145;
	st.global.u16 	[%rd146], %rs54;
	ld.local.f32 	%f820, [%rd144+4];
	sub.f32 	%f821, %f820, %f69;
	mul.f32 	%f822, %f821, 0f3FB8AA3B;
	ex2.approx.f32 	%f823, %f822;
	mul.f32 	%f813, %f823, %f70;
	// begin inline asm
	{  cvt.rn.f16.f32 %rs55, %f813;}

	// end inline asm
	add.s32 	%r221, %r220, %r72;
	mul.wide.u32 	%rd147, %r221, 2;
	add.s64 	%rd148, %rd1, %rd147;
	st.global.u16 	[%rd148], %rs55;
	ld.local.f32 	%f824, [%rd144+8];
	sub.f32 	%f825, %f824, %f69;
	mul.f32 	%f826, %f825, 0f3FB8AA3B;
	ex2.approx.f32 	%f827, %f826;
	mul.f32 	%f814, %f827, %f70;
	// begin inline asm
	{  cvt.rn.f16.f32 %rs56, %f814;}

	// end inline asm
	add.s32 	%r222, %r221, %r72;
	mul.wide.u32 	%rd149, %r222, 2;
	add.s64 	%rd150, %rd1, %rd149;
	st.global.u16 	[%rd150], %rs56;
	ld.local.f32 	%f828, [%rd144+12];
	sub.f32 	%f829, %f828, %f69;
	mul.f32 	%f830, %f829, 0f3FB8AA3B;
	ex2.approx.f32 	%f831, %f830;
	mul.f32 	%f815, %f831, %f70;
	// begin inline asm
	{  cvt.rn.f16.f32 %rs57, %f815;}

	// end inline asm
	add.s32 	%r223, %r222, %r72;
	mul.wide.u32 	%rd151, %r223, 2;
	add.s64 	%rd152, %rd1, %rd151;
	st.global.u16 	[%rd152], %rs57;
	add.s32 	%r246, %r246, 4;
$L__BB16_58:
	and.b32  	%r224, %r4, 3;
	setp.eq.s32 	%p107, %r224, 0;
	@%p107 bra 	$L__BB16_63;
	setp.eq.s32 	%p108, %r224, 1;
	@%p108 bra 	$L__BB16_61;
	mul.wide.u32 	%rd153, %r246, 4;
	add.s64 	%rd154, %rd3, %rd153;
	ld.local.f32 	%f834, [%rd154];
	sub.f32 	%f835, %f834, %f69;
	mul.f32 	%f836, %f835, 0f3FB8AA3B;
	ex2.approx.f32 	%f837, %f836;
	mul.f32 	%f832, %f837, %f70;
	// begin inline asm
	{  cvt.rn.f16.f32 %rs58, %f832;}

	// end inline asm
	add.s32 	%r225, %r246, %r48;
	mad.lo.s32 	%r226, %r225, %r72, %r1;
	mul.wide.u32 	%rd155, %r226, 2;
	add.s64 	%rd156, %rd1, %rd155;
	st.global.u16 	[%rd156], %rs58;
	ld.local.f32 	%f838, [%rd154+4];
	sub.f32 	%f839, %f838, %f69;
	mul.f32 	%f840, %f839, 0f3FB8AA3B;
	ex2.approx.f32 	%f841, %f840;
	mul.f32 	%f833, %f841, %f70;
	// begin inline asm
	{  cvt.rn.f16.f32 %rs59, %f833;}

	// end inline asm
	add.s32 	%r227, %r226, %r72;
	mul.wide.u32 	%rd157, %r227, 2;
	add.s64 	%rd158, %rd1, %rd157;
	st.global.u16 	[%rd158], %rs59;
	add.s32 	%r246, %r246, 2;
$L__BB16_61:
	and.b32  	%r228, %r3, 1;
	setp.eq.b32 	%p109, %r228, 1;
	@%p109 bra 	$L__BB16_63;
	mul.wide.u32 	%rd159, %r246, 4;
	add.s64 	%rd160, %rd3, %rd159;
	ld.local.f32 	%f843, [%rd160];
	sub.f32 	%f844, %f843, %f69;
	mul.f32 	%f845, %f844, 0f3FB8AA3B;
	ex2.approx.f32 	%f846, %f845;
	mul.f32 	%f842, %f846, %f70;
	// begin inline asm
	{  cvt.rn.f16.f32 %rs60, %f842;}

	// end inline asm
	add.s32 	%r229, %r246, %r48;
	mad.lo.s32 	%r230, %r229, %r72, %r1;
	mul.wide.u32 	%rd161, %r230, 2;
	add.s64 	%rd162, %rd1, %rd161;
	st.global.u16 	[%rd162], %rs60;
$L__BB16_63:
	ret;

}
	// .globl	_Z19_blockSoftmaxKernelI6__halfLi1024ELi4EEvPKT_PS1_ii
.visible .entry _Z19_blockSoftmaxKernelI6__halfLi1024ELi4EEvPKT_PS1_ii(
	.param .u64 .ptr .align 1 _Z19_blockSoftmaxKernelI6__halfLi1024ELi4EEvPKT_PS1_ii_param_0,
	.param .u64 .ptr .align 1 _Z19_blockSoftmaxKernelI6__halfLi1024ELi4EEvPKT_PS1_ii_param_1,
	.param .u32 _Z19_blockSoftmaxKernelI6__halfLi1024ELi4EEvPKT_PS1_ii_param_2,
	.param .u32 _Z19_blockSoftmaxKernelI6__halfLi1024ELi4EEvPKT_PS1_ii_param_3
)
{
	.local .align 16 .b8 	__local_depot17[16];
	.reg .b64 	%SP;
	.reg .b64 	%SPL;
	.reg .pred 	%p<110>;
	.reg .b16 	%rs<61>;
	.reg .b32 	%r<251>;
	.reg .b32 	%f<889>;
	.reg .b64 	%rd<167>;
	// demoted variable
	.shared .align 8 .b8 _ZZ19_blockSoftmaxKernelI6__halfLi1024ELi4EEvPKT_PS1_iiE12temp_storage[296];
	// demoted variable
	.shared .align 8 .b8 _ZZ19_blockSoftmaxKernelI6__halfLi1024ELi4EEvPKT_PS1_iiE9dms_total[8];
	mov.u64 	%SPL, __local_depot17;
	ld.param.u64 	%rd16, [_Z19_blockSoftmaxKernelI6__halfLi1024ELi4EEvPKT_PS1_ii_param_0];
	ld.param.u64 	%rd17, [_Z19_blockSoftmaxKernelI6__halfLi1024ELi4EEvPKT_PS1_ii_param_1];
	ld.param.u32 	%r71, [_Z19_blockSoftmaxKernelI6__halfLi1024ELi4EEvPKT_PS1_ii_param_2];
	ld.param.u32 	%r72, [_Z19_blockSoftmaxKernelI6__halfLi1024ELi4EEvPKT_PS1_ii_param_3];
	cvta.to.global.u64 	%rd1, %rd17;
	cvta.to.global.u64 	%rd2, %rd16;
	add.u64 	%rd3, %SPL, 0;
	mov.u32 	%r73, %ctaid.x;
	rem.u32 	%r74, %r73, %r72;
	sub.s32 	%r75, %r73, %r74;
	mad.lo.s32 	%r1, %r75, %r71, %r74;
	shr.s32 	%r76, %r71, 31;
	shr.u32 	%r77, %r76, 22;
	add.s32 	%r78, %r71, %r77;
	and.b32  	%r79, %r78, -1024;
	sub.s32 	%r2, %r71, %r79;
	shr.s32 	%r3, %r78, 10;
	add.s32 	%r4, %r3, 1;
	mov.u32 	%r5, %tid.x;
	setp.lt.u32 	%p1, %r5, %r2;
	mov.f32 	%f877, 0f00000000;
	mov.f32 	%f878, 0fFF7FFFFF;
	@%p1 bra 	$L__BB17_13;
	setp.lt.s32 	%p2, %r71, 1024;
	@%p2 bra 	$L__BB17_25;
	sub.s32 	%r81, %r5, %r2;
	mul.lo.s32 	%r82, %r81, %r3;
	mad.lo.s32 	%r6, %r4, %r2, %r82;
	add.s32 	%r83, %r3, -1;
	and.b32  	%r7, %r3, 7;
	setp.lt.u32 	%p3, %r83, 7;
	mov.f32 	%f877, 0f00000000;
	mov.f32 	%f878, 0fFF7FFFFF;
	mov.b32 	%r238, 0;
	@%p3 bra 	$L__BB17_5;
	and.b32  	%r238, %r3, 2097144;
	neg.s32 	%r233, %r238;
	add.s64 	%rd164, %rd3, 16;
	mov.f32 	%f877, 0f00000000;
	mov.f32 	%f878, 0fFF7FFFFF;
	mov.b32 	%r234, 0;
$L__BB17_4:
	.pragma "nounroll";
	add.s32 	%r85, %r6, %r234;
	mad.lo.s32 	%r86, %r85, %r72, %r1;
	mul.wide.u32 	%rd19, %r86, 2;
	add.s64 	%rd20, %rd2, %rd19;
	ld.global.u16 	%rs1, [%rd20];
	// begin inline asm
	{  cvt.f32.f16 %f78, %rs1;}

	// end inline asm
	setp.gt.f32 	%p4, %f878, %f78;
	selp.f32 	%f86, %f877, 0f3F800000, %p4;
	selp.f32 	%f87, %f878, %f78, %p4;
	selp.f32 	%f88, 0f3F800000, %f877, %p4;
	selp.f32 	%f89, %f78, %f878, %p4;
	sub.f32 	%f90, %f89, %f87;
	mul.f32 	%f91, %f90, 0f3FB8AA3B;
	ex2.approx.f32 	%f92, %f91;
	fma.rn.f32 	%f93, %f88, %f92, %f86;
	add.s32 	%r87, %r86, %r72;
	mul.wide.u32 	%rd21, %r87, 2;
	add.s64 	%rd22, %rd2, %rd21;
	ld.global.u16 	%rs2, [%rd22];
	// begin inline asm
	{  cvt.f32.f16 %f79, %rs2;}

	// end inline asm
	setp.gt.f32 	%p5, %f87, %f79;
	selp.f32 	%f94, %f93, 0f3F800000, %p5;
	selp.f32 	%f95, %f87, %f79, %p5;
	selp.f32 	%f96, 0f3F800000, %f93, %p5;
	selp.f32 	%f97, %f79, %f87, %p5;
	sub.f32 	%f98, %f97, %f95;
	mul.f32 	%f99, %f98, 0f3FB8AA3B;
	ex2.approx.f32 	%f100, %f99;
	fma.rn.f32 	%f101, %f96, %f100, %f94;
	add.s32 	%r88, %r87, %r72;
	mul.wide.u32 	%rd23, %r88, 2;
	add.s64 	%rd24, %rd2, %rd23;
	ld.global.u16 	%rs3, [%rd24];
	// begin inline asm
	{  cvt.f32.f16 %f80, %rs3;}

	// end inline asm
	setp.gt.f32 	%p6, %f95, %f80;
	selp.f32 	%f102, %f101, 0f3F800000, %p6;
	selp.f32 	%f103, %f95, %f80, %p6;
	selp.f32 	%f104, 0f3F800000, %f101, %p6;
	selp.f32 	%f105, %f80, %f95, %p6;
	sub.f32 	%f106, %f105, %f103;
	mul.f32 	%f107, %f106, 0f3FB8AA3B;
	ex2.approx.f32 	%f108, %f107;
	fma.rn.f32 	%f109, %f104, %f108, %f102;
	add.s32 	%r89, %r88, %r72;
	mul.wide.u32 	%rd25, %r89, 2;
	add.s64 	%rd26, %rd2, %rd25;
	ld.global.u16 	%rs4, [%rd26];
	// begin inline asm
	{  cvt.f32.f16 %f81, %rs4;}

	// end inline asm
	st.local.v4.f32 	[%rd164+-16], {%f78, %f79, %f80, %f81};
	setp.gt.f32 	%p7, %f103, %f81;
	selp.f32 	%f110, %f109, 0f3F800000, %p7;
	selp.f32 	%f111, %f103, %f81, %p7;
	selp.f32 	%f112, 0f3F800000, %f109, %p7;
	selp.f32 	%f113, %f81, %f103, %p7;
	sub.f32 	%f114, %f113, %f111;
	mul.f32 	%f115, %f114, 0f3FB8AA3B;
	ex2.approx.f32 	%f116, %f115;
	fma.rn.f32 	%f117, %f112, %f116, %f110;
	add.s32 	%r90, %r89, %r72;
	mul.wide.u32 	%rd27, %r90, 2;
	add.s64 	%rd28, %rd2, %rd27;
	ld.global.u16 	%rs5, [%rd28];
	// begin inline asm
	{  cvt.f32.f16 %f82, %rs5;}

	// end inline asm
	setp.gt.f32 	%p8, %f111, %f82;
	selp.f32 	%f118, %f117, 0f3F800000, %p8;
	selp.f32 	%f119, %f111, %f82, %p8;
	selp.f32 	%f120, 0f3F800000, %f117, %p8;
	selp.f32 	%f121, %f82, %f111, %p8;
	sub.f32 	%f122, %f121, %f119;
	mul.f32 	%f123, %f122, 0f3FB8AA3B;
	ex2.approx.f32 	%f124, %f123;
	fma.rn.f32 	%f125, %f120, %f124, %f118;
	add.s32 	%r91, %r90, %r72;
	mul.wide.u32 	%rd29, %r91, 2;
	add.s64 	%rd30, %rd2, %rd29;
	ld.global.u16 	%rs6, [%rd30];
	// begin inline asm
	{  cvt.f32.f16 %f83, %rs6;}

	// end inline asm
	setp.gt.f32 	%p9, %f119, %f83;
	selp.f32 	%f126, %f125, 0f3F800000, %p9;
	selp.f32 	%f127, %f119, %f83, %p9;
	selp.f32 	%f128, 0f3F800000, %f125, %p9;
	selp.f32 	%f129, %f83, %f119, %p9;
	sub.f32 	%f130, %f129, %f127;
	mul.f32 	%f131, %f130, 0f3FB8AA3B;
	ex2.approx.f32 	%f132, %f131;
	fma.rn.f32 	%f133, %f128, %f132, %f126;
	add.s32 	%r92, %r91, %r72;
	mul.wide.u32 	%rd31, %r92, 2;
	add.s64 	%rd32, %rd2, %rd31;
	ld.global.u16 	%rs7, [%rd32];
	// begin inline asm
	{  cvt.f32.f16 %f84, %rs7;}

	// end inline asm
	setp.gt.f32 	%p10, %f127, %f84;
	selp.f32 	%f134, %f133, 0f3F800000, %p10;
	selp.f32 	%f135, %f127, %f84, %p10;
	selp.f32 	%f136, 0f3F800000, %f133, %p10;
	selp.f32 	%f137, %f84, %f127, %p10;
	sub.f32 	%f138, %f137, %f135;
	mul.f32 	%f139, %f138, 0f3FB8AA3B;
	ex2.approx.f32 	%f140, %f139;
	fma.rn.f32 	%f141, %f136, %f140, %f134;
	add.s32 	%r93, %r92, %r72;
	mul.wide.u32 	%rd33, %r93, 2;
	add.s64 	%rd34, %rd2, %rd33;
	ld.global.u16 	%rs8, [%rd34];
	// begin inline asm
	{  cvt.f32.f16 %f85, %rs8;}

	// end inline asm
	st.local.v4.f32 	[%rd164], {%f82, %f83, %f84, %f85};
	setp.gt.f32 	%p11, %f135, %f85;
	selp.f32 	%f142, %f141, 0f3F800000, %p11;
	selp.f32 	%f878, %f135, %f85, %p11;
	selp.f32 	%f143, 0f3F800000, %f141, %p11;
	selp.f32 	%f144, %f85, %f135, %p11;
	sub.f32 	%f145, %f144, %f878;
	mul.f32 	%f146, %f145, 0f3FB8AA3B;
	ex2.approx.f32 	%f147, %f146;
	fma.rn.f32 	%f877, %f143, %f147, %f142;
	add.s32 	%r234, %r234, 8;
	add.s32 	%r233, %r233, 8;
	add.s64 	%rd164, %rd164, 32;
	setp.eq.s32 	%p12, %r233, 0;
	@%p12 bra 	$L__BB17_5;
	bra.uni 	$L__BB17_4;
$L__BB17_5:
	setp.eq.s32 	%p13, %r7, 0;
	@%p13 bra 	$L__BB17_25;
	and.b32  	%r28, %r3, 3;
	setp.lt.u32 	%p14, %r7, 4;
	@%p14 bra 	$L__BB17_8;
	add.s32 	%r94, %r6, %r238;
	mad.lo.s32 	%r95, %r94, %r72, %r1;
	mul.wide.u32 	%rd35, %r95, 2;
	add.s64 	%rd36, %rd2, %rd35;
	ld.global.u16 	%rs9, [%rd36];
	// begin inline asm
	{  cvt.f32.f16 %f149, %rs9;}

	// end inline asm
	mul.wide.u32 	%rd37, %r238, 4;
	add.s64 	%rd38, %rd3, %rd37;
	st.local.f32 	[%rd38], %f149;
	setp.gt.f32 	%p15, %f878, %f149;
	selp.f32 	%f153, %f877, 0f3F800000, %p15;
	selp.f32 	%f154, %f878, %f149, %p15;
	selp.f32 	%f155, 0f3F800000, %f877, %p15;
	selp.f32 	%f156, %f149, %f878, %p15;
	sub.f32 	%f157, %f156, %f154;
	mul.f32 	%f158, %f157, 0f3FB8AA3B;
	ex2.approx.f32 	%f159, %f158;
	fma.rn.f32 	%f160, %f155, %f159, %f153;
	add.s32 	%r96, %r95, %r72;
	mul.wide.u32 	%rd39, %r96, 2;
	add.s64 	%rd40, %rd2, %rd39;
	ld.global.u16 	%rs10, [%rd40];
	// begin inline asm
	{  cvt.f32.f16 %f150, %rs10;}

	// end inline asm
	st.local.f32 	[%rd38+4], %f150;
	setp.gt.f32 	%p16, %f154, %f150;
	selp.f32 	%f161, %f160, 0f3F800000, %p16;
	selp.f32 	%f162, %f154, %f150, %p16;
	selp.f32 	%f163, 0f3F800000, %f160, %p16;
	selp.f32 	%f164, %f150, %f154, %p16;
	sub.f32 	%f165, %f164, %f162;
	mul.f32 	%f166, %f165, 0f3FB8AA3B;
	ex2.approx.f32 	%f167, %f166;
	fma.rn.f32 	%f168, %f163, %f167, %f161;
	add.s32 	%r97, %r96, %r72;
	mul.wide.u32 	%rd41, %r97, 2;
	add.s64 	%rd42, %rd2, %rd41;
	ld.global.u16 	%rs11, [%rd42];
	// begin inline asm
	{  cvt.f32.f16 %f151, %rs11;}

	// end inline asm
	st.local.f32 	[%rd38+8], %f151;
	setp.gt.f32 	%p17, %f162, %f151;
	selp.f32 	%f169, %f168, 0f3F800000, %p17;
	selp.f32 	%f170, %f162, %f151, %p17;
	selp.f32 	%f171, 0f3F800000, %f168, %p17;
	selp.f32 	%f172, %f151, %f162, %p17;
	sub.f32 	%f173, %f172, %f170;
	mul.f32 	%f174, %f173, 0f3FB8AA3B;
	ex2.approx.f32 	%f175, %f174;
	fma.rn.f32 	%f176, %f171, %f175, %f169;
	add.s32 	%r98, %r97, %r72;
	mul.wide.u32 	%rd43, %r98, 2;
	add.s64 	%rd44, %rd2, %rd43;
	ld.global.u16 	%rs12, [%rd44];
	// begin inline asm
	{  cvt.f32.f16 %f152, %rs12;}

	// end inline asm
	st.local.f32 	[%rd38+12], %f152;
	setp.gt.f32 	%p18, %f170, %f152;
	selp.f32 	%f177, %f176, 0f3F800000, %p18;
	selp.f32 	%f878, %f170, %f152, %p18;
	selp.f32 	%f178, 0f3F800000, %f176, %p18;
	selp.f32 	%f179, %f152, %f170, %p18;
	sub.f32 	%f180, %f179, %f878;
	mul.f32 	%f181, %f180, 0f3FB8AA3B;
	ex2.approx.f32 	%f182, %f181;
	fma.rn.f32 	%f877, %f178, %f182, %f177;
	add.s32 	%r238, %r238, 4;
$L__BB17_8:
	setp.eq.s32 	%p19, %r28, 0;
	@%p19 bra 	$L__BB17_25;
	setp.eq.s32 	%p20, %r28, 1;
	@%p20 bra 	$L__BB17_11;
	add.s32 	%r99, %r6, %r238;
	mad.lo.s32 	%r100, %r99, %r72, %r1;
	mul.wide.u32 	%rd45, %r100, 2;
	add.s64 	%rd46, %rd2, %rd45;
	ld.global.u16 	%rs13, [%rd46];
	// begin inline asm
	{  cvt.f32.f16 %f184, %rs13;}

	// end inline asm
	mul.wide.u32 	%rd47, %r238, 4;
	add.s64 	%rd48, %rd3, %rd47;
	st.local.f32 	[%rd48], %f184;
	setp.gt.f32 	%p21, %f878, %f184;
	selp.f32 	%f186, %f877, 0f3F800000, %p21;
	selp.f32 	%f187, %f878, %f184, %p21;
	selp.f32 	%f188, 0f3F800000, %f877, %p21;
	selp.f32 	%f189, %f184, %f878, %p21;
	sub.f32 	%f190, %f189, %f187;
	mul.f32 	%f191, %f190, 0f3FB8AA3B;
	ex2.approx.f32 	%f192, %f191;
	fma.rn.f32 	%f193, %f188, %f192, %f186;
	add.s32 	%r101, %r100, %r72;
	mul.wide.u32 	%rd49, %r101, 2;
	add.s64 	%rd50, %rd2, %rd49;
	ld.global.u16 	%rs14, [%rd50];
	// begin inline asm
	{  cvt.f32.f16 %f185, %rs14;}

	// end inline asm
	st.local.f32 	[%rd48+4], %f185;
	setp.gt.f32 	%p22, %f187, %f185;
	selp.f32 	%f194, %f193, 0f3F800000, %p22;
	selp.f32 	%f878, %f187, %f185, %p22;
	selp.f32 	%f195, 0f3F800000, %f193, %p22;
	selp.f32 	%f196, %f185, %f187, %p22;
	sub.f32 	%f197, %f196, %f878;
	mul.f32 	%f198, %f197, 0f3FB8AA3B;
	ex2.approx.f32 	%f199, %f198;
	fma.rn.f32 	%f877, %f195, %f199, %f194;
	add.s32 	%r238, %r238, 2;
$L__BB17_11:
	and.b32  	%r102, %r3, 1;
	setp.eq.b32 	%p23, %r102, 1;
	not.pred 	%p24, %p23;
	@%p24 bra 	$L__BB17_25;
	add.s32 	%r103, %r6, %r238;
	mad.lo.s32 	%r104, %r103, %r72, %r1;
	mul.wide.u32 	%rd51, %r104, 2;
	add.s64 	%rd52, %rd2, %rd51;
	ld.global.u16 	%rs15, [%rd52];
	// begin inline asm
	{  cvt.f32.f16 %f200, %rs15;}

	// end inline asm
	mul.wide.u32 	%rd53, %r238, 4;
	add.s64 	%rd54, %rd3, %rd53;
	st.local.f32 	[%rd54], %f200;
	setp.gt.f32 	%p25, %f878, %f200;
	selp.f32 	%f201, %f877, 0f3F800000, %p25;
	selp.f32 	%f43, %f878, %f200, %p25;
	selp.f32 	%f202, 0f3F800000, %f877, %p25;
	selp.f32 	%f203, %f200, %f878, %p25;
	sub.f32 	%f204, %f203, %f43;
	mul.f32 	%f205, %f204, 0f3FB8AA3B;
	ex2.approx.f32 	%f206, %f205;
	fma.rn.f32 	%f877, %f202, %f206, %f201;
	mov.f32 	%f878, %f43;
	bra.uni 	$L__BB17_25;
$L__BB17_13:
	setp.lt.s32 	%p26, %r71, -1023;
	@%p26 bra 	$L__BB17_25;
	mul.lo.s32 	%r10, %r4, %r5;
	and.b32  	%r11, %r4, 7;
	setp.lt.u32 	%p27, %r3, 7;
	mov.f32 	%f877, 0f00000000;
	mov.f32 	%f878, 0fFF7FFFFF;
	mov.b32 	%r236, 0;
	@%p27 bra 	$L__BB17_17;
	and.b32  	%r236, %r4, -8;
	neg.s32 	%r231, %r236;
	add.s64 	%rd163, %rd3, 16;
	mov.f32 	%f877, 0f00000000;
	mov.f32 	%f878, 0fFF7FFFFF;
	mov.b32 	%r232, 0;
$L__BB17_16:
	.pragma "nounroll";
	add.s32 	%r107, %r232, %r10;
	mad.lo.s32 	%r108, %r107, %r72, %r1;
	mul.wide.u32 	%rd55, %r108, 2;
	add.s64 	%rd56, %rd2, %rd55;
	ld.global.u16 	%rs16, [%rd56];
	// begin inline asm
	{  cvt.f32.f16 %f214, %rs16;}

	// end inline asm
	setp.gt.f32 	%p28, %f878, %f214;
	selp.f32 	%f222, %f877, 0f3F800000, %p28;
	selp.f32 	%f223, %f878, %f214, %p28;
	selp.f32 	%f224, 0f3F800000, %f877, %p28;
	selp.f32 	%f225, %f214, %f878, %p28;
	sub.f32 	%f226, %f225, %f223;
	mul.f32 	%f227, %f226, 0f3FB8AA3B;
	ex2.approx.f32 	%f228, %f227;
	fma.rn.f32 	%f229, %f224, %f228, %f222;
	add.s32 	%r109, %r108, %r72;
	mul.wide.u32 	%rd57, %r109, 2;
	add.s64 	%rd58, %rd2, %rd57;
	ld.global.u16 	%rs17, [%rd58];
	// begin inline asm
	{  cvt.f32.f16 %f215, %rs17;}

	// end inline asm
	setp.gt.f32 	%p29, %f223, %f215;
	selp.f32 	%f230, %f229, 0f3F800000, %p29;
	selp.f32 	%f231, %f223, %f215, %p29;
	selp.f32 	%f232, 0f3F800000, %f229, %p29;
	selp.f32 	%f233, %f215, %f223, %p29;
	sub.f32 	%f234, %f233, %f231;
	mul.f32 	%f235, %f234, 0f3FB8AA3B;
	ex2.approx.f32 	%f236, %f235;
	fma.rn.f32 	%f237, %f232, %f236, %f230;
	add.s32 	%r110, %r109, %r72;
	mul.wide.u32 	%rd59, %r110, 2;
	add.s64 	%rd60, %rd2, %rd59;
	ld.global.u16 	%rs18, [%rd60];
	// begin inline asm
	{  cvt.f32.f16 %f216, %rs18;}

	// end inline asm
	setp.gt.f32 	%p30, %f231, %f216;
	selp.f32 	%f238, %f237, 0f3F800000, %p30;
	selp.f32 	%f239, %f231, %f216, %p30;
	selp.f32 	%f240, 0f3F800000, %f237, %p30;
	selp.f32 	%f241, %f216, %f231, %p30;
	sub.f32 	%f242, %f241, %f239;
	mul.f32 	%f243, %f242, 0f3FB8AA3B;
	ex2.approx.f32 	%f244, %f243;
	fma.rn.f32 	%f245, %f240, %f244, %f238;
	add.s32 	%r111, %r110, %r72;
	mul.wide.u32 	%rd61, %r111, 2;
	add.s64 	%rd62, %rd2, %rd61;
	ld.global.u16 	%rs19, [%rd62];
	// begin inline asm
	{  cvt.f32.f16 %f217, %rs19;}

	// end inline asm
	st.local.v4.f32 	[%rd163+-16], {%f214, %f215, %f216, %f217};
	setp.gt.f32 	%p31, %f239, %f217;
	selp.f32 	%f246, %f245, 0f3F800000, %p31;
	selp.f32 	%f247, %f239, %f217, %p31;
	selp.f32 	%f248, 0f3F800000, %f245, %p31;
	selp.f32 	%f249, %f217, %f239, %p31;
	sub.f32 	%f250, %f249, %f247;
	mul.f32 	%f251, %f250, 0f3FB8AA3B;
	ex2.approx.f32 	%f252, %f251;
	fma.rn.f32 	%f253, %f248, %f252, %f246;
	add.s32 	%r112, %r111, %r72;
	mul.wide.u32 	%rd63, %r112, 2;
	add.s64 	%rd64, %rd2, %rd63;
	ld.global.u16 	%rs20, [%rd64];
	// begin inline asm
	{  cvt.f32.f16 %f218, %rs20;}

	// end inline asm
	setp.gt.f32 	%p32, %f247, %f218;
	selp.f32 	%f254, %f253, 0f3F800000, %p32;
	selp.f32 	%f255, %f247, %f218, %p32;
	selp.f32 	%f256, 0f3F800000, %f253, %p32;
	selp.f32 	%f257, %f218, %f247, %p32;
	sub.f32 	%f258, %f257, %f255;
	mul.f32 	%f259, %f258, 0f3FB8AA3B;
	ex2.approx.f32 	%f260, %f259;
	fma.rn.f32 	%f261, %f256, %f260, %f254;
	add.s32 	%r113, %r112, %r72;
	mul.wide.u32 	%rd65, %r113, 2;
	add.s64 	%rd66, %rd2, %rd65;
	ld.global.u16 	%rs21, [%rd66];
	// begin inline asm
	{  cvt.f32.f16 %f219, %rs21;}

	// end inline asm
	setp.gt.f32 	%p33, %f255, %f219;
	selp.f32 	%f262, %f261, 0f3F800000, %p33;
	selp.f32 	%f263, %f255, %f219, %p33;
	selp.f32 	%f264, 0f3F800000, %f261, %p33;
	selp.f32 	%f265, %f219, %f255, %p33;
	sub.f32 	%f266, %f265, %f263;
	mul.f32 	%f267, %f266, 0f3FB8AA3B;
	ex2.approx.f32 	%f268, %f267;
	fma.rn.f32 	%f269, %f264, %f268, %f262;
	add.s32 	%r114, %r113, %r72;
	mul.wide.u32 	%rd67, %r114, 2;
	add.s64 	%rd68, %rd2, %rd67;
	ld.global.u16 	%rs22, [%rd68];
	// begin inline asm
	{  cvt.f32.f16 %f220, %rs22;}

	// end inline asm
	setp.gt.f32 	%p34, %f263, %f220;
	selp.f32 	%f270, %f269, 0f3F800000, %p34;
	selp.f32 	%f271, %f263, %f220, %p34;
	selp.f32 	%f272, 0f3F800000, %f269, %p34;
	selp.f32 	%f273, %f220, %f263, %p34;
	sub.f32 	%f274, %f273, %f271;
	mul.f32 	%f275, %f274, 0f3FB8AA3B;
	ex2.approx.f32 	%f276, %f275;
	fma.rn.f32 	%f277, %f272, %f276, %f270;
	add.s32 	%r115, %r114, %r72;
	mul.wide.u32 	%rd69, %r115, 2;
	add.s64 	%rd70, %rd2, %rd69;
	ld.global.u16 	%rs23, [%rd70];
	// begin inline asm
	{  cvt.f32.f16 %f221, %rs23;}

	// end inline asm
	st.local.v4.f32 	[%rd163], {%f218, %f219, %f220, %f221};
	setp.gt.f32 	%p35, %f271, %f221;
	selp.f32 	%f278, %f277, 0f3F800000, %p35;
	selp.f32 	%f878, %f271, %f221, %p35;
	selp.f32 	%f279, 0f3F800000, %f277, %p35;
	selp.f32 	%f280, %f221, %f271, %p35;
	sub.f32 	%f281, %f280, %f878;
	mul.f32 	%f282, %f281, 0f3FB8AA3B;
	ex2.approx.f32 	%f283, %f282;
	fma.rn.f32 	%f877, %f279, %f283, %f278;
	add.s32 	%r232, %r232, 8;
	add.s32 	%r231, %r231, 8;
	add.s64 	%rd163, %rd163, 32;
	setp.eq.s32 	%p36, %r231, 0;
	@%p36 bra 	$L__BB17_17;
	bra.uni 	$L__BB17_16;
$L__BB17_17:
	setp.eq.s32 	%p37, %r11, 0;
	@%p37 bra 	$L__BB17_25;
	setp.lt.u32 	%p38, %r11, 4;
	@%p38 bra 	$L__BB17_20;
	add.s32 	%r116, %r236, %r10;
	mad.lo.s32 	%r117, %r116, %r72, %r1;
	mul.wide.u32 	%rd71, %r117, 2;
	add.s64 	%rd72, %rd2, %rd71;
	ld.global.u16 	%rs24, [%rd72];
	// begin inline asm
	{  cvt.f32.f16 %f285, %rs24;}

	// end inline asm
	mul.wide.u32 	%rd73, %r236, 4;
	add.s64 	%rd74, %rd3, %rd73;
	st.local.f32 	[%rd74], %f285;
	setp.gt.f32 	%p39, %f878, %f285;
	selp.f32 	%f289, %f877, 0f3F800000, %p39;
	selp.f32 	%f290, %f878, %f285, %p39;
	selp.f32 	%f291, 0f3F800000, %f877, %p39;
	selp.f32 	%f292, %f285, %f878, %p39;
	sub.f32 	%f293, %f292, %f290;
	mul.f32 	%f294, %f293, 0f3FB8AA3B;
	ex2.approx.f32 	%f295, %f294;
	fma.rn.f32 	%f296, %f291, %f295, %f289;
	add.s32 	%r118, %r117, %r72;
	mul.wide.u32 	%rd75, %r118, 2;
	add.s64 	%rd76, %rd2, %rd75;
	ld.global.u16 	%rs25, [%rd76];
	// begin inline asm
	{  cvt.f32.f16 %f286, %rs25;}

	// end inline asm
	st.local.f32 	[%rd74+4], %f286;
	setp.gt.f32 	%p40, %f290, %f286;
	selp.f32 	%f297, %f296, 0f3F800000, %p40;
	selp.f32 	%f298, %f290, %f286, %p40;
	selp.f32 	%f299, 0f3F800000, %f296, %p40;
	selp.f32 	%f300, %f286, %f290, %p40;
	sub.f32 	%f301, %f300, %f298;
	mul.f32 	%f302, %f301, 0f3FB8AA3B;
	ex2.approx.f32 	%f303, %f302;
	fma.rn.f32 	%f304, %f299, %f303, %f297;
	add.s32 	%r119, %r118, %r72;
	mul.wide.u32 	%rd77, %r119, 2;
	add.s64 	%rd78, %rd2, %rd77;
	ld.global.u16 	%rs26, [%rd78];
	// begin inline asm
	{  cvt.f32.f16 %f287, %rs26;}

	// end inline asm
	st.local.f32 	[%rd74+8], %f287;
	setp.gt.f32 	%p41, %f298, %f287;
	selp.f32 	%f305, %f304, 0f3F800000, %p41;
	selp.f32 	%f306, %f298, %f287, %p41;
	selp.f32 	%f307, 0f3F800000, %f304, %p41;
	selp.f32 	%f308, %f287, %f298, %p41;
	sub.f32 	%f309, %f308, %f306;
	mul.f32 	%f310, %f309, 0f3FB8AA3B;
	ex2.approx.f32 	%f311, %f310;
	fma.rn.f32 	%f312, %f307, %f311, %f305;
	add.s32 	%r120, %r119, %r72;
	mul.wide.u32 	%rd79, %r120, 2;
	add.s64 	%rd80, %rd2, %rd79;
	ld.global.u16 	%rs27, [%rd80];
	// begin inline asm
	{  cvt.f32.f16 %f288, %rs27;}

	// end inline asm
	st.local.f32 	[%rd74+12], %f288;
	setp.gt.f32 	%p42, %f306, %f288;
	selp.f32 	%f313, %f312, 0f3F800000, %p42;
	selp.f32 	%f878, %f306, %f288, %p42;
	selp.f32 	%f314, 0f3F800000, %f312, %p42;
	selp.f32 	%f315, %f288, %f306, %p42;
	sub.f32 	%f316, %f315, %f878;
	mul.f32 	%f317, %f316, 0f3FB8AA3B;
	ex2.approx.f32 	%f318, %f317;
	fma.rn.f32 	%f877, %f314, %f318, %f313;
	add.s32 	%r236, %r236, 4;
$L__BB17_20:
	and.b32  	%r121, %r4, 3;
	setp.eq.s32 	%p43, %r121, 0;
	@%p43 bra 	$L__BB17_25;
	setp.eq.s32 	%p44, %r121, 1;
	@%p44 bra 	$L__BB17_23;
	add.s32 	%r122, %r236, %r10;
	mad.lo.s32 	%r123, %r122, %r72, %r1;
	mul.wide.u32 	%rd81, %r123, 2;
	add.s64 	%rd82, %rd2, %rd81;
	ld.global.u16 	%rs28, [%rd82];
	// begin inline asm
	{  cvt.f32.f16 %f320, %rs28;}

	// end inline asm
	mul.wide.u32 	%rd83, %r236, 4;
	add.s64 	%rd84, %rd3, %rd83;
	st.local.f32 	[%rd84], %f320;
	setp.gt.f32 	%p45, %f878, %f320;
	selp.f32 	%f322, %f877, 0f3F800000, %p45;
	selp.f32 	%f323, %f878, %f320, %p45;
	selp.f32 	%f324, 0f3F800000, %f877, %p45;
	selp.f32 	%f325, %f320, %f878, %p45;
	sub.f32 	%f326, %f325, %f323;
	mul.f32 	%f327, %f326, 0f3FB8AA3B;
	ex2.approx.f32 	%f328, %f327;
	fma.rn.f32 	%f329, %f324, %f328, %f322;
	add.s32 	%r124, %r123, %r72;
	mul.wide.u32 	%rd85, %r124, 2;
	add.s64 	%rd86, %rd2, %rd85;
	ld.global.u16 	%rs29, [%rd86];
	// begin inline asm
	{  cvt.f32.f16 %f321, %rs29;}

	// end inline asm
	st.local.f32 	[%rd84+4], %f321;
	setp.gt.f32 	%p46, %f323, %f321;
	selp.f32 	%f330, %f329, 0f3F800000, %p46;
	selp.f32 	%f878, %f323, %f321, %p46;
	selp.f32 	%f331, 0f3F800000, %f329, %p46;
	selp.f32 	%f332, %f321, %f323, %p46;
	sub.f32 	%f333, %f332, %f878;
	mul.f32 	%f334, %f333, 0f3FB8AA3B;
	ex2.approx.f32 	%f335, %f334;
	fma.rn.f32 	%f877, %f331, %f335, %f330;
	add.s32 	%r236, %r236, 2;
$L__BB17_23:
	and.b32  	%r125, %r3, 1;
	setp.eq.b32 	%p47, %r125, 1;
	@%p47 bra 	$L__BB17_25;
	add.s32 	%r126, %r236, %r10;
	mad.lo.s32 	%r127, %r126, %r72, %r1;
	mul.wide.u32 	%rd87, %r127, 2;
	add.s64 	%rd88, %rd2, %rd87;
	ld.global.u16 	%rs30, [%rd88];
	// begin inline asm
	{  cvt.f32.f16 %f336, %rs30;}

	// end inline asm
	mul.wide.u32 	%rd89, %r236, 4;
	add.s64 	%rd90, %rd3, %rd89;
	st.local.f32 	[%rd90], %f336;
	setp.gt.f32 	%p48, %f878, %f336;
	selp.f32 	%f337, %f877, 0f3F800000, %p48;
	selp.f32 	%f25, %f878, %f336, %p48;
	selp.f32 	%f338, 0f3F800000, %f877, %p48;
	selp.f32 	%f339, %f336, %f878, %p48;
	sub.f32 	%f340, %f339, %f25;
	mul.f32 	%f341, %f340, 0f3FB8AA3B;
	ex2.approx.f32 	%f342, %f341;
	fma.rn.f32 	%f877, %f338, %f342, %f337;
	mov.f32 	%f878, %f25;
$L__BB17_25:
	// begin inline asm
	mov.u32 %r128, %laneid;
	// end inline asm
	mov.b32 	%r130, %f878;
	mov.b32 	%r136, 1;
	mov.b32 	%r137, 31;
	mov.b32 	%r138, -1;
	// begin inline asm
	shfl.sync.down.b32 %r129, %r130, %r136, %r137, %r138;
	// end inline asm
	mov.b32 	%r135, %f877;
	// begin inline asm
	shfl.sync.down.b32 %r134, %r135, %r136, %r137, %r138;
	// end inline asm
	setp.gt.s32 	%p49, %r128, 30;
	@%p49 bra 	$L__BB17_27;
	mov.b32 	%f343, %r134;
	mov.b32 	%f344, %r129;
	setp.gt.f32 	%p50, %f878, %f344;
	selp.f32 	%f47, %f878, %f344, %p50;
	selp.f32 	%f345, %f877, %f343, %p50;
	selp.f32 	%f346, %f344, %f878, %p50;
	selp.f32 	%f347, %f343, %f877, %p50;
	sub.f32 	%f348, %f346, %f47;
	mul.f32 	%f349, %f348, 0f3FB8AA3B;
	ex2.approx.f32 	%f350, %f349;
	fma.rn.f32 	%f877, %f347, %f350, %f345;
	mov.f32 	%f878, %f47;
$L__BB17_27:
	mov.b32 	%r140, %f878;
	mov.b32 	%r146, 2;
	mov.b32 	%r147, 31;
	mov.b32 	%r148, -1;
	// begin inline asm
	shfl.sync.down.b32 %r139, %r140, %r146, %r147, %r148;
	// end inline asm
	mov.b32 	%r145, %f877;
	// begin inline asm
	shfl.sync.down.b32 %r144, %r145, %r146, %r147, %r148;
	// end inline asm
	setp.gt.s32 	%p51, %r128, 29;
	@%p51 bra 	$L__BB17_29;
	mov.b32 	%f351, %r144;
	mov.b32 	%f352, %r139;
	setp.gt.f32 	%p52, %f878, %f352;
	selp.f32 	%f51, %f878, %f352, %p52;
	selp.f32 	%f353, %f877, %f351, %p52;
	selp.f32 	%f354, %f352, %f878, %p52;
	selp.f32 	%f355, %f351, %f877, %p52;
	sub.f32 	%f356, %f354, %f51;
	mul.f32 	%f357, %f356, 0f3FB8AA3B;
	ex2.approx.f32 	%f358, %f357;
	fma.rn.f32 	%f877, %f355, %f358, %f353;
	mov.f32 	%f878, %f51;
$L__BB17_29:
	mov.b32 	%r150, %f878;
	mov.b32 	%r156, 4;
	mov.b32 	%r157, 31;
	mov.b32 	%r158, -1;
	// begin inline asm
	shfl.sync.down.b32 %r149, %r150, %r156, %r157, %r158;
	// end inline asm
	mov.b32 	%r155, %f877;
	// begin inline asm
	shfl.sync.down.b32 %r154, %r155, %r156, %r157, %r158;
	// end inline asm
	setp.gt.s32 	%p53, %r128, 27;
	@%p53 bra 	$L__BB17_31;
	mov.b32 	%f359, %r154;
	mov.b32 	%f360, %r149;
	setp.gt.f32 	%p54, %f878, %f360;
	selp.f32 	%f55, %f878, %f360, %p54;
	selp.f32 	%f361, %f877, %f359, %p54;
	selp.f32 	%f362, %f360, %f878, %p54;
	selp.f32 	%f363, %f359, %f877, %p54;
	sub.f32 	%f364, %f362, %f55;
	mul.f32 	%f365, %f364, 0f3FB8AA3B;
	ex2.approx.f32 	%f366, %f365;
	fma.rn.f32 	%f877, %f363, %f366, %f361;
	mov.f32 	%f878, %f55;
$L__BB17_31:
	mov.b32 	%r160, %f878;
	mov.b32 	%r166, 8;
	mov.b32 	%r167, 31;
	mov.b32 	%r168, -1;
	// begin inline asm
	shfl.sync.down.b32 %r159, %r160, %r166, %r167, %r168;
	// end inline asm
	mov.b32 	%r165, %f877;
	// begin inline asm
	shfl.sync.down.b32 %r164, %r165, %r166, %r167, %r168;
	// end inline asm
	setp.gt.s32 	%p55, %r128, 23;
	@%p55 bra 	$L__BB17_33;
	mov.b32 	%f367, %r164;
	mov.b32 	%f368, %r159;
	setp.gt.f32 	%p56, %f878, %f368;
	selp.f32 	%f59, %f878, %f368, %p56;
	selp.f32 	%f369, %f877, %f367, %p56;
	selp.f32 	%f370, %f368, %f878, %p56;
	selp.f32 	%f371, %f367, %f877, %p56;
	sub.f32 	%f372, %f370, %f59;
	mul.f32 	%f373, %f372, 0f3FB8AA3B;
	ex2.approx.f32 	%f374, %f373;
	fma.rn.f32 	%f877, %f371, %f374, %f369;
	mov.f32 	%f878, %f59;
$L__BB17_33:
	mov.b32 	%r170, %f878;
	mov.b32 	%r176, 16;
	mov.b32 	%r177, 31;
	mov.b32 	%r178, -1;
	// begin inline asm
	shfl.sync.down.b32 %r169, %r170, %r176, %r177, %r178;
	// end inline asm
	mov.b32 	%r175, %f877;
	// begin inline asm
	shfl.sync.down.b32 %r174, %r175, %r176, %r177, %r178;
	// end inline asm
	setp.gt.s32 	%p57, %r128, 15;
	@%p57 bra 	$L__BB17_36;
	mov.b32 	%f375, %r174;
	mov.b32 	%f376, %r169;
	setp.gt.f32 	%p58, %f878, %f376;
	selp.f32 	%f63, %f878, %f376, %p58;
	selp.f32 	%f377, %f877, %f375, %p58;
	selp.f32 	%f378, %f376, %f878, %p58;
	selp.f32 	%f379, %f375, %f877, %p58;
	sub.f32 	%f380, %f378, %f63;
	mul.f32 	%f381, %f380, 0f3FB8AA3B;
	ex2.approx.f32 	%f382, %f381;
	fma.rn.f32 	%f877, %f379, %f382, %f377;
	setp.ne.s32 	%p59, %r128, 0;
	mov.f32 	%f878, %f63;
	@%p59 bra 	$L__BB17_36;
	shr.u32 	%r179, %r5, 2;
	and.b32  	%r180, %r179, 248;
	mov.u32 	%r181, _ZZ19_blockSoftmaxKernelI6__halfLi1024ELi4EEvPKT_PS1_iiE12temp_storage;
	add.s32 	%r182, %r181, %r180;
	st.shared.v2.f32 	[%r182+32], {%f63, %f877};
$L__BB17_36:
	bar.sync 	0;
	setp.ne.s32 	%p60, %r5, 0;
	@%p60 bra 	$L__BB17_38;
	ld.shared.v2.f32 	{%f383, %f384}, [_ZZ19_blockSoftmaxKernelI6__halfLi1024ELi4EEvPKT_PS1_iiE12temp_storage+40];
	setp.gt.f32 	%p61, %f878, %f383;
	selp.f32 	%f385, %f878, %f383, %p61;
	selp.f32 	%f386, %f877, %f384, %p61;
	selp.f32 	%f387, %f383, %f878, %p61;
	selp.f32 	%f388, %f384, %f877, %p61;
	sub.f32 	%f389, %f387, %f385;
	mul.f32 	%f390, %f389, 0f3FB8AA3B;
	ex2.approx.f32 	%f391, %f390;
	fma.rn.f32 	%f392, %f388, %f391, %f386;
	ld.shared.v2.f32 	{%f393, %f394}, [_ZZ19_blockSoftmaxKernelI6__halfLi1024ELi4EEvPKT_PS1_iiE12temp_storage+48];
	setp.gt.f32 	%p62, %f385, %f393;
	selp.f32 	%f395, %f385, %f393, %p62;
	selp.f32 	%f396, %f392, %f394, %p62;
	selp.f32 	%f397, %f393, %f385, %p62;
	selp.f32 	%f398, %f394, %f392, %p62;
	sub.f32 	%f399, %f397, %f395;
	mul.f32 	%f400, %f399, 0f3FB8AA3B;
	ex2.approx.f32 	%f401, %f400;
	fma.rn.f32 	%f402, %f398, %f401, %f396;
	ld.shared.v2.f32 	{%f403, %f404}, [_ZZ19_blockSoftmaxKernelI6__halfLi1024ELi4EEvPKT_PS1_iiE12temp_storage+56];
	setp.gt.f32 	%p63, %f395, %f403;
	selp.f32 	%f405, %f395, %f403, %p63;
	selp.f32 	%f406, %f402, %f404, %p63;
	selp.f32 	%f407, %f403, %f395, %p63;
	selp.f32 	%f408, %f404, %f402, %p63;
	sub.f32 	%f409, %f407, %f405;
	mul.f32 	%f410, %f409, 0f3FB8AA3B;
	ex2.approx.f32 	%f411, %f410;
	fma.rn.f32 	%f412, %f408, %f411, %f406;
	ld.shared.v2.f32 	{%f413, %f414}, [_ZZ19_blockSoftmaxKernelI6__halfLi1024ELi4EEvPKT_PS1_iiE12temp_storage+64];
	setp.gt.f32 	%p64, %f405, %f413;
	selp.f32 	%f415, %f405, %f413, %p64;
	selp.f32 	%f416, %f412, %f414, %p64;
	selp.f32 	%f417, %f413, %f405, %p64;
	selp.f32 	%f418, %f414, %f412, %p64;
	sub.f32 	%f419, %f417, %f415;
	mul.f32 	%f420, %f419, 0f3FB8AA3B;
	ex2.approx.f32 	%f421, %f420;
	fma.rn.f32 	%f422, %f418, %f421, %f416;
	ld.shared.v2.f32 	{%f423, %f424}, [_ZZ19_blockSoftmaxKernelI6__halfLi1024ELi4EEvPKT_PS1_iiE12temp_storage+72];
	setp.gt.f32 	%p65, %f415, %f423;
	selp.f32 	%f425, %f415, %f423, %p65;
	selp.f32 	%f426, %f422, %f424, %p65;
	selp.f32 	%f427, %f423, %f415, %p65;
	selp.f32 	%f428, %f424, %f422, %p65;
	sub.f32 	%f429, %f427, %f425;
	mul.f32 	%f430, %f429, 0f3FB8AA3B;
	ex2.approx.f32 	%f431, %f430;
	fma.rn.f32 	%f432, %f428, %f431, %f426;
	ld.shared.v2.f32 	{%f433, %f434}, [_ZZ19_blockSoftmaxKernelI6__halfLi1024ELi4EEvPKT_PS1_iiE12temp_storage+80];
	setp.gt.f32 	%p66, %f425, %f433;
	selp.f32 	%f435, %f425, %f433, %p66;
	selp.f32 	%f436, %f432, %f434, %p66;
	selp.f32 	%f437, %f433, %f425, %p66;
	selp.f32 	%f438, %f434, %f432, %p66;
	sub.f32 	%f439, %f437, %f435;
	mul.f32 	%f440, %f439, 0f3FB8AA3B;
	ex2.approx.f32 	%f441, %f440;
	fma.rn.f32 	%f442, %f438, %f441, %f436;
	ld.shared.v2.f32 	{%f443, %f444}, [_ZZ19_blockSoftmaxKernelI6__halfLi1024ELi4EEvPKT_PS1_iiE12temp_storage+88];
	setp.gt.f32 	%p67, %f435, %f443;
	selp.f32 	%f445, %f435, %f443, %p67;
	selp.f32 	%f446, %f442, %f444, %p67;
	selp.f32 	%f447, %f443, %f435, %p67;
	selp.f32 	%f448, %f444, %f442, %p67;
	sub.f32 	%f449, %f447, %f445;
	mul.f32 	%f450, %f449, 0f3FB8AA3B;
	ex2.approx.f32 	%f451, %f450;
	fma.rn.f32 	%f452, %f448, %f451, %f446;
	ld.shared.v2.f32 	{%f453, %f454}, [_ZZ19_blockSoftmaxKernelI6__halfLi1024ELi4EEvPKT_PS1_iiE12temp_storage+96];
	setp.gt.f32 	%p68, %f445, %f453;
	selp.f32 	%f455, %f445, %f453, %p68;
	selp.f32 	%f456, %f452, %f454, %p68;
	selp.f32 	%f457, %f453, %f445, %p68;
	selp.f32 	%f458, %f454, %f452, %p68;
	sub.f32 	%f459, %f457, %f455;
	mul.f32 	%f460, %f459, 0f3FB8AA3B;
	ex2.approx.f32 	%f461, %f460;
	fma.rn.f32 	%f462, %f458, %f461, %f456;
	ld.shared.v2.f32 	{%f463, %f464}, [_ZZ19_blockSoftmaxKernelI6__halfLi1024ELi4EEvPKT_PS1_iiE12temp_storage+104];
	setp.gt.f32 	%p69, %f455, %f463;
	selp.f32 	%f465, %f455, %f463, %p69;
	selp.f32 	%f466, %f462, %f464, %p69;
	selp.f32 	%f467, %f463, %f455, %p69;
	selp.f32 	%f468, %f464, %f462, %p69;
	sub.f32 	%f469, %f467, %f465;
	mul.f32 	%f470, %f469, 0f3FB8AA3B;
	ex2.approx.f32 	%f471, %f470;
	fma.rn.f32 	%f472, %f468, %f471, %f466;
	ld.shared.v2.f32 	{%f473, %f474}, [_ZZ19_blockSoftmaxKernelI6__halfLi1024ELi4EEvPKT_PS1_iiE12temp_storage+112];
	setp.gt.f32 	%p70, %f465, %f473;
	selp.f32 	%f475, %f465, %f473, %p70;
	selp.f32 	%f476, %f472, %f474, %p70;
	selp.f32 	%f477, %f473, %f465, %p70;
	selp.f32 	%f478, %f474, %f472, %p70;
	sub.f32 	%f479, %f477, %f475;
	mul.f32 	%f480, %f479, 0f3FB8AA3B;
	ex2.approx.f32 	%f481, %f480;
	fma.rn.f32 	%f482, %f478, %f481, %f476;
	ld.shared.v2.f32 	{%f483, %f484}, [_ZZ19_blockSoftmaxKernelI6__halfLi1024ELi4EEvPKT_PS1_iiE12temp_storage+120];
	setp.gt.f32 	%p71, %f475, %f483;
	selp.f32 	%f485, %f475, %f483, %p71;
	selp.f32 	%f486, %f482, %f484, %p71;
	selp.f32 	%f487, %f483, %f475, %p71;
	selp.f32 	%f488, %f484, %f482, %p71;
	sub.f32 	%f489, %f487, %f485;
	mul.f32 	%f490, %f489, 0f3FB8AA3B;
	ex2.approx.f32 	%f491, %f490;
	fma.rn.f32 	%f492, %f488, %f491, %f486;
	ld.shared.v2.f32 	{%f493, %f494}, [_ZZ19_blockSoftmaxKernelI6__halfLi1024ELi4EEvPKT_PS1_iiE12temp_storage+128];
	setp.gt.f32 	%p72, %f485, %f493;
	selp.f32 	%f495, %f485, %f493, %p72;
	selp.f32 	%f496, %f492, %f494, %p72;
	selp.f32 	%f497, %f493, %f485, %p72;
	selp.f32 	%f498, %f494, %f492, %p72;
	sub.f32 	%f499, %f497, %f495;
	mul.f32 	%f500, %f499, 0f3FB8AA3B;
	ex2.approx.f32 	%f501, %f500;
	fma.rn.f32 	%f502, %f498, %f501, %f496;
	ld.shared.v2.f32 	{%f503, %f504}, [_ZZ19_blockSoftmaxKernelI6__halfLi1024ELi4EEvPKT_PS1_iiE12temp_storage+136];
	setp.gt.f32 	%p73, %f495, %f503;
	selp.f32 	%f505, %f495, %f503, %p73;
	selp.f32 	%f506, %f502, %f504, %p73;
	selp.f32 	%f507, %f503, %f495, %p73;
	selp.f32 	%f508, %f504, %f502, %p73;
	sub.f32 	%f509, %f507, %f505;
	mul.f32 	%f510, %f509, 0f3FB8AA3B;
	ex2.approx.f32 	%f511, %f510;
	fma.rn.f32 	%f512, %f508, %f511, %f506;
	ld.shared.v2.f32 	{%f513, %f514}, [_ZZ19_blockSoftmaxKernelI6__halfLi1024ELi4EEvPKT_PS1_iiE12temp_storage+144];
	setp.gt.f32 	%p74, %f505, %f513;
	selp.f32 	%f515, %f505, %f513, %p74;
	selp.f32 	%f516, %f512, %f514, %p74;
	selp.f32 	%f517, %f513, %f505, %p74;
	selp.f32 	%f518, %f514, %f512, %p74;
	sub.f32 	%f519, %f517, %f515;
	mul.f32 	%f520, %f519, 0f3FB8AA3B;
	ex2.approx.f32 	%f521, %f520;
	fma.rn.f32 	%f522, %f518, %f521, %f516;
	ld.shared.v2.f32 	{%f523, %f524}, [_ZZ19_blockSoftmaxKernelI6__halfLi1024ELi4EEvPKT_PS1_iiE12temp_storage+152];
	setp.gt.f32 	%p75, %f515, %f523;
	selp.f32 	%f525, %f515, %f523, %p75;
	selp.f32 	%f526, %f522, %f524, %p75;
	selp.f32 	%f527, %f523, %f515, %p75;
	selp.f32 	%f528, %f524, %f522, %p75;
	sub.f32 	%f529, %f527, %f525;
	mul.f32 	%f530, %f529, 0f3FB8AA3B;
	ex2.approx.f32 	%f531, %f530;
	fma.rn.f32 	%f532, %f528, %f531, %f526;
	ld.shared.v2.f32 	{%f533, %f534}, [_ZZ19_blockSoftmaxKernelI6__halfLi1024ELi4EEvPKT_PS1_iiE12temp_storage+160];
	setp.gt.f32 	%p76, %f525, %f533;
	selp.f32 	%f535, %f532, %f534, %p76;
	selp.f32 	%f536, %f525, %f533, %p76;
	selp.f32 	%f537, %f534, %f532, %p76;
	selp.f32 	%f538, %f533, %f525, %p76;
	sub.f32 	%f539, %f538, %f536;
	mul.f32 	%f540, %f539, 0f3FB8AA3B;
	ex2.approx.f32 	%f541, %f540;
	fma.rn.f32 	%f542, %f537, %f541, %f535;
	ld.shared.v2.f32 	{%f543, %f544}, [_ZZ19_blockSoftmaxKernelI6__halfLi1024ELi4EEvPKT_PS1_iiE12temp_storage+168];
	setp.gt.f32 	%p77, %f536, %f543;
	selp.f32 	%f545, %f542, %f544, %p77;
	selp.f32 	%f546, %f536, %f543, %p77;
	selp.f32 	%f547, %f544, %f542, %p77;
	selp.f32 	%f548, %f543, %f536, %p77;
	sub.f32 	%f549, %f548, %f546;
	mul.f32 	%f550, %f549, 0f3FB8AA3B;
	ex2.approx.f32 	%f551, %f550;
	fma.rn.f32 	%f552, %f547, %f551, %f545;
	ld.shared.v2.f32 	{%f553, %f554}, [_ZZ19_blockSoftmaxKernelI6__halfLi1024ELi4EEvPKT_PS1_iiE12temp_storage+176];
	setp.gt.f32 	%p78, %f546, %f553;
	selp.f32 	%f555, %f552, %f554, %p78;
	selp.f32 	%f556, %f546, %f553, %p78;
	selp.f32 	%f557, %f554, %f552, %p78;
	selp.f32 	%f558, %f553, %f546, %p78;
	sub.f32 	%f559, %f558, %f556;
	mul.f32 	%f560, %f559, 0f3FB8AA3B;
	ex2.approx.f32 	%f561, %f560;
	fma.rn.f32 	%f562, %f557, %f561, %f555;
	ld.shared.v2.f32 	{%f563, %f564}, [_ZZ19_blockSoftmaxKernelI6__halfLi1024ELi4EEvPKT_PS1_iiE12temp_storage+184];
	setp.gt.f32 	%p79, %f556, %f563;
	selp.f32 	%f565, %f562, %f564, %p79;
	selp.f32 	%f566, %f556, %f563, %p79;
	selp.f32 	%f567, %f564, %f562, %p79;
	selp.f32 	%f568, %f563, %f556, %p79;
	sub.f32 	%f569, %f568, %f566;
	mul.f32 	%f570, %f569, 0f3FB8AA3B;
	ex2.approx.f32 	%f571, %f570;
	fma.rn.f32 	%f572, %f567, %f571, %f565;
	ld.shared.v2.f32 	{%f573, %f574}, [_ZZ19_blockSoftmaxKernelI6__halfLi1024ELi4EEvPKT_PS1_iiE12temp_storage+192];
	setp.gt.f32 	%p80, %f566, %f573;
	selp.f32 	%f575, %f572, %f574, %p80;
	selp.f32 	%f576, %f566, %f573, %p80;
	selp.f32 	%f577, %f574, %f572, %p80;
	selp.f32 	%f578, %f573, %f566, %p80;
	sub.f32 	%f579, %f578, %f576;
	mul.f32 	%f580, %f579, 0f3FB8AA3B;
	ex2.approx.f32 	%f581, %f580;
	fma.rn.f32 	%f582, %f577, %f581, %f575;
	ld.shared.v2.f32 	{%f583, %f584}, [_ZZ19_blockSoftmaxKernelI6__halfLi1024ELi4EEvPKT_PS1_iiE12temp_storage+200];
	setp.gt.f32 	%p81, %f576, %f583;
	selp.f32 	%f585, %f582, %f584, %p81;
	selp.f32 	%f586, %f576, %f583, %p81;
	selp.f32 	%f587, %f584, %f582, %p81;
	selp.f32 	%f588, %f583, %f576, %p81;
	sub.f32 	%f589, %f588, %f586;
	mul.f32 	%f590, %f589, 0f3FB8AA3B;
	ex2.approx.f32 	%f591, %f590;
	fma.rn.f32 	%f592, %f587, %f591, %f585;
	ld.shared.v2.f32 	{%f593, %f594}, [_ZZ19_blockSoftmaxKernelI6__halfLi1024ELi4EEvPKT_PS1_iiE12temp_storage+208];
	setp.gt.f32 	%p82, %f586, %f593;
	selp.f32 	%f595, %f592, %f594, %p82;
	selp.f32 	%f596, %f586, %f593, %p82;
	selp.f32 	%f597, %f594, %f592, %p82;
	selp.f32 	%f598, %f593, %f586, %p82;
	sub.f32 	%f599, %f598, %f596;
	mul.f32 	%f600, %f599, 0f3FB8AA3B;
	ex2.approx.f32 	%f601, %f600;
	fma.rn.f32 	%f602, %f597, %f601, %f595;
	ld.shared.v2.f32 	{%f603, %f604}, [_ZZ19_blockSoftmaxKernelI6__halfLi1024ELi4EEvPKT_PS1_iiE12temp_storage+216];
	setp.gt.f32 	%p83, %f596, %f603;
	selp.f32 	%f605, %f602, %f604, %p83;
	selp.f32 	%f606, %f596, %f603, %p83;
	selp.f32 	%f607, %f604, %f602, %p83;
	selp.f32 	%f608, %f603, %f596, %p83;
	sub.f32 	%f609, %f608, %f606;
	mul.f32 	%f610, %f609, 0f3FB8AA3B;
	ex2.approx.f32 	%f611, %f610;
	fma.rn.f32 	%f612, %f607, %f611, %f605;
	ld.shared.v2.f32 	{%f613, %f614}, [_ZZ19_blockSoftmaxKernelI6__halfLi1024ELi4EEvPKT_PS1_iiE12temp_storage+224];
	setp.gt.f32 	%p84, %f606, %f613;
	selp.f32 	%f615, %f612, %f614, %p84;
	selp.f32 	%f616, %f606, %f613, %p84;
	selp.f32 	%f617, %f614, %f612, %p84;
	selp.f32 	%f618, %f613, %f606, %p84;
	sub.f32 	%f619, %f618, %f616;
	mul.f32 	%f620, %f619, 0f3FB8AA3B;
	ex2.approx.f32 	%f621, %f620;
	fma.rn.f32 	%f622, %f617, %f621, %f615;
	ld.shared.v2.f32 	{%f623, %f624}, [_ZZ19_blockSoftmaxKernelI6__halfLi1024ELi4EEvPKT_PS1_iiE12temp_storage+232];
	setp.gt.f32 	%p85, %f616, %f623;
	selp.f32 	%f625, %f622, %f624, %p85;
	selp.f32 	%f626, %f616, %f623, %p85;
	selp.f32 	%f627, %f624, %f622, %p85;
	selp.f32 	%f628, %f623, %f616, %p85;
	sub.f32 	%f629, %f628, %f626;
	mul.f32 	%f630, %f629, 0f3FB8AA3B;
	ex2.approx.f32 	%f631, %f630;
	fma.rn.f32 	%f632, %f627, %f631, %f625;
	ld.shared.v2.f32 	{%f633, %f634}, [_ZZ19_blockSoftmaxKernelI6__halfLi1024ELi4EEvPKT_PS1_iiE12temp_storage+240];
	setp.gt.f32 	%p86, %f626, %f633;
	selp.f32 	%f635, %f632, %f634, %p86;
	selp.f32 	%f636, %f626, %f633, %p86;
	selp.f32 	%f637, %f634, %f632, %p86;
	selp.f32 	%f638, %f633, %f626, %p86;
	sub.f32 	%f639, %f638, %f636;
	mul.f32 	%f640, %f639, 0f3FB8AA3B;
	ex2.approx.f32 	%f641, %f640;
	fma.rn.f32 	%f642, %f637, %f641, %f635;
	ld.shared.v2.f32 	{%f643, %f644}, [_ZZ19_blockSoftmaxKernelI6__halfLi1024ELi4EEvPKT_PS1_iiE12temp_storage+248];
	setp.gt.f32 	%p87, %f636, %f643;
	selp.f32 	%f645, %f642, %f644, %p87;
	selp.f32 	%f646, %f636, %f643, %p87;
	selp.f32 	%f647, %f644, %f642, %p87;
	selp.f32 	%f648, %f643, %f636, %p87;
	sub.f32 	%f649, %f648, %f646;
	mul.f32 	%f650, %f649, 0f3FB8AA3B;
	ex2.approx.f32 	%f651, %f650;
	fma.rn.f32 	%f652, %f647, %f651, %f645;
	ld.shared.v2.f32 	{%f653, %f654}, [_ZZ19_blockSoftmaxKernelI6__halfLi1024ELi4EEvPKT_PS1_iiE12temp_storage+256];
	setp.gt.f32 	%p88, %f646, %f653;
	selp.f32 	%f655, %f652, %f654, %p88;
	selp.f32 	%f656, %f646, %f653, %p88;
	selp.f32 	%f657, %f654, %f652, %p88;
	selp.f32 	%f658, %f653, %f646, %p88;
	sub.f32 	%f659, %f658, %f656;
	mul.f32 	%f660, %f659, 0f3FB8AA3B;
	ex2.approx.f32 	%f661, %f660;
	fma.rn.f32 	%f662, %f657, %f661, %f655;
	ld.shared.v2.f32 	{%f663, %f664}, [_ZZ19_blockSoftmaxKernelI6__halfLi1024ELi4EEvPKT_PS1_iiE12temp_storage+264];
	setp.gt.f32 	%p89, %f656, %f663;
	selp.f32 	%f665, %f662, %f664, %p89;
	selp.f32 	%f666, %f656, %f663, %p89;
	selp.f32 	%f667, %f664, %f662, %p89;
	selp.f32 	%f668, %f663, %f656, %p89;
	sub.f32 	%f669, %f668, %f666;
	mul.f32 	%f670, %f669, 0f3FB8AA3B;
	ex2.approx.f32 	%f671, %f670;
	fma.rn.f32 	%f672, %f667, %f671, %f665;
	ld.shared.v2.f32 	{%f673, %f674}, [_ZZ19_blockSoftmaxKernelI6__halfLi1024ELi4EEvPKT_PS1_iiE12temp_storage+272];
	setp.gt.f32 	%p90, %f666, %f673;
	selp.f32 	%f675, %f672, %f674, %p90;
	selp.f32 	%f676, %f666, %f673, %p90;
	selp.f32 	%f677, %f674, %f672, %p90;
	selp.f32 	%f678, %f673, %f666, %p90;
	sub.f32 	%f679, %f678, %f676;
	mul.f32 	%f680, %f679, 0f3FB8AA3B;
	ex2.approx.f32 	%f681, %f680;
	fma.rn.f32 	%f682, %f677, %f681, %f675;
	ld.shared.v2.f32 	{%f683, %f684}, [_ZZ19_blockSoftmaxKernelI6__halfLi1024ELi4EEvPKT_PS1_iiE12temp_storage+280];
	setp.gt.f32 	%p91, %f676, %f683;
	selp.f32 	%f685, %f682, %f684, %p91;
	selp.f32 	%f686, %f676, %f683, %p91;
	selp.f32 	%f687, %f684, %f682, %p91;
	selp.f32 	%f688, %f683, %f676, %p91;
	sub.f32 	%f689, %f688, %f686;
	mul.f32 	%f690, %f689, 0f3FB8AA3B;
	ex2.approx.f32 	%f691, %f690;
	fma.rn.f32 	%f692, %f687, %f691, %f685;
	st.shared.v2.f32 	[_ZZ19_blockSoftmaxKernelI6__halfLi1024ELi4EEvPKT_PS1_iiE9dms_total], {%f686, %f692};
$L__BB17_38:
	setp.lt.u32 	%p92, %r5, %r2;
	bar.sync 	0;
	@%p92 bra 	$L__BB17_51;
	setp.lt.s32 	%p93, %r71, 1024;
	@%p93 bra 	$L__BB17_63;
	ld.shared.v2.f32 	{%f67, %f693}, [_ZZ19_blockSoftmaxKernelI6__halfLi1024ELi4EEvPKT_PS1_iiE9dms_total];
	mov.f32 	%f694, 0f3F800000;
	div.approx.f32 	%f68, %f694, %f693;
	sub.s32 	%r184, %r5, %r2;
	mul.lo.s32 	%r185, %r184, %r3;
	mad.lo.s32 	%r44, %r4, %r2, %r185;
	add.s32 	%r186, %r3, -1;
	and.b32  	%r45, %r3, 7;
	setp.lt.u32 	%p94, %r186, 7;
	mov.b32 	%r248, 0;
	@%p94 bra 	$L__BB17_43;
	and.b32  	%r248, %r3, 2097144;
	neg.s32 	%r243, %r248;
	add.s64 	%rd166, %rd3, 16;
	mov.b32 	%r244, 0;
$L__BB17_42:
	.pragma "nounroll";
	ld.local.v4.f32 	{%f703, %f704, %f705, %f706}, [%rd166+-16];
	sub.f32 	%f707, %f703, %f67;
	mul.f32 	%f708, %f707, 0f3FB8AA3B;
	ex2.approx.f32 	%f709, %f708;
	mul.f32 	%f695, %f709, %f68;
	// begin inline asm
	{  cvt.rn.f16.f32 %rs31, %f695;}

	// end inline asm
	add.s32 	%r188, %r44, %r244;
	mad.lo.s32 	%r189, %r188, %r72, %r1;
	mul.wide.u32 	%rd91, %r189, 2;
	add.s64 	%rd92, %rd1, %rd91;
	st.global.u16 	[%rd92], %rs31;
	sub.f32 	%f710, %f704, %f67;
	mul.f32 	%f711, %f710, 0f3FB8AA3B;
	ex2.approx.f32 	%f712, %f711;
	mul.f32 	%f696, %f712, %f68;
	// begin inline asm
	{  cvt.rn.f16.f32 %rs32, %f696;}

	// end inline asm
	add.s32 	%r190, %r189, %r72;
	mul.wide.u32 	%rd93, %r190, 2;
	add.s64 	%rd94, %rd1, %rd93;
	st.global.u16 	[%rd94], %rs32;
	sub.f32 	%f713, %f705, %f67;
	mul.f32 	%f714, %f713, 0f3FB8AA3B;
	ex2.approx.f32 	%f715, %f714;
	mul.f32 	%f697, %f715, %f68;
	// begin inline asm
	{  cvt.rn.f16.f32 %rs33, %f697;}

	// end inline asm
	add.s32 	%r191, %r190, %r72;
	mul.wide.u32 	%rd95, %r191, 2;
	add.s64 	%rd96, %rd1, %rd95;
	st.global.u16 	[%rd96], %rs33;
	sub.f32 	%f716, %f706, %f67;
	mul.f32 	%f717, %f716, 0f3FB8AA3B;
	ex2.approx.f32 	%f718, %f717;
	mul.f32 	%f698, %f718, %f68;
	// begin inline asm
	{  cvt.rn.f16.f32 %rs34, %f698;}

	// end inline asm
	add.s32 	%r192, %r191, %r72;
	mul.wide.u32 	%rd97, %r192, 2;
	add.s64 	%rd98, %rd1, %rd97;
	st.global.u16 	[%rd98], %rs34;
	ld.local.v4.f32 	{%f719, %f720, %f721, %f722}, [%rd166];
	sub.f32 	%f723, %f719, %f67;
	mul.f32 	%f724, %f723, 0f3FB8AA3B;
	ex2.approx.f32 	%f725, %f724;
	mul.f32 	%f699, %f725, %f68;
	// begin inline asm
	{  cvt.rn.f16.f32 %rs35, %f699;}

	// end inline asm
	add.s32 	%r193, %r192, %r72;
	mul.wide.u32 	%rd99, %r193, 2;
	add.s64 	%rd100, %rd1, %rd99;
	st.global.u16 	[%rd100], %rs35;
	sub.f32 	%f726, %f720, %f67;
	mul.f32 	%f727, %f726, 0f3FB8AA3B;
	ex2.approx.f32 	%f728, %f727;
	mul.f32 	%f700, %f728, %f68;
	// begin inline asm
	{  cvt.rn.f16.f32 %rs36, %f700;}

	// end inline asm
	add.s32 	%r194, %r193, %r72;
	mul.wide.u32 	%rd101, %r194, 2;
	add.s64 	%rd102, %rd1, %rd101;
	st.global.u16 	[%rd102], %rs36;
	sub.f32 	%f729, %f721, %f67;
	mul.f32 	%f730, %f729, 0f3FB8AA3B;
	ex2.approx.f32 	%f731, %f730;
	mul.f32 	%f701, %f731, %f68;
	// begin inline asm
	{  cvt.rn.f16.f32 %rs37, %f701;}

	// end inline asm
	add.s32 	%r195, %r194, %r72;
	mul.wide.u32 	%rd103, %r195, 2;
	add.s64 	%rd104, %rd1, %rd103;
	st.global.u16 	[%rd104], %rs37;
	sub.f32 	%f732, %f722, %f67;
	mul.f32 	%f733, %f732, 0f3FB8AA3B;
	ex2.approx.f32 	%f734, %f733;
	mul.f32 	%f702, %f734, %f68;
	// begin inline asm
	{  cvt.rn.f16.f32 %rs38, %f702;}

	// end inline asm
	add.s32 	%r196, %r195, %r72;
	mul.wide.u32 	%rd105, %r196, 2;
	add.s64 	%rd106, %rd1, %rd105;
	st.global.u16 	[%rd106], %rs38;
	add.s32 	%r244, %r244, 8;
	add.s32 	%r243, %r243, 8;
	add.s64 	%rd166, %rd166, 32;
	setp.eq.s32 	%p95, %r243, 0;
	@%p95 bra 	$L__BB17_43;
	bra.uni 	$L__BB17_42;
$L__BB17_43:
	setp.eq.s32 	%p96, %r45, 0;
	@%p96 bra 	$L__BB17_63;
	and.b32  	%r66, %r3, 3;
	setp.lt.u32 	%p97, %r45, 4;
	@%p97 bra 	$L__BB17_46;
	mul.wide.u32 	%rd107, %r248, 4;
	add.s64 	%rd108, %rd3, %rd107;
	ld.local.f32 	%f739, [%rd108];
	sub.f32 	%f740, %f739, %f67;
	mul.f32 	%f741, %f740, 0f3FB8AA3B;
	ex2.approx.f32 	%f742, %f741;
	mul.f32 	%f735, %f742, %f68;
	// begin inline asm
	{  cvt.rn.f16.f32 %rs39, %f735;}

	// end inline asm
	add.s32 	%r197, %r44, %r248;
	mad.lo.s32 	%r198, %r197, %r72, %r1;
	mul.wide.u32 	%rd109, %r198, 2;
	add.s64 	%rd110, %rd1, %rd109;
	st.global.u16 	[%rd110], %rs39;
	ld.local.f32 	%f743, [%rd108+4];
	sub.f32 	%f744, %f743, %f67;
	mul.f32 	%f745, %f744, 0f3FB8AA3B;
	ex2.approx.f32 	%f746, %f745;
	mul.f32 	%f736, %f746, %f68;
	// begin inline asm
	{  cvt.rn.f16.f32 %rs40, %f736;}

	// end inline asm
	add.s32 	%r199, %r198, %r72;
	mul.wide.u32 	%rd111, %r199, 2;
	add.s64 	%rd112, %rd1, %rd111;
	st.global.u16 	[%rd112], %rs40;
	ld.local.f32 	%f747, [%rd108+8];
	sub.f32 	%f748, %f747, %f67;
	mul.f32 	%f749, %f748, 0f3FB8AA3B;
	ex2.approx.f32 	%f750, %f749;
	mul.f32 	%f737, %f750, %f68;
	// begin inline asm
	{  cvt.rn.f16.f32 %rs41, %f737;}

	// end inline asm
	add.s32 	%r200, %r199, %r72;
	mul.wide.u32 	%rd113, %r200, 2;
	add.s64 	%rd114, %rd1, %rd113;
	st.global.u16 	[%rd114], %rs41;
	ld.local.f32 	%f751, [%rd108+12];
	sub.f32 	%f752, %f751, %f67;
	mul.f32 	%f753, %f752, 0f3FB8AA3B;
	ex2.approx.f32 	%f754, %f753;
	mul.f32 	%f738, %f754, %f68;
	// begin inline asm
	{  cvt.rn.f16.f32 %rs42, %f738;}

	// end inline asm
	add.s32 	%r201, %r200, %r72;
	mul.wide.u32 	%rd115, %r201, 2;
	add.s64 	%rd116, %rd1, %rd115;
	st.global.u16 	[%rd116], %rs42;
	add.s32 	%r248, %r248, 4;
$L__BB17_46:
	setp.eq.s32 	%p98, %r66, 0;
	@%p98 bra 	$L__BB17_63;
	setp.eq.s32 	%p99, %r66, 1;
	@%p99 bra 	$L__BB17_49;
	mul.wide.u32 	%rd117, %r248, 4;
	add.s64 	%rd118, %rd3, %rd117;
	ld.local.f32 	%f757, [%rd118];
	sub.f32 	%f758, %f757, %f67;
	mul.f32 	%f759, %f758, 0f3FB8AA3B;
	ex2.approx.f32 	%f760, %f759;
	mul.f32 	%f755, %f760, %f68;
	// begin inline asm
	{  cvt.rn.f16.f32 %rs43, %f755;}

	// end inline asm
	add.s32 	%r202, %r44, %r248;
	mad.lo.s32 	%r203, %r202, %r72, %r1;
	mul.wide.u32 	%rd119, %r203, 2;
	add.s64 	%rd120, %rd1, %rd119;
	st.global.u16 	[%rd120], %rs43;
	ld.local.f32 	%f761, [%rd118+4];
	sub.f32 	%f762, %f761, %f67;
	mul.f32 	%f763, %f762, 0f3FB8AA3B;
	ex2.approx.f32 	%f764, %f763;
	mul.f32 	%f756, %f764, %f68;
	// begin inline asm
	{  cvt.rn.f16.f32 %rs44, %f756;}

	// end inline asm
	add.s32 	%r204, %r203, %r72;
	mul.wide.u32 	%rd121, %r204, 2;
	add.s64 	%rd122, %rd1, %rd121;
	st.global.u16 	[%rd122], %rs44;
	add.s32 	%r248, %r248, 2;
$L__BB17_49:
	and.b32  	%r205, %r3, 1;
	setp.eq.b32 	%p100, %r205, 1;
	not.pred 	%p101, %p100;
	@%p101 bra 	$L__BB17_63;
	mul.wide.u32 	%rd123, %r248, 4;
	add.s64 	%rd124, %rd3, %rd123;
	ld.local.f32 	%f766, [%rd124];
	sub.f32 	%f767, %f766, %f67;
	mul.f32 	%f768, %f767, 0f3FB8AA3B;
	ex2.approx.f32 	%f769, %f768;
	mul.f32 	%f765, %f769, %f68;
	// begin inline asm
	{  cvt.rn.f16.f32 %rs45, %f765;}

	// end inline asm
	add.s32 	%r206, %r44, %r248;
	mad.lo.s32 	%r207, %r206, %r72, %r1;
	mul.wide.u32 	%rd125, %r207, 2;
	add.s64 	%rd126, %rd1, %rd125;
	st.global.u16 	[%rd126], %rs45;
	bra.uni 	$L__BB17_63;
$L__BB17_51:
	setp.lt.s32 	%p102, %r71, -1023;
	@%p102 bra 	$L__BB17_63;
	ld.shared.v2.f32 	{%f69, %f770}, [_ZZ19_blockSoftmaxKernelI6__halfLi1024ELi4EEvPKT_PS1_iiE9dms_total];
	mov.f32 	%f771, 0f3F800000;
	div.approx.f32 	%f70, %f771, %f770;
	mul.lo.s32 	%r48, %r4, %r5;
	and.b32  	%r49, %r4, 7;
	setp.lt.u32 	%p103, %r3, 7;
	mov.b32 	%r246, 0;
	@%p103 bra 	$L__BB17_55;
	and.b32  	%r246, %r4, -8;
	neg.s32 	%r241, %r246;
	add.s64 	%rd165, %rd3, 16;
	mov.b32 	%r242, 0;
$L__BB17_54:
	.pragma "nounroll";
	ld.local.v4.f32 	{%f780, %f781, %f782, %f783}, [%rd165+-16];
	sub.f32 	%f784, %f780, %f69;
	mul.f32 	%f785, %f784, 0f3FB8AA3B;
	ex2.approx.f32 	%f786, %f785;
	mul.f32 	%f772, %f786, %f70;
	// begin inline asm
	{  cvt.rn.f16.f32 %rs46, %f772;}

	// end inline asm
	add.s32 	%r210, %r242, %r48;
	mad.lo.s32 	%r211, %r210, %r72, %r1;
	mul.wide.u32 	%rd127, %r211, 2;
	add.s64 	%rd128, %rd1, %rd127;
	st.global.u16 	[%rd128], %rs46;
	sub.f32 	%f787, %f781, %f69;
	mul.f32 	%f788, %f787, 0f3FB8AA3B;
	ex2.approx.f32 	%f789, %f788;
	mul.f32 	%f773, %f789, %f70;
	// begin inline asm
	{  cvt.rn.f16.f32 %rs47, %f773;}

	// end inline asm
	add.s32 	%r212, %r211, %r72;
	mul.wide.u32 	%rd129, %r212, 2;
	add.s64 	%rd130, %rd1, %rd129;
	st.global.u16 	[%rd130], %rs47;
	sub.f32 	%f790, %f782, %f69;
	mul.f32 	%f791, %f790, 0f3FB8AA3B;
	ex2.approx.f32 	%f792, %f791;
	mul.f32 	%f774, %f792, %f70;
	// begin inline asm
	{  cvt.rn.f16.f32 %rs48, %f774;}

	// end inline asm
	add.s32 	%r213, %r212, %r72;
	mul.wide.u32 	%rd131, %r213, 2;
	add.s64 	%rd132, %rd1, %rd131;
	st.global.u16 	[%rd132], %rs48;
	sub.f32 	%f793, %f783, %f69;
	mul.f32 	%f794, %f793, 0f3FB8AA3B;
	ex2.approx.f32 	%f795, %f794;
	mul.f32 	%f775, %f795, %f70;
	// begin inline asm
	{  cvt.rn.f16.f32 %rs49, %f775;}

	// end inline asm
	add.s32 	%r214, %r213, %r72;
	mul.wide.u32 	%rd133, %r214, 2;
	add.s64 	%rd134, %rd1, %rd133;
	st.global.u16 	[%rd134], %rs49;
	ld.local.v4.f32 	{%f796, %f797, %f798, %f799}, [%rd165];
	sub.f32 	%f800, %f796, %f69;
	mul.f32 	%f801, %f800, 0f3FB8AA3B;
	ex2.approx.f32 	%f802, %f801;
	mul.f32 	%f776, %f802, %f70;
	// begin inline asm
	{  cvt.rn.f16.f32 %rs50, %f776;}

	// end inline asm
	add.s32 	%r215, %r214, %r72;
	mul.wide.u32 	%rd135, %r215, 2;
	add.s64 	%rd136, %rd1, %rd135;
	st.global.u16 	[%rd136], %rs50;
	sub.f32 	%f803, %f797, %f69;
	mul.f32 	%f804, %f803, 0f3FB8AA3B;
	ex2.approx.f32 	%f805, %f804;
	mul.f32 	%f777, %f805, %f70;
	// begin inline asm
	{  cvt.rn.f16.f32 %rs51, %f777;}

	// end inline asm
	add.s32 	%r216, %r215, %r72;
	mul.wide.u32 	%rd137, %r216, 2;
	add.s64 	%rd138, %rd1, %rd137;
	st.global.u16 	[%rd138], %rs51;
	sub.f32 	%f806, %f798, %f69;
	mul.f32 	%f807, %f806, 0f3FB8AA3B;
	ex2.approx.f32 	%f808, %f807;
	mul.f32 	%f778, %f808, %f70;
	// begin inline asm
	{  cvt.rn.f16.f32 %rs52, %f778;}

	// end inline asm
	add.s32 	%r217, %r216, %r72;
	mul.wide.u32 	%rd139, %r217, 2;
	add.s64 	%rd140, %rd1, %rd139;
	st.global.u16 	[%rd140], %rs52;
	sub.f32 	%f809, %f799, %f69;
	mul.f32 	%f810, %f809, 0f3FB8AA3B;
	ex2.approx.f32 	%f811, %f810;
	mul.f32 	%f779, %f811, %f70;
	// begin inline asm
	{  cvt.rn.f16.f32 %rs53, %f779;}

	// end inline asm
	add.s32 	%r218, %r217, %r72;
	mul.wide.u32 	%rd141, %r218, 2;
	add.s64 	%rd142, %rd1, %rd141;
	st.global.u16 	[%rd142], %rs53;
	add.s32 	%r242, %r242, 8;
	add.s32 	%r241, %r241, 8;
	add.s64 	%rd165, %rd165, 32;
	setp.eq.s32 	%p104, %r241, 0;
	@%p104 bra 	$L__BB17_55;
	bra.uni 	$L__BB17_54;
$L__BB17_55:
	setp.eq.s32 	%p105, %r49, 0;
	@%p105 bra 	$L__BB17_63;
	setp.lt.u32 	%p106, %r49, 4;
	@%p106 bra 	$L__BB17_58;
	mul.wide.u32 	%rd143, %r246, 4;
	add.s64 	%rd144, %rd3, %rd143;
	ld.local.f32 	%f816, [%rd144];
	sub.f32 	%f817, %f816, %f69;
	mul.f32 	%f818, %f817, 0f3FB8AA3B;
	ex2.approx.f32 	%f819, %f818;
	mul.f32 	%f812, %f819, %f70;
	// begin inline asm
	{  cvt.rn.f16.f32 %rs54, %f812;}

	// end inline asm
	add.s32 	%r219, %r246, %r48;
	mad.lo.s32 	%r220, %r219, %r72, %r1;
	mul.wide.u32 	%rd145, %r220, 2;
	add.s64 	%rd146, %rd1, %rd145;
	st.global.u16 	[%rd146], %rs54;
	ld.local.f32 	%f820, [%rd144+4];
	sub.f32 	%f821, %f820, %f69;
	mul.f32 	%f822, %f821, 0f3FB8AA3B;
	ex2.approx.f32 	%f823, %f822;
	mul.f32 	%f813, %f823, %f70;
	// begin inline asm
	{  cvt.rn.f16.f32 %rs55, %f813;}

	// end inline asm
	add.s32 	%r221, %r220, %r72;
	mul.wide.u32 	%rd147, %r221, 2;
	add.s64 	%rd148, %rd1, %rd147;
	st.global.u16 	[%rd148], %rs55;
	ld.local.f32 	%f824, [%rd144+8];
	sub.f32 	%f825, %f824, %f69;
	mul.f32 	%f826, %f825, 0f3FB8AA3B;
	ex2.approx.f32 	%f827, %f826;
	mul.f32 	%f814, %f827, %f70;
	// begin inline asm
	{  cvt.rn.f16.f32 %rs56, %f814;}

	// end inline asm
	add.s32 	%r222, %r221, %r72;
	mul.wide.u32 	%rd149, %r222, 2;
	add.s64 	%rd150, %rd1, %rd149;
	st.global.u16 	[%rd150], %rs56;
	ld.local.f32 	%f828, [%rd144+12];
	sub.f32 	%f829, %f828, %f69;
	mul.f32 	%f830, %f829, 0f3FB8AA3B;
	ex2.approx.f32 	%f831, %f830;
	mul.f32 	%f815, %f831, %f70;
	// begin inline asm
	{  cvt.rn.f16.f32 %rs57, %f815;}

	// end inline asm
	add.s32 	%r223, %r222, %r72;
	mul.wide.u32 	%rd151, %r223, 2;
	add.s64 	%rd152, %rd1, %rd151;
	st.global.u16 	[%rd152], %rs57;
	add.s32 	%r246, %r246, 4;
$L__BB17_58:
	and.b32  	%r224, %r4, 3;
	setp.eq.s32 	%p107, %r224, 0;
	@%p107 bra 	$L__BB17_63;
	setp.eq.s32 	%p108, %r224, 1;
	@%p108 bra 	$L__BB17_61;
	mul.wide.u32 	%rd153, %r246, 4;
	add.s64 	%rd154, %rd3, %rd153;
	ld.local.f32 	%f834, [%rd154];
	sub.f32 	%f835, %f834, %f69;
	mul.f32 	%f836, %f835, 0f3FB8AA3B;
	ex2.approx.f32 	%f837, %f836;
	mul.f32 	%f832, %f837, %f70;
	// begin inline asm
	{  cvt.rn.f16.f32 %rs58, %f832;}

	// end inline asm
	add.s32 	%r225, %r246, %r48;
	mad.lo.s32 	%r226, %r225, %r72, %r1;
	mul.wide.u32 	%rd155, %r226, 2;
	add.s64 	%rd156, %rd1, %rd155;
	st.global.u16 	[%rd156], %rs58;
	ld.local.f32 	%f838, [%rd154+4];
	sub.f32 	%f839, %f838, %f69;
	mul.f32 	%f840, %f839, 0f3FB8AA3B;
	ex2.approx.f32 	%f841, %f840;
	mul.f32 	%f833, %f841, %f70;
	// begin inline asm
	{  cvt.rn.f16.f32 %rs59, %f833;}

	// end inline asm
	add.s32 	%r227, %r226, %r72;
	mul.wide.u32 	%rd157, %r227, 2;
	add.s64 	%rd158, %rd1, %rd157;
	st.global.u16 	[%rd158], %rs59;
	add.s32 	%r246, %r246, 2;
$L__BB17_61:
	and.b32  	%r228, %r3, 1;
	setp.eq.b32 	%p109, %r228, 1;
	@%p109 bra 	$L__BB17_63;
	mul.wide.u32 	%rd159, %r246, 4;
	add.s64 	%rd160, %rd3, %rd159;
	ld.local.f32 	%f843, [%rd160];
	sub.f32 	%f844, %f843, %f69;
	mul.f32 	%f845, %f844, 0f3FB8AA3B;
	ex2.approx.f32 	%f846, %f845;
	mul.f32 	%f842, %f846, %f70;
	// begin inline asm
	{  cvt.rn.f16.f32 %rs60, %f842;}

	// end inline asm
	add.s32 	%r229, %r246, %r48;
	mad.lo.s32 	%r230, %r229, %r72, %r1;
	mul.wide.u32 	%rd161, %r230, 2;
	add.s64 	%rd162, %rd1, %rd161;
	st.global.u16 	[%rd162], %rs60;
$L__BB17_63:
	ret;

}
	// .globl	_Z18_warpSoftmaxKernelI6__halfLi32ELi32ELi32EEvPKT_PS1_iii
.visible .entry _Z18_warpSoftmaxKernelI6__halfLi32ELi32ELi32EEvPKT_PS1_iii(
	.param .u64 .ptr .align 1 _Z18_warpSoftmaxKernelI6__halfLi32ELi32ELi32EEvPKT_PS1_iii_param_0,
	.param .u64 .ptr .align 1 _Z18_warpSoftmaxKernelI6__halfLi32ELi32ELi32EEvPKT_PS1_iii_param_1,
	.param .u32 _Z18_warpSoftmaxKernelI6__halfLi32ELi32ELi32EEvPKT_PS1_iii_param_2,
	.param .u32 _Z18_warpSoftmaxKernelI6__halfLi32ELi32ELi32EEvPKT_PS1_iii_param_3,
	.param .u32 _Z18_warpSoftmaxKernelI6__halfLi32ELi32ELi32EEvPKT_PS1_iii_param_4
)
{
	.local .align 16 .b8 	__local_depot18[128];
	.reg .b64 	%SP;
	.reg .b64 	%SPL;
	.reg .pred 	%p<29>;
	.reg .b16 	%rs<11>;
	.reg .b32 	%r<158>;
	.reg .b32 	%f<98>;
	.reg .b64 	%rd<51>;
	// demoted variable
	.shared .align 4 .b8 _ZZ18_warpSoftmaxKernelI6__halfLi32ELi32ELi32EEvPKT_PS1_iiiE9max_total[128];
	// demoted variable
	.shared .align 4 .b8 _ZZ18_warpSoftmaxKernelI6__halfLi32ELi32ELi32EEvPKT_PS1_iiiE9sum_total[128];
	mov.u64 	%SPL, __local_depot18;
	ld.param.u64 	%rd19, [_Z18_warpSoftmaxKernelI6__halfLi32ELi32ELi32EEvPKT_PS1_iii_param_0];
	ld.param.u64 	%rd20, [_Z18_warpSoftmaxKernelI6__halfLi32ELi32ELi32EEvPKT_PS1_iii_param_1];
	ld.param.u32 	%r80, [_Z18_warpSoftmaxKernelI6__halfLi32ELi32ELi32EEvPKT_PS1_iii_param_2];
	ld.param.u32 	%r78, [_Z18_warpSoftmaxKernelI6__halfLi32ELi32ELi32EEvPKT_PS1_iii_param_3];
	ld.param.u32 	%r79, [_Z18_warpSoftmaxKernelI6__halfLi32ELi32ELi32EEvPKT_PS1_iii_param_4];
	cvta.to.global.u64 	%rd1, %rd19;
	cvta.to.global.u64 	%rd2, %rd20;
	add.u64 	%rd3, %SPL, 0;
	mov.u32 	%r81, %ctaid.x;
	mov.u32 	%r82, %ntid.y;
	mov.u32 	%r1, %tid.y;
	mad.lo.s32 	%r83, %r81, %r82, %r1;
	rem.s32 	%r2, %r83, %r79;
	sub.s32 	%r84, %r83, %r2;
	mul.lo.s32 	%r3, %r84, %r78;
	add.s32 	%r4, %r3, %r2;
	setp.ge.s32 	%p1, %r83, %r80;
	@%p1 bra 	$L__BB18_26;
	mov.u32 	%r5, %tid.x;
	setp.ge.u32 	%p2, %r5, %r78;
	mov.f32 	%f92, 0fFF7FFFFF;
	@%p2 bra 	$L__BB18_8;
	not.b32 	%r86, %r5;
	add.s32 	%r87, %r78, %r86;
	shr.u32 	%r88, %r87, 5;
	add.s32 	%r6, %r88, 1;
	and.b32  	%r7, %r6, 3;
	setp.lt.u32 	%p3, %r87, 96;
	mov.f32 	%f92, 0fFF7FFFFF;
	mov.b32 	%r134, 0;
	mov.u32 	%r139, %r5;
	@%p3 bra 	$L__BB18_5;
	and.b32  	%r134, %r6, 268435452;
	mad.lo.s32 	%r89, %r5, %r79, %r2;
	add.s32 	%r143, %r89, %r3;
	shl.b32 	%r10, %r79, 7;
	neg.s32 	%r142, %r134;
	add.s32 	%r90, %r5, 64;
	mad.lo.s32 	%r141, %r79, %r90, %r4;
	add.s32 	%r91, %r5, 96;
	mad.lo.s32 	%r140, %r79, %r91, %r4;
	add.s32 	%r92, %r5, 32;
	mad.lo.s32 	%r138, %r79, %r92, %r4;
	mov.f32 	%f92, 0fFF7FFFFF;
	mov.u64 	%rd46, %rd3;
	mov.u32 	%r139, %r5;
$L__BB18_4:
	mul.wide.u32 	%rd22, %r143, 2;
	add.s64 	%rd23, %rd1, %rd22;
	ld.global.u16 	%rs1, [%rd23];
	// begin inline asm
	{  cvt.f32.f16 %f23, %rs1;}

	// end inline asm
	max.f32 	%f27, %f92, %f23;
	mul.wide.u32 	%rd24, %r138, 2;
	add.s64 	%rd25, %rd1, %rd24;
	ld.global.u16 	%rs2, [%rd25];
	// begin inline asm
	{  cvt.f32.f16 %f24, %rs2;}

	// end inline asm
	max.f32 	%f28, %f27, %f24;
	mul.wide.u32 	%rd26, %r141, 2;
	add.s64 	%rd27, %rd1, %rd26;
	ld.global.u16 	%rs3, [%rd27];
	// begin inline asm
	{  cvt.f32.f16 %f25, %rs3;}

	// end inline asm
	max.f32 	%f29, %f28, %f25;
	mul.wide.u32 	%rd28, %r140, 2;
	add.s64 	%rd29, %rd1, %rd28;
	ld.global.u16 	%rs4, [%rd29];
	// begin inline asm
	{  cvt.f32.f16 %f26, %rs4;}

	// end inline asm
	st.local.v4.f32 	[%rd46], {%f23, %f24, %f25, %f26};
	max.f32 	%f92, %f29, %f26;
	add.s32 	%r143, %r143, %r10;
	add.s32 	%r142, %r142, 4;
	add.s32 	%r141, %r141, %r10;
	add.s32 	%r140, %r140, %r10;
	add.s32 	%r139, %r139, 128;
	add.s32 	%r138, %r138, %r10;
	add.s64 	%rd46, %rd46, 16;
	setp.eq.s32 	%p4, %r142, 0;
	@%p4 bra 	$L__BB18_5;
	bra.uni 	$L__BB18_4;
$L__BB18_5:
	setp.eq.s32 	%p5, %r7, 0;
	@%p5 bra 	$L__BB18_8;
	mul.wide.u32 	%rd30, %r134, 4;
	add.s64 	%rd45, %rd3, %rd30;
	neg.s32 	%r135, %r7;
$L__BB18_7:
	.pragma "nounroll";
	mad.lo.s32 	%r93, %r139, %r79, %r4;
	mul.wide.u32 	%rd31, %r93, 2;
	add.s64 	%rd32, %rd1, %rd31;
	ld.global.u16 	%rs5, [%rd32];
	// begin inline asm
	{  cvt.f32.f16 %f30, %rs5;}

	// end inline asm
	st.local.f32 	[%rd45], %f30;
	max.f32 	%f92, %f92, %f30;
	add.s32 	%r134, %r134, 1;
	shl.b32 	%r94, %r134, 5;
	add.s32 	%r139, %r94, %r5;
	add.s64 	%rd45, %rd45, 4;
	add.s32 	%r135, %r135, 1;
	setp.eq.s32 	%p6, %r135, 0;
	@%p6 bra 	$L__BB18_8;
	bra.uni 	$L__BB18_7;
$L__BB18_8:
	mov.b32 	%r95, %f92;
	shfl.sync.bfly.b32	%r96|%p7, %r95, 16, 31, -1;
	mov.b32 	%f31, %r96;
	max.f32 	%f32, %f92, %f31;
	mov.b32 	%r97, %f32;
	shfl.sync.bfly.b32	%r98|%p8, %r97, 8, 31, -1;
	mov.b32 	%f33, %r98;
	max.f32 	%f34, %f32, %f33;
	mov.b32 	%r99, %f34;
	shfl.sync.bfly.b32	%r100|%p9, %r99, 4, 31, -1;
	mov.b32 	%f35, %r100;
	max.f32 	%f36, %f34, %f35;
	mov.b32 	%r101, %f36;
	shfl.sync.bfly.b32	%r102|%p10, %r101, 2, 31, -1;
	mov.b32 	%f37, %r102;
	max.f32 	%f38, %f36, %f37;
	mov.b32 	%r103, %f38;
	shfl.sync.bfly.b32	%r104|%p11, %r103, 1, 31, -1;
	mov.b32 	%f39, %r104;
	max.f32 	%f8, %f38, %f39;
	setp.ne.s32 	%p12, %r5, 0;
	shl.b32 	%r105, %r1, 2;
	mov.u32 	%r106, _ZZ18_warpSoftmaxKernelI6__halfLi32ELi32ELi32EEvPKT_PS1_iiiE9max_total;
	add.s32 	%r36, %r106, %r105;
	@%p12 bra 	$L__BB18_10;
	st.shared.f32 	[%r36], %f8;
$L__BB18_10:
	setp.ge.u32 	%p13, %r5, %r78;
	mov.f32 	%f97, 0f00000000;
	@%p13 bra 	$L__BB18_17;
	ld.shared.f32 	%f9, [%r36];
	not.b32 	%r108, %r5;
	add.s32 	%r109, %r78, %r108;
	shr.u32 	%r110, %r109, 5;
	add.s32 	%r37, %r110, 1;
	and.b32  	%r38, %r37, 3;
	setp.lt.u32 	%p14, %r109, 96;
	mov.f32 	%f97, 0f00000000;
	mov.b32 	%r144, 0;
	@%p14 bra 	$L__BB18_14;
	and.b32  	%r144, %r37, 268435452;
	neg.s32 	%r146, %r144;
	mov.f32 	%f97, 0f00000000;
	mov.u64 	%rd48, %rd3;
$L__BB18_13:
	ld.local.v4.f32 	{%f44, %f45, %f46, %f47}, [%rd48];
	sub.f32 	%f48, %f44, %f9;
	mul.f32 	%f49, %f48, 0f3FB8AA3B;
	ex2.approx.f32 	%f50, %f49;
	add.f32 	%f51, %f97, %f50;
	sub.f32 	%f52, %f45, %f9;
	mul.f32 	%f53, %f52, 0f3FB8AA3B;
	ex2.approx.f32 	%f54, %f53;
	add.f32 	%f55, %f51, %f54;
	sub.f32 	%f56, %f46, %f9;
	mul.f32 	%f57, %f56, 0f3FB8AA3B;
	ex2.approx.f32 	%f58, %f57;
	add.f32 	%f59, %f55, %f58;
	sub.f32 	%f60, %f47, %f9;
	mul.f32 	%f61, %f60, 0f3FB8AA3B;
	ex2.approx.f32 	%f62, %f61;
	st.local.v4.f32 	[%rd48], {%f50, %f54, %f58, %f62};
	add.f32 	%f97, %f59, %f62;
	add.s32 	%r146, %r146, 4;
	add.s64 	%rd48, %rd48, 16;
	setp.eq.s32 	%p15, %r146, 0;
	@%p15 bra 	$L__BB18_14;
	bra.uni 	$L__BB18_13;
$L__BB18_14:
	setp.eq.s32 	%p16, %r38, 0;
	@%p16 bra 	$L__BB18_17;
	mul.wide.u32 	%rd33, %r144, 4;
	add.s64 	%rd47, %rd3, %rd33;
	neg.s32 	%r145, %r38;
$L__BB18_16:
	.pragma "nounroll";
	ld.local.f32 	%f63, [%rd47];
	sub.f32 	%f64, %f63, %f9;
	mul.f32 	%f65, %f64, 0f3FB8AA3B;
	ex2.approx.f32 	%f66, %f65;
	st.local.f32 	[%rd47], %f66;
	add.f32 	%f97, %f97, %f66;
	add.s64 	%rd47, %rd47, 4;
	add.s32 	%r145, %r145, 1;
	setp.eq.s32 	%p17, %r145, 0;
	@%p17 bra 	$L__BB18_17;
	bra.uni 	$L__BB18_16;
$L__BB18_17:
	setp.ne.s32 	%p18, %r5, 0;
	mov.b32 	%r111, %f97;
	shfl.sync.bfly.b32	%r112|%p19, %r111, 16, 31, -1;
	mov.b32 	%f67, %r112;
	add.f32 	%f68, %f97, %f67;
	mov.b32 	%r113, %f68;
	shfl.sync.bfly.b32	%r114|%p20, %r113, 8, 31, -1;
	mov.b32 	%f69, %r114;
	add.f32 	%f70, %f68, %f69;
	mov.b32 	%r115, %f70;
	shfl.sync.bfly.b32	%r116|%p21, %r115, 4, 31, -1;
	mov.b32 	%f71, %r116;
	add.f32 	%f72, %f70, %f71;
	mov.b32 	%r117, %f72;
	shfl.sync.bfly.b32	%r118|%p22, %r117, 2, 31, -1;
	mov.b32 	%f73, %r118;
	add.f32 	%f74, %f72, %f73;
	mov.b32 	%r119, %f74;
	shfl.sync.bfly.b32	%r120|%p23, %r119, 1, 31, -1;
	mov.b32 	%f75, %r120;
	add.f32 	%f17, %f74, %f75;
	mov.u32 	%r122, _ZZ18_warpSoftmaxKernelI6__halfLi32ELi32ELi32EEvPKT_PS1_iiiE9sum_total;
	add.s32 	%r47, %r122, %r105;
	@%p18 bra 	$L__BB18_19;
	st.shared.f32 	[%r47], %f17;
$L__BB18_19:
	setp.ge.u32 	%p24, %r5, %r78;
	@%p24 bra 	$L__BB18_26;
	ld.shared.f32 	%f76, [%r47];
	mov.f32 	%f77, 0f3F800000;
	div.approx.f32 	%f18, %f77, %f76;
	not.b32 	%r124, %r5;
	add.s32 	%r125, %r78, %r124;
	shr.u32 	%r126, %r125, 5;
	add.s32 	%r48, %r126, 1;
	and.b32  	%r49, %r48, 3;
	setp.lt.u32 	%p25, %r125, 96;
	mov.b32 	%r157, 0;
	mov.u32 	%r153, %r5;
	@%p25 bra 	$L__BB18_23;
	and.b32  	%r157, %r48, 268435452;
	mad.lo.s32 	%r127, %r5, %r79, %r2;
	add.s32 	%r152, %r127, %r3;
	shl.b32 	%r52, %r79, 7;
	neg.s32 	%r151, %r157;
	add.s32 	%r128, %r5, 64;
	mad.lo.s32 	%r150, %r79, %r128, %r4;
	add.s32 	%r129, %r5, 96;
	mad.lo.s32 	%r149, %r79, %r129, %r4;
	add.s32 	%r130, %r5, 32;
	mad.lo.s32 	%r147, %r79, %r130, %r4;
	mov.u64 	%rd49, %rd3;
	mov.u32 	%r153, %r5;
$L__BB18_22:
	ld.local.v4.f32 	{%f82, %f83, %f84, %f85}, [%rd49];
	mul.f32 	%f78, %f82, %f18;
	// begin inline asm
	{  cvt.rn.f16.f32 %rs6, %f78;}

	// end inline asm
	mul.wide.u32 	%rd34, %r152, 2;
	add.s64 	%rd35, %rd2, %rd34;
	st.global.u16 	[%rd35], %rs6;
	mul.f32 	%f79, %f83, %f18;
	// begin inline asm
	{  cvt.rn.f16.f32 %rs7, %f79;}

	// end inline asm
	mul.wide.u32 	%rd36, %r147, 2;
	add.s64 	%rd37, %rd2, %rd36;
	st.global.u16 	[%rd37], %rs7;
	mul.f32 	%f80, %f84, %f18;
	// begin inline asm
	{  cvt.rn.f16.f32 %rs8, %f80;}

	// end inline asm
	mul.wide.u32 	%rd38, %r150, 2;
	add.s64 	%rd39, %rd2, %rd38;
	st.global.u16 	[%rd39], %rs8;
	mul.f32 	%f81, %f85, %f18;
	// begin inline asm
	{  cvt.rn.f16.f32 %rs9, %f81;}

	// end inline asm
	mul.wide.u32 	%rd40, %r149, 2;
	add.s64 	%rd41, %rd2, %rd40;
	st.global.u16 	[%rd41], %rs9;
	add.s32 	%r152, %r152, %r52;
	add.s32 	%r151, %r151, 4;
	add.s32 	%r150, %r150, %r52;
	add.s32 	%r149, %r149, %r52;
	add.s32 	%r153, %r153, 128;
	add.s32 	%r147, %r147, %r52;
	add.s64 	%rd49, %rd49, 16;
	setp.ne.s32 	%p26, %r151, 0;
	@%p26 bra 	$L__BB18_22;
$L__BB18_23:
	setp.eq.s32 	%p27, %r49, 0;
	@%p27 bra 	$L__BB18_26;
	mul.wide.u32 	%rd42, %r157, 4;
	add.s64 	%rd50, %rd3, %rd42;
	neg.s32 	%r155, %r49;
$L__BB18_25:
	.pragma "nounroll";
	ld.local.f32 	%f87, [%rd50];
	mul.f32 	%f86, %f87, %f18;
	// begin inline asm
	{  cvt.rn.f16.f32 %rs10, %f86;}

	// end inline asm
	mad.lo.s32 	%r131, %r153, %r79, %r4;
	mul.wide.u32 	%rd43, %r131, 2;
	add.s64 	%rd44, %rd2, %rd43;
	st.global.u16 	[%rd44], %rs10;
	add.s32 	%r157, %r157, 1;
	shl.b32 	%r132, %r157, 5;
	add.s32 	%r153, %r132, %r5;
	add.s64 	%rd50, %rd50, 4;
	add.s32 	%r155, %r155, 1;
	setp.ne.s32 	%p28, %r155, 0;
	@%p28 bra 	$L__BB18_25;
$L__BB18_26:
	ret;

}
	// .globl	_Z18_warpSoftmaxKernelI6__halfLi16ELi64ELi2EEvPKT_PS1_iii
.visible .entry _Z18_warpSoftmaxKernelI6__halfLi16ELi64ELi2EEvPKT_PS1_iii(
	.param .u64 .ptr .align 1 _Z18_warpSoftmaxKernelI6__halfLi16ELi64ELi2EEvPKT_PS1_iii_param_0,
	.param .u64 .ptr .align 1 _Z18_warpSoftmaxKernelI6__halfLi16ELi64ELi2EEvPKT_PS1_iii_param_1,
	.param .u32 _Z18_warpSoftmaxKernelI6__halfLi16ELi64ELi2EEvPKT_PS1_iii_param_2,
	.param .u32 _Z18_warpSoftmaxKernelI6__halfLi16ELi64ELi2EEvPKT_PS1_iii_param_3,
	.param .u32 _Z18_warpSoftmaxKernelI6__halfLi16ELi64ELi2EEvPKT_PS1_iii_param_4
)
{
	.local .align 8 .b8 	__local_depot19[8];
	.reg .b64 	%SP;
	.reg .b64 	%SPL;
	.reg .pred 	%p<27>;
	.reg .b16 	%rs<11>;
	.reg .b32 	%r<154>;
	.reg .b32 	%f<94>;
	.reg .b64 	%rd<54>;
	// demoted variable
	.shared .align 4 .b8 _ZZ18_warpSoftmaxKernelI6__halfLi16ELi64ELi2EEvPKT_PS1_iiiE9max_total[256];
	// demoted variable
	.shared .align 4 .b8 _ZZ18_warpSoftmaxKernelI6__halfLi16ELi64ELi2EEvPKT_PS1_iiiE9sum_total[256];
	mov.u64 	%SPL, __local_depot19;
	ld.param.u64 	%rd22, [_Z18_warpSoftmaxKernelI6__halfLi16ELi64ELi2EEvPKT_PS1_iii_param_0];
	ld.param.u64 	%rd23, [_Z18_warpSoftmaxKernelI6__halfLi16ELi64ELi2EEvPKT_PS1_iii_param_1];
	ld.param.u32 	%r80, [_Z18_warpSoftmaxKernelI6__halfLi16ELi64ELi2EEvPKT_PS1_iii_param_2];
	ld.param.u32 	%r78, [_Z18_warpSoftmaxKernelI6__halfLi16ELi64ELi2EEvPKT_PS1_iii_param_3];
	ld.param.u32 	%r79, [_Z18_warpSoftmaxKernelI6__halfLi16ELi64ELi2EEvPKT_PS1_iii_param_4];
	cvta.to.global.u64 	%rd1, %rd22;
	cvta.to.global.u64 	%rd2, %rd23;
	add.u64 	%rd3, %SPL, 0;
	mov.u32 	%r81, %ctaid.x;
	mov.u32 	%r82, %ntid.y;
	mov.u32 	%r1, %tid.y;
	mad.lo.s32 	%r83, %r81, %r82, %r1;
	rem.s32 	%r2, %r83, %r79;
	sub.s32 	%r84, %r83, %r2;
	mul.lo.s32 	%r3, %r84, %r78;
	add.s32 	%r4, %r3, %r2;
	setp.ge.s32 	%p1, %r83, %r80;
	@%p1 bra 	$L__BB19_26;
	mov.u32 	%r5, %tid.x;
	setp.ge.u32 	%p2, %r5, %r78;
	mov.f32 	%f88, 0fFF7FFFFF;
	@%p2 bra 	$L__BB19_8;
	not.b32 	%r86, %r5;
	add.s32 	%r87, %r78, %r86;
	shr.u32 	%r88, %r87, 4;
	add.s32 	%r6, %r88, 1;
	and.b32  	%r7, %r6, 3;
	setp.lt.u32 	%p3, %r87, 48;
	mov.f32 	%f88, 0fFF7FFFFF;
	mov.b32 	%r130, 0;
	mov.u32 	%r135, %r5;
	@%p3 bra 	$L__BB19_5;
	and.b32  	%r130, %r6, 536870908;
	mad.lo.s32 	%r89, %r5, %r79, %r2;
	add.s32 	%r139, %r89, %r3;
	shl.b32 	%r10, %r79, 6;
	neg.s32 	%r138, %r130;
	add.s32 	%r90, %r5, 32;
	mad.lo.s32 	%r137, %r79, %r90, %r4;
	add.s32 	%r91, %r5, 48;
	mad.lo.s32 	%r136, %r79, %r91, %r4;
	add.s32 	%r92, %r5, 16;
	mad.lo.s32 	%r134, %r79, %r92, %r4;
	add.s64 	%rd49, %rd3, 8;
	mov.f32 	%f88, 0fFF7FFFFF;
	mov.u32 	%r135, %r5;
$L__BB19_4:
	mul.wide.u32 	%rd25, %r139, 2;
	add.s64 	%rd26, %rd1, %rd25;
	ld.global.u16 	%rs1, [%rd26];
	// begin inline asm
	{  cvt.f32.f16 %f23, %rs1;}

	// end inline asm
	max.f32 	%f27, %f88, %f23;
	mul.wide.u32 	%rd27, %r134, 2;
	add.s64 	%rd28, %rd1, %rd27;
	ld.global.u16 	%rs2, [%rd28];
	// begin inline asm
	{  cvt.f32.f16 %f24, %rs2;}

	// end inline asm
	st.local.v2.f32 	[%rd49+-8], {%f23, %f24};
	max.f32 	%f28, %f27, %f24;
	mul.wide.u32 	%rd29, %r137, 2;
	add.s64 	%rd30, %rd1, %rd29;
	ld.global.u16 	%rs3, [%rd30];
	// begin inline asm
	{  cvt.f32.f16 %f25, %rs3;}

	// end inline asm
	max.f32 	%f29, %f28, %f25;
	mul.wide.u32 	%rd31, %r136, 2;
	add.s64 	%rd32, %rd1, %rd31;
	ld.global.u16 	%rs4, [%rd32];
	// begin inline asm
	{  cvt.f32.f16 %f26, %rs4;}

	// end inline asm
	st.local.v2.f32 	[%rd49], {%f25, %f26};
	max.f32 	%f88, %f29, %f26;
	add.s32 	%r139, %r139, %r10;
	add.s32 	%r138, %r138, 4;
	add.s32 	%r137, %r137, %r10;
	add.s32 	%r136, %r136, %r10;
	add.s32 	%r135, %r135, 64;
	add.s32 	%r134, %r134, %r10;
	add.s64 	%rd49, %rd49, 16;
	setp.eq.s32 	%p4, %r138, 0;
	@%p4 bra 	$L__BB19_5;
	bra.uni 	$L__BB19_4;
$L__BB19_5:
	setp.eq.s32 	%p5, %r7, 0;
	@%p5 bra 	$L__BB19_8;
	mul.wide.u32 	%rd33, %r130, 4;
	add.s64 	%rd48, %rd3, %rd33;
	neg.s32 	%r131, %r7;
$L__BB19_7:
	.pragma "nounroll";
	mad.lo.s32 	%r93, %r135, %r79, %r4;
	mul.wide.u32 	%rd34, %r93, 2;
	add.s64 	%rd35, %rd1, %rd34;
	ld.global.u16 	%rs5, [%rd35];
	// begin inline asm
	{  cvt.f32.f16 %f30, %rs5;}

	// end inline asm
	st.local.f32 	[%rd48], %f30;
	max.f32 	%f88, %f88, %f30;
	add.s32 	%r130, %r130, 1;
	shl.b32 	%r94, %r130, 4;
	add.s32 	%r135, %r94, %r5;
	add.s64 	%rd48, %rd48, 4;
	add.s32 	%r131, %r131, 1;
	setp.eq.s32 	%p6, %r131, 0;
	@%p6 bra 	$L__BB19_8;
	bra.uni 	$L__BB19_7;
$L__BB19_8:
	mov.b32 	%r95, %f88;
	shfl.sync.bfly.b32	%r96|%p7, %r95, 8, 31, -1;
	mov.b32 	%f31, %r96;
	max.f32 	%f32, %f88, %f31;
	mov.b32 	%r97, %f32;
	shfl.sync.bfly.b32	%r98|%p8, %r97, 4, 31, -1;
	mov.b32 	%f33, %r98;
	max.f32 	%f34, %f32, %f33;
	mov.b32 	%r99, %f34;
	shfl.sync.bfly.b32	%r100|%p9, %r99, 2, 31, -1;
	mov.b32 	%f35, %r100;
	max.f32 	%f36, %f34, %f35;
	mov.b32 	%r101, %f36;
	shfl.sync.bfly.b32	%r102|%p10, %r101, 1, 31, -1;
	mov.b32 	%f37, %r102;
	max.f32 	%f8, %f36, %f37;
	setp.ne.s32 	%p11, %r5, 0;
	shl.b32 	%r103, %r1, 2;
	mov.u32 	%r104, _ZZ18_warpSoftmaxKernelI6__halfLi16ELi64ELi2EEvPKT_PS1_iiiE9max_total;
	add.s32 	%r36, %r104, %r103;
	@%p11 bra 	$L__BB19_10;
	st.shared.f32 	[%r36], %f8;
$L__BB19_10:
	setp.ge.u32 	%p12, %r5, %r78;
	mov.f32 	%f93, 0f00000000;
	@%p12 bra 	$L__BB19_17;
	ld.shared.f32 	%f9, [%r36];
	not.b32 	%r106, %r5;
	add.s32 	%r107, %r78, %r106;
	shr.u32 	%r108, %r107, 4;
	add.s32 	%r37, %r108, 1;
	and.b32  	%r38, %r37, 3;
	setp.lt.u32 	%p13, %r107, 48;
	mov.f32 	%f93, 0f00000000;
	mov.b32 	%r140, 0;
	@%p13 bra 	$L__BB19_14;
	and.b32  	%r140, %r37, 536870908;
	neg.s32 	%r142, %r140;
	add.s64 	%rd51, %rd3, 8;
	mov.f32 	%f93, 0f00000000;
$L__BB19_13:
	ld.local.v2.f32 	{%f42, %f43}, [%rd51+-8];
	sub.f32 	%f44, %f42, %f9;
	mul.f32 	%f45, %f44, 0f3FB8AA3B;
	ex2.approx.f32 	%f46, %f45;
	add.f32 	%f47, %f93, %f46;
	sub.f32 	%f48, %f43, %f9;
	mul.f32 	%f49, %f48, 0f3FB8AA3B;
	ex2.approx.f32 	%f50, %f49;
	st.local.v2.f32 	[%rd51+-8], {%f46, %f50};
	add.f32 	%f51, %f47, %f50;
	ld.local.v2.f32 	{%f52, %f53}, [%rd51];
	sub.f32 	%f54, %f52, %f9;
	mul.f32 	%f55, %f54, 0f3FB8AA3B;
	ex2.approx.f32 	%f56, %f55;
	add.f32 	%f57, %f51, %f56;
	sub.f32 	%f58, %f53, %f9;
	mul.f32 	%f59, %f58, 0f3FB8AA3B;
	ex2.approx.f32 	%f60, %f59;
	st.local.v2.f32 	[%rd51], {%f56, %f60};
	add.f32 	%f93, %f57, %f60;
	add.s32 	%r142, %r142, 4;
	add.s64 	%rd51, %rd51, 16;
	setp.eq.s32 	%p14, %r142, 0;
	@%p14 bra 	$L__BB19_14;
	bra.uni 	$L__BB19_13;
$L__BB19_14:
	setp.eq.s32 	%p15, %r38, 0;
	@%p15 bra 	$L__BB19_17;
	mul.wide.u32 	%rd36, %r140, 4;
	add.s64 	%rd50, %rd3, %rd36;
	neg.s32 	%r141, %r38;
$L__BB19_16:
	.pragma "nounroll";
	ld.local.f32 	%f61, [%rd50];
	sub.f32 	%f62, %f61, %f9;
	mul.f32 	%f63, %f62, 0f3FB8AA3B;
	ex2.approx.f32 	%f64, %f63;
	st.local.f32 	[%rd50], %f64;
	add.f32 	%f93, %f93, %f64;
	add.s64 	%rd50, %rd50, 4;
	add.s32 	%r141, %r141, 1;
	setp.eq.s32 	%p16, %r141, 0;
	@%p16 bra 	$L__BB19_17;
	bra.uni 	$L__BB19_16;
$L__BB19_17:
	setp.ne.s32 	%p17, %r5, 0;
	mov.b32 	%r109, %f93;
	shfl.sync.bfly.b32	%r110|%p18, %r109, 8, 31, -1;
	mov.b32 	%f65, %r110;
	add.f32 	%f66, %f93, %f65;
	mov.b32 	%r111, %f66;
	shfl.sync.bfly.b32	%r112|%p19, %r111, 4, 31, -1;
	mov.b32 	%f67, %r112;
	add.f32 	%f68, %f66, %f67;
	mov.b32 	%r113, %f68;
	shfl.sync.bfly.b32	%r114|%p20, %r113, 2, 31, -1;
	mov.b32 	%f69, %r114;
	add.f32 	%f70, %f68, %f69;
	mov.b32 	%r115, %f70;
	shfl.sync.bfly.b32	%r116|%p21, %r115, 1, 31, -1;
	mov.b32 	%f71, %r116;
	add.f32 	%f17, %f70, %f71;
	mov.u32 	%r118, _ZZ18_warpSoftmaxKernelI6__halfLi16ELi64ELi2EEvPKT_PS1_iiiE9sum_total;
	add.s32 	%r47, %r118, %r103;
	@%p17 bra 	$L__BB19_19;
	st.shared.f32 	[%r47], %f17;
$L__BB19_19:
	setp.ge.u32 	%p22, %r5, %r78;
	@%p22 bra 	$L__BB19_26;
	ld.shared.f32 	%f72, [%r47];
	mov.f32 	%f73, 0f3F800000;
	div.approx.f32 	%f18, %f73, %f72;
	not.b32 	%r120, %r5;
	add.s32 	%r121, %r78, %r120;
	shr.u32 	%r122, %r121, 4;
	add.s32 	%r48, %r122, 1;
	and.b32  	%r49, %r48, 3;
	setp.lt.u32 	%p23, %r121, 48;
	mov.b32 	%r153, 0;
	mov.u32 	%r149, %r5;
	@%p23 bra 	$L__BB19_23;
	and.b32  	%r153, %r48, 536870908;
	mad.lo.s32 	%r123, %r5, %r79, %r2;
	add.s32 	%r148, %r123, %r3;
	shl.b32 	%r52, %r79, 6;
	neg.s32 	%r147, %r153;
	add.s32 	%r124, %r5, 32;
	mad.lo.s32 	%r146, %r79, %r124, %r4;
	add.s32 	%r125, %r5, 48;
	mad.lo.s32 	%r145, %r79, %r125, %r4;
	add.s32 	%r126, %r5, 16;
	mad.lo.s32 	%r143, %r79, %r126, %r4;
	add.s64 	%rd52, %rd3, 8;
	mov.u32 	%r149, %r5;
$L__BB19_22:
	ld.local.v2.f32 	{%f78, %f79}, [%rd52+-8];
	mul.f32 	%f74, %f78, %f18;
	// begin inline asm
	{  cvt.rn.f16.f32 %rs6, %f74;}

	// end inline asm
	mul.wide.u32 	%rd37, %r148, 2;
	add.s64 	%rd38, %rd2, %rd37;
	st.global.u16 	[%rd38], %rs6;
	mul.f32 	%f75, %f79, %f18;
	// begin inline asm
	{  cvt.rn.f16.f32 %rs7, %f75;}

	// end inline asm
	mul.wide.u32 	%rd39, %r143, 2;
	add.s64 	%rd40, %rd2, %rd39;
	st.global.u16 	[%rd40], %rs7;
	ld.local.v2.f32 	{%f80, %f81}, [%rd52];
	mul.f32 	%f76, %f80, %f18;
	// begin inline asm
	{  cvt.rn.f16.f32 %rs8, %f76;}

	// end inline asm
	mul.wide.u32 	%rd41, %r146, 2;
	add.s64 	%rd42, %rd2, %rd41;
	st.global.u16 	[%rd42], %rs8;
	mul.f32 	%f77, %f81, %f18;
	// begin inline asm
	{  cvt.rn.f16.f32 %rs9, %f77;}

	// end inline asm
	mul.wide.u32 	%rd43, %r145, 2;
	add.s64 	%rd44, %rd2, %rd43;
	st.global.u16 	[%rd44], %rs9;
	add.s32 	%r148, %r148, %r52;
	add.s32 	%r147, %r147, 4;
	add.s32 	%r146, %r146, %r52;
	add.s32 	%r145, %r145, %r52;
	add.s32 	%r149, %r149, 64;
	add.s32 	%r143, %r143, %r52;
	add.s64 	%rd52, %rd52, 16;
	setp.ne.s32 	%p24, %r147, 0;
	@%p24 bra 	$L__BB19_22;
$L__BB19_23:
	setp.eq.s32 	%p25, %r49, 0;
	@%p25 bra 	$L__BB19_26;
	mul.wide.u32 	%rd45, %r153, 4;
	add.s64 	%rd53, %rd3, %rd45;
	neg.s32 	%r151, %r49;
$L__BB19_25:
	.pragma "nounroll";
	ld.local.f32 	%f83, [%rd53];
	mul.f32 	%f82, %f83, %f18;
	// begin inline asm
	{  cvt.rn.f16.f32 %rs10, %f82;}

	// end inline asm
	mad.lo.s32 	%r127, %r149, %r79, %r4;
	mul.wide.u32 	%rd46, %r127, 2;
	add.s64 	%rd47, %rd2, %rd46;
	st.global.u16 	[%rd47], %rs10;
	add.s32 	%r153, %r153, 1;
	shl.b32 	%r128, %r153, 4;
	add.s32 	%r149, %r128, %r5;
	add.s64 	%rd53, %rd53, 4;
	add.s32 	%r151, %r151, 1;
	setp.ne.s32 	%p26, %r151, 0;
	@%p26 bra 	$L__BB19_25;
$L__BB19_26:
	ret;

}
	// .globl	_Z18_warpSoftmaxKernelI6__halfLi8ELi128ELi2EEvPKT_PS1_iii
.visible .entry _Z18_warpSoftmaxKernelI6__halfLi8ELi128ELi2EEvPKT_PS1_iii(
	.param .u64 .ptr .align 1 _Z18_warpSoftmaxKernelI6__halfLi8ELi128ELi2EEvPKT_PS1_iii_param_0,
	.param .u64 .ptr .align 1 _Z18_warpSoftmaxKernelI6__halfLi8ELi128ELi2EEvPKT_PS1_iii_param_1,
	.param .u32 _Z18_warpSoftmaxKernelI6__halfLi8ELi128ELi2EEvPKT_PS1_iii_param_2,
	.param .u32 _Z18_warpSoftmaxKernelI6__halfLi8ELi128ELi2EEvPKT_PS1_iii_param_3,
	.param .u32 _Z18_warpSoftmaxKernelI6__halfLi8ELi128ELi2EEvPKT_PS1_iii_param_4
)
{
	.local .align 8 .b8 	__local_depot20[8];
	.reg .b64 	%SP;
	.reg .b64 	%SPL;
	.reg .pred 	%p<25>;
	.reg .b16 	%rs<11>;
	.reg .b32 	%r<150>;
	.reg .b32 	%f<90>;
	.reg .b64 	%rd<54>;
	// demoted variable
	.shared .align 4 .b8 _ZZ18_warpSoftmaxKernelI6__halfLi8ELi128ELi2EEvPKT_PS1_iiiE9max_total[512];
	// demoted variable
	.shared .align 4 .b8 _ZZ18_warpSoftmaxKernelI6__halfLi8ELi128ELi2EEvPKT_PS1_iiiE9sum_total[512];
	mov.u64 	%SPL, __local_depot20;
	ld.param.u64 	%rd22, [_Z18_warpSoftmaxKernelI6__halfLi8ELi128ELi2EEvPKT_PS1_iii_param_0];
	ld.param.u64 	%rd23, [_Z18_warpSoftmaxKernelI6__halfLi8ELi128ELi2EEvPKT_PS1_iii_param_1];
	ld.param.u32 	%r80, [_Z18_warpSoftmaxKernelI6__halfLi8ELi128ELi2EEvPKT_PS1_iii_param_2];
	ld.param.u32 	%r78, [_Z18_warpSoftmaxKernelI6__halfLi8ELi128ELi2EEvPKT_PS1_iii_param_3];
	ld.param.u32 	%r79, [_Z18_warpSoftmaxKernelI6__halfLi8ELi128ELi2EEvPKT_PS1_iii_param_4];
	cvta.to.global.u64 	%rd1, %rd22;
	cvta.to.global.u64 	%rd2, %rd23;
	add.u64 	%rd3, %SPL, 0;
	mov.u32 	%r81, %ctaid.x;
	mov.u32 	%r82, %ntid.y;
	mov.u32 	%r1, %tid.y;
	mad.lo.s32 	%r83, %r81, %r82, %r1;
	rem.s32 	%r2, %r83, %r79;
	sub.s32 	%r84, %r83, %r2;
	mul.lo.s32 	%r3, %r84, %r78;
	add.s32 	%r4, %r3, %r2;
	setp.ge.s32 	%p1, %r83, %r80;
	@%p1 bra 	$L__BB20_26;
	mov.u32 	%r5, %tid.x;
	setp.ge.u32 	%p2, %r5, %r78;
	mov.f32 	%f84, 0fFF7FFFFF;
	@%p2 bra 	$L__BB20_8;
	not.b32 	%r86, %r5;
	add.s32 	%r87, %r78, %r86;
	shr.u32 	%r88, %r87, 3;
	add.s32 	%r6, %r88, 1;
	and.b32  	%r7, %r6, 3;
	setp.lt.u32 	%p3, %r87, 24;
	mov.f32 	%f84, 0fFF7FFFFF;
	mov.b32 	%r126, 0;
	mov.u32 	%r131, %r5;
	@%p3 bra 	$L__BB20_5;
	and.b32  	%r126, %r6, 1073741820;
	mad.lo.s32 	%r89, %r5, %r79, %r2;
	add.s32 	%r135, %r89, %r3;
	shl.b32 	%r10, %r79, 5;
	neg.s32 	%r134, %r126;
	add.s32 	%r90, %r5, 16;
	mad.lo.s32 	%r133, %r79, %r90, %r4;
	add.s32 	%r91, %r5, 24;
	mad.lo.s32 	%r132, %r79, %r91, %r4;
	add.s32 	%r92, %r5, 8;
	mad.lo.s32 	%r130, %r79, %r92, %r4;
	add.s64 	%rd49, %rd3, 8;
	mov.f32 	%f84, 0fFF7FFFFF;
	mov.u32 	%r131, %r5;
$L__BB20_4:
	mul.wide.u32 	%rd25, %r135, 2;
	add.s64 	%rd26, %rd1, %rd25;
	ld.global.u16 	%rs1, [%rd26];
	// begin inline asm
	{  cvt.f32.f16 %f23, %rs1;}

	// end inline asm
	max.f32 	%f27, %f84, %f23;
	mul.wide.u32 	%rd27, %r130, 2;
	add.s64 	%rd28, %rd1, %rd27;
	ld.global.u16 	%rs2, [%rd28];
	// begin inline asm
	{  cvt.f32.f16 %f24, %rs2;}

	// end inline asm
	st.local.v2.f32 	[%rd49+-8], {%f23, %f24};
	max.f32 	%f28, %f27, %f24;
	mul.wide.u32 	%rd29, %r133, 2;
	add.s64 	%rd30, %rd1, %rd29;
	ld.global.u16 	%rs3, [%rd30];
	// begin inline asm
	{  cvt.f32.f16 %f25, %rs3;}

	// end inline asm
	max.f32 	%f29, %f28, %f25;
	mul.wide.u32 	%rd31, %r132, 2;
	add.s64 	%rd32, %rd1, %rd31;
	ld.global.u16 	%rs4, [%rd32];
	// begin inline asm
	{  cvt.f32.f16 %f26, %rs4;}

	// end inline asm
	st.local.v2.f32 	[%rd49], {%f25, %f26};
	max.f32 	%f84, %f29, %f26;
	add.s32 	%r135, %r135, %r10;
	add.s32 	%r134, %r134, 4;
	add.s32 	%r133, %r133, %r10;
	add.s32 	%r132, %r132, %r10;
	add.s32 	%r131, %r131, 32;
	add.s32 	%r130, %r130, %r10;
	add.s64 	%rd49, %rd49, 16;
	setp.eq.s32 	%p4, %r134, 0;
	@%p4 bra 	$L__BB20_5;
	bra.uni 	$L__BB20_4;
$L__BB20_5:
	setp.eq.s32 	%p5, %r7, 0;
	@%p5 bra 	$L__BB20_8;
	mul.wide.u32 	%rd33, %r126, 4;
	add.s64 	%rd48, %rd3, %rd33;
	neg.s32 	%r127, %r7;
$L__BB20_7:
	.pragma "nounroll";
	mad.lo.s32 	%r93, %r131, %r79, %r4;
	mul.wide.u32 	%rd34, %r93, 2;
	add.s64 	%rd35, %rd1, %rd34;
	ld.global.u16 	%rs5, [%rd35];
	// begin inline asm
	{  cvt.f32.f16 %f30, %rs5;}

	// end inline asm
	st.local.f32 	[%rd48], %f30;
	max.f32 	%f84, %f84, %f30;
	add.s32 	%r126, %r126, 1;
	shl.b32 	%r94, %r126, 3;
	add.s32 	%r131, %r94, %r5;
	add.s64 	%rd48, %rd48, 4;
	add.s32 	%r127, %r127, 1;
	setp.eq.s32 	%p6, %r127, 0;
	@%p6 bra 	$L__BB20_8;
	bra.uni 	$L__BB20_7;
$L__BB20_8:
	mov.b32 	%r95, %f84;
	shfl.sync.bfly.b32	%r96|%p7, %r95, 4, 31, -1;
	mov.b32 	%f31, %r96;
	max.f32 	%f32, %f84, %f31;
	mov.b32 	%r97, %f32;
	shfl.sync.bfly.b32	%r98|%p8, %r97, 2, 31, -1;
	mov.b32 	%f33, %r98;
	max.f32 	%f34, %f32, %f33;
	mov.b32 	%r99, %f34;
	shfl.sync.bfly.b32	%r100|%p9, %r99, 1, 31, -1;
	mov.b32 	%f35, %r100;
	max.f32 	%f8, %f34, %f35;
	setp.ne.s32 	%p10, %r5, 0;
	shl.b32 	%r101, %r1, 2;
	mov.u32 	%r102, _ZZ18_warpSoftmaxKernelI6__halfLi8ELi128ELi2EEvPKT_PS1_iiiE9max_total;
	add.s32 	%r36, %r102, %r101;
	@%p10 bra 	$L__BB20_10;
	st.shared.f32 	[%r36], %f8;
$L__BB20_10:
	setp.ge.u32 	%p11, %r5, %r78;
	mov.f32 	%f89, 0f00000000;
	@%p11 bra 	$L__BB20_17;
	ld.shared.f32 	%f9, [%r36];
	not.b32 	%r104, %r5;
	add.s32 	%r105, %r78, %r104;
	shr.u32 	%r106, %r105, 3;
	add.s32 	%r37, %r106, 1;
	and.b32  	%r38, %r37, 3;
	setp.lt.u32 	%p12, %r105, 24;
	mov.f32 	%f89, 0f00000000;
	mov.b32 	%r136, 0;
	@%p12 bra 	$L__BB20_14;
	and.b32  	%r136, %r37, 1073741820;
	neg.s32 	%r138, %r136;
	add.s64 	%rd51, %rd3, 8;
	mov.f32 	%f89, 0f00000000;
$L__BB20_13:
	ld.local.v2.f32 	{%f40, %f41}, [%rd51+-8];
	sub.f32 	%f42, %f40, %f9;
	mul.f32 	%f43, %f42, 0f3FB8AA3B;
	ex2.approx.f32 	%f44, %f43;
	add.f32 	%f45, %f89, %f44;
	sub.f32 	%f46, %f41, %f9;
	mul.f32 	%f47, %f46, 0f3FB8AA3B;
	ex2.approx.f32 	%f48, %f47;
	st.local.v2.f32 	[%rd51+-8], {%f44, %f48};
	add.f32 	%f49, %f45, %f48;
	ld.local.v2.f32 	{%f50, %f51}, [%rd51];
	sub.f32 	%f52, %f50, %f9;
	mul.f32 	%f53, %f52, 0f3FB8AA3B;
	ex2.approx.f32 	%f54, %f53;
	add.f32 	%f55, %f49, %f54;
	sub.f32 	%f56, %f51, %f9;
	mul.f32 	%f57, %f56, 0f3FB8AA3B;
	ex2.approx.f32 	%f58, %f57;
	st.local.v2.f32 	[%rd51], {%f54, %f58};
	add.f32 	%f89, %f55, %f58;
	add.s32 	%r138, %r138, 4;
	add.s64 	%rd51, %rd51, 16;
	setp.eq.s32 	%p13, %r138, 0;
	@%p13 bra 	$L__BB20_14;
	bra.uni 	$L__BB20_13;
$L__BB20_14:
	setp.eq.s32 	%p14, %r38, 0;
	@%p14 bra 	$L__BB20_17;
	mul.wide.u32 	%rd36, %r136, 4;
	add.s64 	%rd50, %rd3, %rd36;
	neg.s32 	%r137, %r38;
$L__BB20_16:
	.pragma "nounroll";
	ld.local.f32 	%f59, [%rd50];
	sub.f32 	%f60, %f59, %f9;
	mul.f32 	%f61, %f60, 0f3FB8AA3B;
	ex2.approx.f32 	%f62, %f61;
	st.local.f32 	[%rd50], %f62;
	add.f32 	%f89, %f89, %f62;
	add.s64 	%rd50, %rd50, 4;
	add.s32 	%r137, %r137, 1;
	setp.eq.s32 	%p15, %r137, 0;
	@%p15 bra 	$L__BB20_17;
	bra.uni 	$L__BB20_16;
$L__BB20_17:
	setp.ne.s32 	%p16, %r5, 0;
	mov.b32 	%r107, %f89;
	shfl.sync.bfly.b32	%r108|%p17, %r107, 4, 31, -1;
	mov.b32 	%f63, %r108;
	add.f32 	%f64, %f89, %f63;
	mov.b32 	%r109, %f64;
	shfl.sync.bfly.b32	%r110|%p18, %r109, 2, 31, -1;
	mov.b32 	%f65, %r110;
	add.f32 	%f66, %f64, %f65;
	mov.b32 	%r111, %f66;
	shfl.sync.bfly.b32	%r112|%p19, %r111, 1, 31, -1;
	mov.b32 	%f67, %r112;
	add.f32 	%f17, %f66, %f67;
	mov.u32 	%r114, _ZZ18_warpSoftmaxKernelI6__halfLi8ELi128ELi2EEvPKT_PS1_iiiE9sum_total;
	add.s32 	%r47, %r114, %r101;
	@%p16 bra 	$L__BB20_19;
	st.shared.f32 	[%r47], %f17;
$L__BB20_19:
	setp.ge.u32 	%p20, %r5, %r78;
	@%p20 bra 	$L__BB20_26;
	ld.shared.f32 	%f68, [%r47];
	mov.f32 	%f69, 0f3F800000;
	div.approx.f32 	%f18, %f69, %f68;
	not.b32 	%r116, %r5;
	add.s32 	%r117, %r78, %r116;
	shr.u32 	%r118, %r117, 3;
	add.s32 	%r48, %r118, 1;
	and.b32  	%r49, %r48, 3;
	setp.lt.u32 	%p21, %r117, 24;
	mov.b32 	%r149, 0;
	mov.u32 	%r145, %r5;
	@%p21 bra 	$L__BB20_23;
	and.b32  	%r149, %r48, 1073741820;
	mad.lo.s32 	%r119, %r5, %r79, %r2;
	add.s32 	%r144, %r119, %r3;
	shl.b32 	%r52, %r79, 5;
	neg.s32 	%r143, %r149;
	add.s32 	%r120, %r5, 16;
	mad.lo.s32 	%r142, %r79, %r120, %r4;
	add.s32 	%r121, %r5, 24;
	mad.lo.s32 	%r141, %r79, %r121, %r4;
	add.s32 	%r122, %r5, 8;
	mad.lo.s32 	%r139, %r79, %r122, %r4;
	add.s64 	%rd52, %rd3, 8;
	mov.u32 	%r145, %r5;
$L__BB20_22:
	ld.local.v2.f32 	{%f74, %f75}, [%rd52+-8];
	mul.f32 	%f70, %f74, %f18;
	// begin inline asm
	{  cvt.rn.f16.f32 %rs6, %f70;}

	// end inline asm
	mul.wide.u32 	%rd37, %r144, 2;
	add.s64 	%rd38, %rd2, %rd37;
	st.global.u16 	[%rd38], %rs6;
	mul.f32 	%f71, %f75, %f18;
	// begin inline asm
	{  cvt.rn.f16.f32 %rs7, %f71;}

	// end inline asm
	mul.wide.u32 	%rd39, %r139, 2;
	add.s64 	%rd40, %rd2, %rd39;
	st.global.u16 	[%rd40], %rs7;
	ld.local.v2.f32 	{%f76, %f77}, [%rd52];
	mul.f32 	%f72, %f76, %f18;
	// begin inline asm
	{  cvt.rn.f16.f32 %rs8, %f72;}

	// end inline asm
	mul.wide.u32 	%rd41, %r142, 2;
	add.s64 	%rd42, %rd2, %rd41;
	st.global.u16 	[%rd42], %rs8;
	mul.f32 	%f73, %f77, %f18;
	// begin inline asm
	{  cvt.rn.f16.f32 %rs9, %f73;}

	// end inline asm
	mul.wide.u32 	%rd43, %r141, 2;
	add.s64 	%rd44, %rd2, %rd43;
	st.global.u16 	[%rd44], %rs9;
	add.s32 	%r144, %r144, %r52;
	add.s32 	%r143, %r143, 4;
	add.s32 	%r142, %r142, %r52;
	add.s32 	%r141, %r141, %r52;
	add.s32 	%r145, %r145, 32;
	add.s32 	%r139, %r139, %r52;
	add.s64 	%rd52, %rd52, 16;
	setp.ne.s32 	%p22, %r143, 0;
	@%p22 bra 	$L__BB20_22;
$L__BB20_23:
	setp.eq.s32 	%p23, %r49, 0;
	@%p23 bra 	$L__BB20_26;
	mul.wide.u32 	%rd45, %r149, 4;
	add.s64 	%rd53, %rd3, %rd45;
	neg.s32 	%r147, %r49;
$L__BB20_25:
	.pragma "nounroll";
	ld.local.f32 	%f79, [%rd53];
	mul.f32 	%f78, %f79, %f18;
	// begin inline asm
	{  cvt.rn.f16.f32 %rs10, %f78;}

	// end inline asm
	mad.lo.s32 	%r123, %r145, %r79, %r4;
	mul.wide.u32 	%rd46, %r123, 2;
	add.s64 	%rd47, %rd2, %rd46;
	st.global.u16 	[%rd47], %rs10;
	add.s32 	%r149, %r149, 1;
	shl.b32 	%r124, %r149, 3;
	add.s32 	%r145, %r124, %r5;
	add.s64 	%rd53, %rd53, 4;
	add.s32 	%r147, %r147, 1;
	setp.ne.s32 	%p24, %r147, 0;
	@%p24 bra 	$L__BB20_25;
$L__BB20_26:
	ret;

}
	// .globl	_Z18_warpSoftmaxKernelI6__halfLi4ELi256ELi2EEvPKT_PS1_iii
.visible .entry _Z18_warpSoftmaxKernelI6__halfLi4ELi256ELi2EEvPKT_PS1_iii(
	.param .u64 .ptr .align 1 _Z18_warpSoftmaxKernelI6__halfLi4ELi256ELi2EEvPKT_PS1_iii_param_0,
	.param .u64 .ptr .align 1 _Z18_warpSoftmaxKernelI6__halfLi4ELi256ELi2EEvPKT_PS1_iii_param_1,
	.param .u32 _Z18_warpSoftmaxKernelI6__halfLi4ELi256ELi2EEvPKT_PS1_iii_param_2,
	.param .u32 _Z18_warpSoftmaxKernelI6__halfLi4ELi256ELi2EEvPKT_PS1_iii_param_3,
	.param .u32 _Z18_warpSoftmaxKernelI6__halfLi4ELi256ELi2EEvPKT_PS1_iii_param_4
)
{
	.local .align 8 .b8 	__local_depot21[8];
	.reg .b64 	%SP;
	.reg .b64 	%SPL;
	.reg .pred 	%p<23>;
	.reg .b16 	%rs<11>;
	.reg .b32 	%r<146>;
	.reg .b32 	%f<86>;
	.reg .b64 	%rd<54>;
	// demoted variable
	.shared .align 4 .b8 _ZZ18_warpSoftmaxKernelI6__halfLi4ELi256ELi2EEvPKT_PS1_iiiE9max_total[1024];
	// demoted variable
	.shared .align 4 .b8 _ZZ18_warpSoftmaxKernelI6__halfLi4ELi256ELi2EEvPKT_PS1_iiiE9sum_total[1024];
	mov.u64 	%SPL, __local_depot21;
	ld.param.u64 	%rd22, [_Z18_warpSoftmaxKernelI6__halfLi4ELi256ELi2EEvPKT_PS1_iii_param_0];
	ld.param.u64 	%rd23, [_Z18_warpSoftmaxKernelI6__halfLi4ELi256ELi2EEvPKT_PS1_iii_param_1];
	ld.param.u32 	%r80, [_Z18_warpSoftmaxKernelI6__halfLi4ELi256ELi2EEvPKT_PS1_iii_param_2];
	ld.param.u32 	%r78, [_Z18_warpSoftmaxKernelI6__halfLi4ELi256ELi2EEvPKT_PS1_iii_param_3];
	ld.param.u32 	%r79, [_Z18_warpSoftmaxKernelI6__halfLi4ELi256ELi2EEvPKT_PS1_iii_param_4];
	cvta.to.global.u64 	%rd1, %rd22;
	cvta.to.global.u64 	%rd2, %rd23;
	add.u64 	%rd3, %SPL, 0;
	mov.u32 	%r81, %ctaid.x;
	mov.u32 	%r82, %ntid.y;
	mov.u32 	%r1, %tid.y;
	mad.lo.s32 	%r83, %r81, %r82, %r1;
	rem.s32 	%r2, %r83, %r79;
	sub.s32 	%r84, %r83, %r2;
	mul.lo.s32 	%r3, %r84, %r78;
	add.s32 	%r4, %r3, %r2;
	setp.ge.s32 	%p1, %r83, %r80;
	@%p1 bra 	$L__BB21_26;
	mov.u32 	%r5, %tid.x;
	setp.ge.u32 	%p2, %r5, %r78;
	mov.f32 	%f80, 0fFF7FFFFF;
	@%p2 bra 	$L__BB21_8;
	not.b32 	%r86, %r5;
	add.s32 	%r87, %r78, %r86;
	shr.u32 	%r88, %r87, 2;
	add.s32 	%r6, %r88, 1;
	and.b32  	%r7, %r6, 3;
	setp.lt.u32 	%p3, %r87, 12;
	mov.f32 	%f80, 0fFF7FFFFF;
	mov.b32 	%r122, 0;
	mov.u32 	%r127, %r5;
	@%p3 bra 	$L__BB21_5;
	and.b32  	%r122, %r6, 2147483644;
	mad.lo.s32 	%r89, %r5, %r79, %r2;
	add.s32 	%r131, %r89, %r3;
	shl.b32 	%r10, %r79, 4;
	neg.s32 	%r130, %r122;
	add.s32 	%r90, %r5, 8;
	mad.lo.s32 	%r129, %r79, %r90, %r4;
	add.s32 	%r91, %r5, 12;
	mad.lo.s32 	%r128, %r79, %r91, %r4;
	add.s32 	%r92, %r5, 4;
	mad.lo.s32 	%r126, %r79, %r92, %r4;
	add.s64 	%rd49, %rd3, 8;
	mov.f32 	%f80, 0fFF7FFFFF;
	mov.u32 	%r127, %r5;
$L__BB21_4:
	mul.wide.u32 	%rd25, %r131, 2;
	add.s64 	%rd26, %rd1, %rd25;
	ld.global.u16 	%rs1, [%rd26];
	// begin inline asm
	{  cvt.f32.f16 %f23, %rs1;}

	// end inline asm
	max.f32 	%f27, %f80, %f23;
	mul.wide.u32 	%rd27, %r126, 2;
	add.s64 	%rd28, %rd1, %rd27;
	ld.global.u16 	%rs2, [%rd28];
	// begin inline asm
	{  cvt.f32.f16 %f24, %rs2;}

	// end inline asm
	st.local.v2.f32 	[%rd49+-8], {%f23, %f24};
	max.f32 	%f28, %f27, %f24;
	mul.wide.u32 	%rd29, %r129, 2;
	add.s64 	%rd30, %rd1, %rd29;
	ld.global.u16 	%rs3, [%rd30];
	// begin inline asm
	{  cvt.f32.f16 %f25, %rs3;}

	// end inline asm
	max.f32 	%f29, %f28, %f25;
	mul.wide.u32 	%rd31, %r128, 2;
	add.s64 	%rd32, %rd1, %rd31;
	ld.global.u16 	%rs4, [%rd32];
	// begin inline asm
	{  cvt.f32.f16 %f26, %rs4;}

	// end inline asm
	st.local.v2.f32 	[%rd49], {%f25, %f26};
	max.f32 	%f80, %f29, %f26;
	add.s32 	%r131, %r131, %r10;
	add.s32 	%r130, %r130, 4;
	add.s32 	%r129, %r129, %r10;
	add.s32 	%r128, %r128, %r10;
	add.s32 	%r127, %r127, 16;
	add.s32 	%r126, %r126, %r10;
	add.s64 	%rd49, %rd49, 16;
	setp.eq.s32 	%p4, %r130, 0;
	@%p4 bra 	$L__BB21_5;
	bra.uni 	$L__BB21_4;
$L__BB21_5:
	setp.eq.s32 	%p5, %r7, 0;
	@%p5 bra 	$L__BB21_8;
	mul.wide.u32 	%rd33, %r122, 4;
	add.s64 	%rd48, %rd3, %rd33;
	neg.s32 	%r123, %r7;
$L__BB21_7:
	.pragma "nounroll";
	mad.lo.s32 	%r93, %r127, %r79, %r4;
	mul.wide.u32 	%rd34, %r93, 2;
	add.s64 	%rd35, %rd1, %rd34;
	ld.global.u16 	%rs5, [%rd35];
	// begin inline asm
	{  cvt.f32.f16 %f30, %rs5;}

	// end inline asm
	st.local.f32 	[%rd48], %f30;
	max.f32 	%f80, %f80, %f30;
	add.s32 	%r122, %r122, 1;
	shl.b32 	%r94, %r122, 2;
	add.s32 	%r127, %r94, %r5;
	add.s64 	%rd48, %rd48, 4;
	add.s32 	%r123, %r123, 1;
	setp.eq.s32 	%p6, %r123, 0;
	@%p6 bra 	$L__BB21_8;
	bra.uni 	$L__BB21_7;
$L__BB21_8:
	mov.b32 	%r95, %f80;
	shfl.sync.bfly.b32	%r96|%p7, %r95, 2, 31, -1;
	mov.b32 	%f31, %r96;
	max.f32 	%f32, %f80, %f31;
	mov.b32 	%r97, %f32;
	shfl.sync.bfly.b32	%r98|%p8, %r97, 1, 31, -1;
	mov.b32 	%f33, %r98;
	max.f32 	%f8, %f32, %f33;
	setp.ne.s32 	%p9, %r5, 0;
	shl.b32 	%r99, %r1, 2;
	mov.u32 	%r100, _ZZ18_warpSoftmaxKernelI6__halfLi4ELi256ELi2EEvPKT_PS1_iiiE9max_total;
	add.s32 	%r36, %r100, %r99;
	@%p9 bra 	$L__BB21_10;
	st.shared.f32 	[%r36], %f8;
$L__BB21_10:
	setp.ge.u32 	%p10, %r5, %r78;
	mov.f32 	%f85, 0f00000000;
	@%p10 bra 	$L__BB21_17;
	ld.shared.f32 	%f9, [%r36];
	not.b32 	%r102, %r5;
	add.s32 	%r103, %r78, %r102;
	shr.u32 	%r104, %r103, 2;
	add.s32 	%r37, %r104, 1;
	and.b32  	%r38, %r37, 3;
	setp.lt.u32 	%p11, %r103, 12;
	mov.f32 	%f85, 0f00000000;
	mov.b32 	%r132, 0;
	@%p11 bra 	$L__BB21_14;
	and.b32  	%r132, %r37, 2147483644;
	neg.s32 	%r134, %r132;
	add.s64 	%rd51, %rd3, 8;
	mov.f32 	%f85, 0f00000000;
$L__BB21_13:
	ld.local.v2.f32 	{%f38, %f39}, [%rd51+-8];
	sub.f32 	%f40, %f38, %f9;
	mul.f32 	%f41, %f40, 0f3FB8AA3B;
	ex2.approx.f32 	%f42, %f41;
	add.f32 	%f43, %f85, %f42;
	sub.f32 	%f44, %f39, %f9;
	mul.f32 	%f45, %f44, 0f3FB8AA3B;
	ex2.approx.f32 	%f46, %f45;
	st.local.v2.f32 	[%rd51+-8], {%f42, %f46};
	add.f32 	%f47, %f43, %f46;
	ld.local.v2.f32 	{%f48, %f49}, [%rd51];
	sub.f32 	%f50, %f48, %f9;
	mul.f32 	%f51, %f50, 0f3FB8AA3B;
	ex2.approx.f32 	%f52, %f51;
	add.f32 	%f53, %f47, %f52;
	sub.f32 	%f54, %f49, %f9;
	mul.f32 	%f55, %f54, 0f3FB8AA3B;
	ex2.approx.f32 	%f56, %f55;
	st.local.v2.f32 	[%rd51], {%f52, %f56};
	add.f32 	%f85, %f53, %f56;
	add.s32 	%r134, %r134, 4;
	add.s64 	%rd51, %rd51, 16;
	setp.eq.s32 	%p12, %r134, 0;
	@%p12 bra 	$L__BB21_14;
	bra.uni 	$L__BB21_13;
$L__BB21_14:
	setp.eq.s32 	%p13, %r38, 0;
	@%p13 bra 	$L__BB21_17;
	mul.wide.u32 	%rd36, %r132, 4;
	add.s64 	%rd50, %rd3, %rd36;
	neg.s32 	%r133, %r38;
$L__BB21_16:
	.pragma "nounroll";
	ld.local.f32 	%f57, [%rd50];
	sub.f32 	%f58, %f57, %f9;
	mul.f32 	%f59, %f58, 0f3FB8AA3B;
	ex2.approx.f32 	%f60, %f59;
	st.local.f32 	[%rd50], %f60;
	add.f32 	%f85, %f85, %f60;
	add.s64 	%rd50, %rd50, 4;
	add.s32 	%r133, %r133, 1;
	setp.eq.s32 	%p14, %r133, 0;
	@%p14 bra 	$L__BB21_17;
	bra.uni 	$L__BB21_16;
$L__BB21_17:
	setp.ne.s32 	%p15, %r5, 0;
	mov.b32 	%r105, %f85;
	shfl.sync.bfly.b32	%r106|%p16, %r105, 2, 31, -1;
	mov.b32 	%f61, %r106;
	add.f32 	%f62, %f85, %f61;
	mov.b32 	%r107, %f62;
	shfl.sync.bfly.b32	%r108|%p17, %r107, 1, 31, -1;
	mov.b32 	%f63, %r108;
	add.f32 	%f17, %f62, %f63;
	mov.u32 	%r110, _ZZ18_warpSoftmaxKernelI6__halfLi4ELi256ELi2EEvPKT_PS1_iiiE9sum_total;
	add.s32 	%r47, %r110, %r99;
	@%p15 bra 	$L__BB21_19;
	st.shared.f32 	[%r47], %f17;
$L__BB21_19:
	setp.ge.u32 	%p18, %r5, %r78;
	@%p18 bra 	$L__BB21_26;
	ld.shared.f32 	%f64, [%r47];
	mov.f32 	%f65, 0f3F800000;
	div.approx.f32 	%f18, %f65, %f64;
	not.b32 	%r112, %r5;
	add.s32 	%r113, %r78, %r112;
	shr.u32 	%r114, %r113, 2;
	add.s32 	%r48, %r114, 1;
	and.b32  	%r49, %r48, 3;
	setp.lt.u32 	%p19, %r113, 12;
	mov.b32 	%r145, 0;
	mov.u32 	%r141, %r5;
	@%p19 bra 	$L__BB21_23;
	and.b32  	%r145, %r48, 2147483644;
	mad.lo.s32 	%r115, %r5, %r79, %r2;
	add.s32 	%r140, %r115, %r3;
	shl.b32 	%r52, %r79, 4;
	neg.s32 	%r139, %r145;
	add.s32 	%r116, %r5, 8;
	mad.lo.s32 	%r138, %r79, %r116, %r4;
	add.s32 	%r117, %r5, 12;
	mad.lo.s32 	%r137, %r79, %r117, %r4;
	add.s32 	%r118, %r5, 4;
	mad.lo.s32 	%r135, %r79, %r118, %r4;
	add.s64 	%rd52, %rd3, 8;
	mov.u32 	%r141, %r5;
$L__BB21_22:
	ld.local.v2.f32 	{%f70, %f71}, [%rd52+-8];
	mul.f32 	%f66, %f70, %f18;
	// begin inline asm
	{  cvt.rn.f16.f32 %rs6, %f66;}

	// end inline asm
	mul.wide.u32 	%rd37, %r140, 2;
	add.s64 	%rd38, %rd2, %rd37;
	st.global.u16 	[%rd38], %rs6;
	mul.f32 	%f67, %f71, %f18;
	// begin inline asm
	{  cvt.rn.f16.f32 %rs7, %f67;}

	// end inline asm
	mul.wide.u32 	%rd39, %r135, 2;
	add.s64 	%rd40, %rd2, %rd39;
	st.global.u16 	[%rd40], %rs7;
	ld.local.v2.f32 	{%f72, %f73}, [%rd52];
	mul.f32 	%f68, %f72, %f18;
	// begin inline asm
	{  cvt.rn.f16.f32 %rs8, %f68;}

	// end inline asm
	mul.wide.u32 	%rd41, %r138, 2;
	add.s64 	%rd42, %rd2, %rd41;
	st.global.u16 	[%rd42], %rs8;
	mul.f32 	%f69, %f73, %f18;
	// begin inline asm
	{  cvt.rn.f16.f32 %rs9, %f69;}

	// end inline asm
	mul.wide.u32 	%rd43, %r137, 2;
	add.s64 	%rd44, %rd2, %rd43;
	st.global.u16 	[%rd44], %rs9;
	add.s32 	%r140, %r140, %r52;
	add.s32 	%r139, %r139, 4;
	add.s32 	%r138, %r138, %r52;
	add.s32 	%r137, %r137, %r52;
	add.s32 	%r141, %r141, 16;
	add.s32 	%r135, %r135, %r52;
	add.s64 	%rd52, %rd52, 16;
	setp.ne.s32 	%p20, %r139, 0;
	@%p20 bra 	$L__BB21_22;
$L__BB21_23:
	setp.eq.s32 	%p21, %r49, 0;
	@%p21 bra 	$L__BB21_26;
	mul.wide.u32 	%rd45, %r145, 4;
	add.s64 	%rd53, %rd3, %rd45;
	neg.s32 	%r143, %r49;
$L__BB21_25:
	.pragma "nounroll";
	ld.local.f32 	%f75, [%rd53];
	mul.f32 	%f74, %f75, %f18;
	// begin inline asm
	{  cvt.rn.f16.f32 %rs10, %f74;}

	// end inline asm
	mad.lo.s32 	%r119, %r141, %r79, %r4;
	mul.wide.u32 	%rd46, %r119, 2;
	add.s64 	%rd47, %rd2, %rd46;
	st.global.u16 	[%rd47], %rs10;
	add.s32 	%r145, %r145, 1;
	shl.b32 	%r120, %r145, 2;
	add.s32 	%r141, %r120, %r5;
	add.s64 	%rd53, %rd53, 4;
	add.s32 	%r143, %r143, 1;
	setp.ne.s32 	%p22, %r143, 0;
	@%p22 bra 	$L__BB21_25;
$L__BB21_26:
	ret;

}


// ===== COMPILED SASS (sm_100) =====

	.target	sm_100

	.elftype	@"ET_EXEC"


//--------------------- .note.nv.tkinfo           --------------------------
	.section	.note.nv.tkinfo,"",@"SHT_NOTE"
	.sectionflags	@"SHF_NOTE_NV_TKINFO"
	.tkinfo
        /*0018*/ 	.word	0x00000002
        /*0030*/ 	.string	""
        /*0030*/ 	.string	"ptxas"
        /*0030*/ 	.string	"Cuda compilation tools, release 13.0, V13.0.88"
        /*0030*/ 	.string	"Build cuda_13.0.r13.0/compiler.36424714_0"
        /*0030*/ 	.string	"-arch sm_100 -m 64 "



//--------------------- .note.nv.cuinfo           --------------------------
	.section	.note.nv.cuinfo,"",@"SHT_NOTE"
	.sectionflags	@"SHF_NOTE_NV_CUINFO"
        /*0018*/ 	.short	0x0002
        /*001a*/ 	.short	0x0064
        /*001c*/ 	.short	0x0082
	.zero		2


//--------------------- .nv.info                  --------------------------
	.section	.nv.info,"",@"SHT_CUDA_INFO"
	.align	4


	//----- nvinfo : EIATTR_REGCOUNT
	.align		4
        /*0000*/ 	.byte	0x04, 0x2f
        /*0002*/ 	.short	(.L_29 - .L_28)
	.align		4
.L_28:
        /*0004*/ 	.word	index@(_Z27_blockSoftmaxKernel_stride1ILi1024EEvPfS0_ii)
        /*0008*/ 	.word	0x00000020


	//----- nvinfo : EIATTR_FRAME_SIZE
	.align		4
.L_29:
        /*000c*/ 	.byte	0x04, 0x11
        /*000e*/ 	.short	(.L_31 - .L_30)
	.align		4
.L_30:
        /*0010*/ 	.word	index@(_Z27_blockSoftmaxKernel_stride1ILi1024EEvPfS0_ii)
        /*0014*/ 	.word	0x00000000


	//----- nvinfo : EIATTR_REGCOUNT
	.align		4
.L_31:
        /*0018*/ 	.byte	0x04, 0x2f
        /*001a*/ 	.short	(.L_33 - .L_32)
	.align		4
.L_32:
        /*001c*/ 	.word	index@(_Z26_warpSoftmaxKernel_stride1ILi32ELi32EEvPfS0_ii)
        /*0020*/ 	.word	0x00000020


	//----- nvinfo : EIATTR_FRAME_SIZE
	.align		4
.L_33:
        /*0024*/ 	.byte	0x04, 0x11
        /*0026*/ 	.short	(.L_35 - .L_34)
	.align		4
.L_34:
        /*0028*/ 	.word	index@(_Z26_warpSoftmaxKernel_stride1ILi32ELi32EEvPfS0_ii)
        /*002c*/ 	.word	0x00000000


	//----- nvinfo : EIATTR_REGCOUNT
	.align		4
.L_35:
        /*0030*/ 	.byte	0x04, 0x2f
        /*0032*/ 	.short	(.L_37 - .L_36)
	.align		4
.L_36:
        /*0034*/ 	.word	index@(_Z19_blockSoftmaxKernelIfLi1024EEvPKT_PS0_ii)
        /*0038*/ 	.word	0x00000020


	//----- nvinfo : EIATTR_FRAME_SIZE
	.align		4
.L_37:
        /*003c*/ 	.byte	0x04, 0x11
        /*003e*/ 	.short	(.L_39 - .L_38)
	.align		4
.L_38:
        /*0040*/ 	.word	index@(_Z19_blockSoftmaxKernelIfLi1024EEvPKT_PS0_ii)
        /*0044*/ 	.word	0x00000000


	//----- nvinfo : EIATTR_REGCOUNT
	.align		4
.L_39:
        /*0048*/ 	.byte	0x04, 0x2f
        /*004a*/ 	.short	(.L_41 - .L_40)
	.align		4
.L_40:
        /*004c*/ 	.word	index@(_Z19_blockSoftmaxKernelIfLi1024ELi128EEvPKT_PS0_ii)
        /*0050*/ 	.word	0x00000020


	//----- nvinfo : EIATTR_FRAME_SIZE
	.align		4
.L_41:
        /*0054*/ 	.byte	0x04, 0x11
        /*0056*/ 	.short	(.L_43 - .L_42)
	.align		4
.L_42:
        /*0058*/ 	.word	index@(_Z19_blockSoftmaxKernelIfLi1024ELi128EEvPKT_PS0_ii)
        /*005c*/ 	.word	0x00000200


	//----- nvinfo : EIATTR_REGCOUNT
	.align		4
.L_43:
        /*0060*/ 	.byte	0x04, 0x2f
        /*0062*/ 	.short	(.L_45 - .L_44)
	.align		4
.L_44:
        /*0064*/ 	.word	index@(_Z19_blockSoftmaxKernelIfLi1024ELi64EEvPKT_PS0_ii)
        /*0068*/ 	.word	0x00000020


	//----- nvinfo : EIATTR_FRAME_SIZE
	.align		4
.L_45:
        /*006c*/ 	.byte	0x04, 0x11
        /*006e*/ 	.short	(.L_47 - .L_46)
	.align		4
.L_46:
        /*0070*/ 	.word	index@(_Z19_blockSoftmaxKernelIfLi1024ELi64EEvPKT_PS0_ii)
        /*0074*/ 	.word	0x00000100


	//----- nvinfo : EIATTR_REGCOUNT
	.align		4
.L_47:
        /*0078*/ 	.byte	0x04, 0x2f
        /*007a*/ 	.short	(.L_49 - .L_48)
	.align		4
.L_48:
        /*007c*/ 	.word	index@(_Z19_blockSoftmaxKernelIfLi1024ELi32EEvPKT_PS0_ii)
        /*0080*/ 	.word	0x00000020


	//----- nvinfo : EIATTR_FRAME_SIZE
	.align		4
.L_49:
        /*0084*/ 	.byte	0x04, 0x11
        /*0086*/ 	.short	(.L_51 - .L_50)
	.align		4
.L_50:
        /*0088*/ 	.word	index@(_Z19_blockSoftmaxKernelIfLi1024ELi32EEvPKT_PS0_ii)
        /*008c*/ 	.word	0x00000080


	//----- nvinfo : EIATTR_REGCOUNT
	.align		4
.L_51:
        /*0090*/ 	.byte	0x04, 0x2f
        /*0092*/ 	.short	(.L_53 - .L_52)
	.align		4
.L_52:
        /*0094*/ 	.word	index@(_Z19_blockSoftmaxKernelIfLi1024ELi16EEvPKT_PS0_ii)
        /*0098*/ 	.word	0x00000020


	//----- nvinfo : EIATTR_FRAME_SIZE
	.align		4
.L_53:
        /*009c*/ 	.byte	0x04, 0x11
        /*009e*/ 	.short	(.L_55 - .L_54)
	.align		4
.L_54:
        /*00a0*/ 	.word	index@(_Z19_blockSoftmaxKernelIfLi1024ELi16EEvPKT_PS0_ii)
        /*00a4*/ 	.word	0x00000040


	//----- nvinfo : EIATTR_REGCOUNT
	.align		4
.L_55:
        /*00a8*/ 	.byte	0x04, 0x2f
        /*00aa*/ 	.short	(.L_57 - .L_56)
	.align		4
.L_56:
        /*00ac*/ 	.word	index@(_Z19_blockSoftmaxKernelIfLi1024ELi4EEvPKT_PS0_ii)
        /*00b0*/ 	.word	0x00000020


	//----- nvinfo : EIATTR_FRAME_SIZE
	.align		4
.L_57:
        /*00b4*/ 	.byte	0x04, 0x11
        /*00b6*/ 	.short	(.L_59 - .L_58)
	.align		4
.L_58:
        /*00b8*/ 	.word	index@(_Z19_blockSoftmaxKernelIfLi1024ELi4EEvPKT_PS0_ii)
        /*00bc*/ 	.word	0x00000010


	//----- nvinfo : EIATTR_REGCOUNT
	.align		4
.L_59:
        /*00c0*/ 	.byte	0x04, 0x2f
        /*00c2*/ 	.short	(.L_61 - .L_60)
	.align		4
.L_60:
        /*00c4*/ 	.word	index@(_Z18_warpSoftmaxKernelIfLi32ELi32ELi32EEvPKT_PS0_iii)
        /*00c8*/ 	.word	0x00000020


	//----- nvinfo : EIATTR_FRAME_SIZE
	.align		4
.L_61:
        /*00cc*/ 	.byte	0x04, 0x11
        /*00ce*/ 	.short	(.L_63 - .L_62)
	.align		4
.L_62:
        /*00d0*/ 	.word	index@(_Z18_warpSoftmaxKernelIfLi32ELi32ELi32EEvPKT_PS0_iii)
        /*00d4*/ 	.word	0x00000080


	//----- nvinfo : EIATTR_REGCOUNT
	.align		4
.L_63:
        /*00d8*/ 	.byte	0x04, 0x2f
        /*00da*/ 	.short	(.L_65 - .L_64)
	.align		4
.L_64:
        /*00dc*/ 	.word	index@(_Z18_warpSoftmaxKernelIfLi16ELi64ELi2EEvPKT_PS0_iii)
        /*00e0*/ 	.word	0x00000020


	//----- nvinfo : EIATTR_FRAME_SIZE
	.align		4
.L_65:
        /*00e4*/ 	.byte	0x04, 0x11
        /*00e6*/ 	.short	(.L_67 - .L_66)
	.align		4
.L_66:
        /*00e8*/ 	.word	index@(_Z18_warpSoftmaxKernelIfLi16ELi64ELi2EEvPKT_PS0_iii)
        /*00ec*/ 	.word	0x00000008


	//----- nvinfo : EIATTR_REGCOUNT
	.align		4
.L_67:
        /*00f0*/ 	.byte	0x04, 0x2f
        /*00f2*/ 	.short	(.L_69 - .L_68)
	.align		4
.L_68:
        /*00f4*/ 	.word	index@(_Z18_warpSoftmaxKernelIfLi8ELi128ELi2EEvPKT_PS0_iii)
        /*00f8*/ 	.word	0x00000020


	//----- nvinfo : EIATTR_FRAME_SIZE
	.align		4
.L_69:
        /*00fc*/ 	.byte	0x04, 0x11
        /*00fe*/ 	.short	(.L_71 - .L_70)
	.align		4
.L_70:
        /*0100*/ 	.word	index@(_Z18_warpSoftmaxKernelIfLi8ELi128ELi2EEvPKT_PS0_iii)
        /*0104*/ 	.word	0x00000008


	//----- nvinfo : EIATTR_REGCOUNT
	.align		4
.L_71:
        /*0108*/ 	.byte	0x04, 0x2f
        /*010a*/ 	.short	(.L_73 - .L_72)
	.align		4
.L_72:
        /*010c*/ 	.word	index@(_Z18_warpSoftmaxKernelIfLi4ELi256ELi2EEvPKT_PS0_iii)
        /*0110*/ 	.word	0x00000020


	//----- nvinfo : EIATTR_FRAME_SIZE
	.align		4
.L_73:
        /*0114*/ 	.byte	0x04, 0x11
        /*0116*/ 	.short	(.L_75 - .L_74)
	.align		4
.L_74:
        /*0118*/ 	.word	index@(_Z18_warpSoftmaxKernelIfLi4ELi256ELi2EEvPKT_PS0_iii)
        /*011c*/ 	.word	0x00000008


	//----- nvinfo : EIATTR_REGCOUNT
	.align		4
.L_75:
        /*0120*/ 	.byte	0x04, 0x2f
        /*0122*/ 	.short	(.L_77 - .L_76)
	.align		4
.L_76:
        /*0124*/ 	.word	index@(_Z19_blockSoftmaxKernelI6__halfLi1024EEvPKT_PS1_ii)
        /*0128*/ 	.word	0x00000020


	//----- nvinfo : EIATTR_FRAME_SIZE
	.align		4
.L_77:
        /*012c*/ 	.byte	0x04, 0x11
        /*012e*/ 	.short	(.L_79 - .L_78)
	.align		4
.L_78:
        /*0130*/ 	.word	index@(_Z19_blockSoftmaxKernelI6__halfLi1024EEvPKT_PS1_ii)
        /*0134*/ 	.word	0x00000000


	//----- nvinfo : EIATTR_REGCOUNT
	.align		4
.L_79:
        /*0138*/ 	.byte	0x04, 0x2f
        /*013a*/ 	.short	(.L_81 - .L_80)
	.align		4
.L_80:
        /*013c*/ 	.word	index@(_Z19_blockSoftmaxKernelI6__halfLi1024ELi128EEvPKT_PS1_ii)
        /*0140*/ 	.word	0x00000020


	//----- nvinfo : EIATTR_FRAME_SIZE
	.align		4
.L_81:
        /*0144*/ 	.byte	0x04, 0x11
        /*0146*/ 	.short	(.L_83 - .L_82)
	.align		4
.L_82:
        /*0148*/ 	.word	index@(_Z19_blockSoftmaxKernelI6__halfLi1024ELi128EEvPKT_PS1_ii)
        /*014c*/ 	.word	0x00000200


	//----- nvinfo : EIATTR_REGCOUNT
	.align		4
.L_83:
        /*0150*/ 	.byte	0x04, 0x2f
        /*0152*/ 	.short	(.L_85 - .L_84)
	.align		4
.L_84:
        /*0154*/ 	.word	index@(_Z19_blockSoftmaxKernelI6__halfLi1024ELi64EEvPKT_PS1_ii)
        /*0158*/ 	.word	0x00000020


	//----- nvinfo : EIATTR_FRAME_SIZE
	.align		4
.L_85:
        /*015c*/ 	.byte	0x04, 0x11
        /*015e*/ 	.short	(.L_87 - .L_86)
	.align		4
.L_86:
        /*0160*/ 	.word	index@(_Z19_blockSoftmaxKernelI6__halfLi1024ELi64EEvPKT_PS1_ii)
        /*0164*/ 	.word	0x00000100


	//----- nvinfo : EIATTR_REGCOUNT
	.align		4
.L_87:
        /*0168*/ 	.byte	0x04, 0x2f
        /*016a*/ 	.short	(.L_89 - .L_88)
	.align		4
.L_88:
        /*016c*/ 	.word	index@(_Z19_blockSoftmaxKernelI6__halfLi1024ELi32EEvPKT_PS1_ii)
        /*0170*/ 	.word	0x00000020


	//----- nvinfo : EIATTR_FRAME_SIZE
	.align		4
.L_89:
        /*0174*/ 	.byte	0x04, 0x11
        /*0176*/ 	.short	(.L_91 - .L_90)
	.align		4
.L_90:
        /*0178*/ 	.word	index@(_Z19_blockSoftmaxKernelI6__halfLi1024ELi32EEvPKT_PS1_ii)
        /*017c*/ 	.word	0x00000080


	//----- nvinfo : EIATTR_REGCOUNT
	.align		4
.L_91:
        /*0180*/ 	.byte	0x04, 0x2f
        /*0182*/ 	.short	(.L_93 - .L_92)
	.align		4
.L_92:
        /*0184*/ 	.word	index@(_Z19_blockSoftmaxKernelI6__halfLi1024ELi16EEvPKT_PS1_ii)
        /*0188*/ 	.word	0x00000020


	//----- nvinfo : EIATTR_FRAME_SIZE
	.align		4
.L_93:
        /*018c*/ 	.byte	0x04, 0x11
        /*018e*/ 	.short	(.L_95 - .L_94)
	.align		4
.L_94:
        /*0190*/ 	.word	index@(_Z19_blockSoftmaxKernelI6__halfLi1024ELi16EEvPKT_PS1_ii)
        /*0194*/ 	.word	0x00000040


	//----- nvinfo : EIATTR_REGCOUNT
	.align		4
.L_95:
        /*0198*/ 	.byte	0x04, 0x2f
        /*019a*/ 	.short	(.L_97 - .L_96)
	.align		4
.L_96:
        /*019c*/ 	.word	index@(_Z19_blockSoftmaxKernelI6__halfLi1024ELi4EEvPKT_PS1_ii)
        /*01a0*/ 	.word	0x00000020


	//----- nvinfo : EIATTR_FRAME_SIZE
	.align		4
.L_97:
        /*01a4*/ 	.byte	0x04, 0x11
        /*01a6*/ 	.short	(.L_99 - .L_98)
	.align		4
.L_98:
        /*01a8*/ 	.word	index@(_Z19_blockSoftmaxKernelI6__halfLi1024ELi4EEvPKT_PS1_ii)
        /*01ac*/ 	.word	0x00000010


	//----- nvinfo : EIATTR_REGCOUNT
	.align		4
.L_99:
        /*01b0*/ 	.byte	0x04, 0x2f
        /*01b2*/ 	.short	(.L_101 - .L_100)
	.align		4
.L_100:
        /*01b4*/ 	.word	index@(_Z18_warpSoftmaxKernelI6__halfLi32ELi32ELi32EEvPKT_PS1_iii)
        /*01b8*/ 	.word	0x00000020


	//----- nvinfo : EIATTR_FRAME_SIZE
	.align		4
.L_101:
        /*01bc*/ 	.byte	0x04, 0x11
        /*01be*/ 	.short	(.L_103 - .L_102)
	.align		4
.L_102:
        /*01c0*/ 	.word	index@(_Z18_warpSoftmaxKernelI6__halfLi32ELi32ELi32EEvPKT_PS1_iii)
        /*01c4*/ 	.word	0x00000080


	//----- nvinfo : EIATTR_REGCOUNT
	.align		4
.L_103:
        /*01c8*/ 	.byte	0x04, 0x2f
        /*01ca*/ 	.short	(.L_105 - .L_104)
	.align		4
.L_104:
        /*01cc*/ 	.word	index@(_Z18_warpSoftmaxKernelI6__halfLi16ELi64ELi2EEvPKT_PS1_iii)
        /*01d0*/ 	.word	0x00000020


	//----- nvinfo : EIATTR_FRAME_SIZE
	.align		4
.L_105:
        /*01d4*/ 	.byte	0x04, 0x11
        /*01d6*/ 	.short	(.L_107 - .L_106)
	.align		4
.L_106:
        /*01d8*/ 	.word	index@(_Z18_warpSoftmaxKernelI6__halfLi16ELi64ELi2EEvPKT_PS1_iii)
        /*01dc*/ 	.word	0x00000008


	//----- nvinfo : EIATTR_REGCOUNT
	.align		4
.L_107:
        /*01e0*/ 	.byte	0x04, 0x2f
        /*01e2*/ 	.short	(.L_109 - .L_108)
	.align		4
.L_108:
        /*01e4*/ 	.word	index@(_Z18_warpSoftmaxKernelI6__halfLi8ELi128ELi2EEvPKT_PS1_iii)
        /*01e8*/ 	.word	0x00000020


	//----- nvinfo : EIATTR_FRAME_SIZE
	.align		4
.L_109:
        /*01ec*/ 	.byte	0x04, 0x11
        /*01ee*/ 	.short	(.L_111 - .L_110)
	.align		4
.L_110:
        /*01f0*/ 	.word	index@(_Z18_warpSoftmaxKernelI6__halfLi8ELi128ELi2EEvPKT_PS1_iii)
        /*01f4*/ 	.word	0x00000008


	//----- nvinfo : EIATTR_REGCOUNT
	.align		4
.L_111:
        /*01f8*/ 	.byte	0x04, 0x2f
        /*01fa*/ 	.short	(.L_113 - .L_112)
	.align		4
.L_112:
        /*01fc*/ 	.word	index@(_Z18_warpSoftmaxKernelI6__halfLi4ELi256ELi2EEvPKT_PS1_iii)
        /*0200*/ 	.word	0x00000020


	//----- nvinfo : EIATTR_FRAME_SIZE
	.align		4
.L_113:
        /*0204*/ 	.byte	0x04, 0x11
        /*0206*/ 	.short	(.L_115 - .L_114)
	.align		4
.L_114:
        /*0208*/ 	.word	index@(_Z18_warpSoftmaxKernelI6__halfLi4ELi256ELi2EEvPKT_PS1_iii)
        /*020c*/ 	.word	0x00000008


	//----- nvinfo : EIATTR_MIN_STACK_SIZE
	.align		4
.L_115:
        /*0210*/ 	.byte	0x04, 0x12
        /*0212*/ 	.short	(.L_117 - .L_116)
	.align		4
.L_116:
        /*0214*/ 	.word	index@(_Z18_warpSoftmaxKernelI6__halfLi4ELi256ELi2EEvPKT_PS1_iii)
        /*0218*/ 	.word	0x00000008


	//----- nvinfo : EIATTR_MIN_STACK_SIZE
	.align		4
.L_117:
        /*021c*/ 	.byte	0x04, 0x12
        /*021e*/ 	.short	(.L_119 - .L_118)
	.align		4
.L_118:
        /*0220*/ 	.word	index@(_Z18_warpSoftmaxKernelI6__halfLi8ELi128ELi2EEvPKT_PS1_iii)
        /*0224*/ 	.word	0x00000008


	//----- nvinfo : EIATTR_MIN_STACK_SIZE
	.align		4
.L_119:
        /*0228*/ 	.byte	0x04, 0x12
        /*022a*/ 	.short	(.L_121 - .L_120)
	.align		4
.L_120:
        /*022c*/ 	.word	index@(_Z18_warpSoftmaxKernelI6__halfLi16ELi64ELi2EEvPKT_PS1_iii)
        /*0230*/ 	.word	0x00000008


	//----- nvinfo : EIATTR_MIN_STACK_SIZE
	.align		4
.L_121:
        /*0234*/ 	.byte	0x04, 0x12
        /*0236*/ 	.short	(.L_123 - .L_122)
	.align		4
.L_122:
        /*0238*/ 	.word	index@(_Z18_warpSoftmaxKernelI6__halfLi32ELi32ELi32EEvPKT_PS1_iii)
        /*023c*/ 	.word	0x00000080


	//----- nvinfo : EIATTR_MIN_STACK_SIZE
	.align		4
.L_123:
        /*0240*/ 	.byte	0x04, 0x12
        /*0242*/ 	.short	(.L_125 - .L_124)
	.align		4
.L_124:
        /*0244*/ 	.word	index@(_Z19_blockSoftmaxKernelI6__halfLi1024ELi4EEvPKT_PS1_ii)
        /*0248*/ 	.word	0x00000010


	//----- nvinfo : EIATTR_MIN_STACK_SIZE
	.align		4
.L_125:
        /*024c*/ 	.byte	0x04, 0x12
        /*024e*/ 	.short	(.L_127 - .L_126)
	.align		4
.L_126:
        /*0250*/ 	.word	index@(_Z19_blockSoftmaxKernelI6__halfLi1024ELi16EEvPKT_PS1_ii)
        /*0254*/ 	.word	0x00000040


	//----- nvinfo : EIATTR_MIN_STACK_SIZE
	.align		4
.L_127:
        /*0258*/ 	.byte	0x04, 0x12
        /*025a*/ 	.short	(.L_129 - .L_128)
	.align		4
.L_128:
        /*025c*/ 	.word	index@(_Z19_blockSoftmaxKernelI6__halfLi1024ELi32EEvPKT_PS1_ii)
        /*0260*/ 	.word	0x00000080


	//----- nvinfo : EIATTR_MIN_STACK_SIZE
	.align		4
.L_129:
        /*0264*/ 	.byte	0x04, 0x12
        /*0266*/ 	.short	(.L_131 - .L_130)
	.align		4
.L_130:
        /*0268*/ 	.word	index@(_Z19_blockSoftmaxKernelI6__halfLi1024ELi64EEvPKT_PS1_ii)
        /*026c*/ 	.word	0x00000100


	//----- nvinfo : EIATTR_MIN_STACK_SIZE
	.align		4
.L_131:
        /*0270*/ 	.byte	0x04, 0x12
        /*0272*/ 	.short	(.L_133 - .L_132)
	.align		4
.L_132:
        /*0274*/ 	.word	index@(_Z19_blockSoftmaxKernelI6__halfLi1024ELi128EEvPKT_PS1_ii)
        /*0278*/ 	.word	0x00000200


	//----- nvinfo : EIATTR_MIN_STACK_SIZE
	.align		4
.L_133:
        /*027c*/ 	.byte	0x04, 0x12
        /*027e*/ 	.short	(.L_135 - .L_134)
	.align		4
.L_134:
        /*0280*/ 	.word	index@(_Z19_blockSoftmaxKernelI6__halfLi1024EEvPKT_PS1_ii)
        /*0284*/ 	.word	0x00000000


	//----- nvinfo : EIATTR_MIN_STACK_SIZE
	.align		4
.L_135:
        /*0288*/ 	.byte	0x04, 0x12
        /*028a*/ 	.short	(.L_137 - .L_136)
	.align		4
.L_136:
        /*028c*/ 	.word	index@(_Z18_warpSoftmaxKernelIfLi4ELi256ELi2EEvPKT_PS0_iii)
        /*0290*/ 	.word	0x00000008


	//----- nvinfo : EIATTR_MIN_STACK_SIZE
	.align		4
.L_137:
        /*0294*/ 	.byte	0x04, 0x12
        /*0296*/ 	.short	(.L_139 - .L_138)
	.align		4
.L_138:
        /*0298*/ 	.word	index@(_Z18_warpSoftmaxKernelIfLi8ELi128ELi2EEvPKT_PS0_iii)
        /*029c*/ 	.word	0x00000008


	//----- nvinfo : EIATTR_MIN_STACK_SIZE
	.align		4
.L_139:
        /*02a0*/ 	.byte	0x04, 0x12
        /*02a2*/ 	.short	(.L_141 - .L_140)
	.align		4
.L_140:
        /*02a4*/ 	.word	index@(_Z18_warpSoftmaxKernelIfLi16ELi64ELi2EEvPKT_PS0_iii)
        /*02a8*/ 	.word	0x00000008


	//----- nvinfo : EIATTR_MIN_STACK_SIZE
	.align		4
.L_141:
        /*02ac*/ 	.byte	0x04, 0x12
        /*02ae*/ 	.short	(.L_143 - .L_142)
	.align		4
.L_142:
        /*02b0*/ 	.word	index@(_Z18_warpSoftmaxKernelIfLi32ELi32ELi32EEvPKT_PS0_iii)
        /*02b4*/ 	.word	0x00000080


	//----- nvinfo : EIATTR_MIN_STACK_SIZE
	.align		4
.L_143:
        /*02b8*/ 	.byte	0x04, 0x12
        /*02ba*/ 	.short	(.L_145 - .L_144)
	.align		4
.L_144:
        /*02bc*/ 	.word	index@(_Z19_blockSoftmaxKernelIfLi1024ELi4EEvPKT_PS0_ii)
        /*02c0*/ 	.word	0x00000010


	//----- nvinfo : EIATTR_MIN_STACK_SIZE
	.align		4
.L_145:
        /*02c4*/ 	.byte	0x04, 0x12
        /*02c6*/ 	.short	(.L_147 - .L_146)
	.align		4
.L_146:
        /*02c8*/ 	.word	index@(_Z19_blockSoftmaxKernelIfLi1024ELi16EEvPKT_PS0_ii)
        /*02cc*/ 	.word	0x00000040


	//----- nvinfo : EIATTR_MIN_STACK_SIZE
	.align		4
.L_147:
        /*02d0*/ 	.byte	0x04, 0x12
        /*02d2*/ 	.short	(.L_149 - .L_148)
	.align		4
.L_148:
        /*02d4*/ 	.word	index@(_Z19_blockSoftmaxKernelIfLi1024ELi32EEvPKT_PS0_ii)
        /*02d8*/ 	.word	0x00000080


	//----- nvinfo : EIATTR_MIN_STACK_SIZE
	.align		4
.L_149:
        /*02dc*/ 	.byte	0x04, 0x12
        /*02de*/ 	.short	(.L_151 - .L_150)
	.align		4
.L_150:
        /*02e0*/ 	.word	index@(_Z19_blockSoftmaxKernelIfLi1024ELi64EEvPKT_PS0_ii)
        /*02e4*/ 	.word	0x00000100


	//----- nvinfo : EIATTR_MIN_STACK_SIZE
	.align		4
.L_151:
        /*02e8*/ 	.byte	0x04, 0x12
        /*02ea*/ 	.short	(.L_153 - .L_152)
	.align		4
.L_152:
        /*02ec*/ 	.word	index@(_Z19_blockSoftmaxKernelIfLi1024ELi128EEvPKT_PS0_ii)
        /*02f0*/ 	.word	0x00000200


	//----- nvinfo : EIATTR_MIN_STACK_SIZE
	.align		4
.L_153:
        /*02f4*/ 	.byte	0x04, 0x12
        /*02f6*/ 	.short	(.L_155 - .L_154)
	.align		4
.L_154:
        /*02f8*/ 	.word	index@(_Z19_blockSoftmaxKernelIfLi1024EEvPKT_PS0_ii)
        /*02fc*/ 	.word	0x00000000


	//----- nvinfo : EIATTR_MIN_STACK_SIZE
	.align		4
.L_155:
        /*0300*/ 	.byte	0x04, 0x12
        /*0302*/ 	.short	(.L_157 - .L_156)
	.align		4
.L_156:
        /*0304*/ 	.word	index@(_Z26_warpSoftmaxKernel_stride1ILi32ELi32EEvPfS0_ii)
        /*0308*/ 	.word	0x00000000


	//----- nvinfo : EIATTR_MIN_STACK_SIZE
	.align		4
.L_157:
        /*030c*/ 	.byte	0x04, 0x12
        /*030e*/ 	.short	(.L_159 - .L_158)
	.align		4
.L_158:
        /*0310*/ 	.word	index@(_Z27_blockSoftmaxKernel_stride1ILi1024EEvPfS0_ii)
        /*0314*/ 	.word	0x00000000
.L_159:


//--------------------- .nv.compat                --------------------------
	.section	.nv.compat,"",@"SHT_CUDA_COMPAT_INFO"
	.align	4
        /*0000*/ 	.byte	0x02, 0x09, 0x00, 0x00, 0x02, 0x02, 0x01, 0x00, 0x02, 0x05, 0x05, 0x00, 0x03, 0x07, 0x01, 0x01
        /*0010*/ 	.byte	0x02, 0x03, 0x00, 0x00, 0x02, 0x06, 0x01, 0x00, 0x04, 0x0b, 0x08, 0x00, 0x01, 0x00, 0x00, 0x00
        /*0020*/ 	.byte	0x00, 0x00, 0x00, 0x00


//--------------------- .nv.info._Z18_warpSoftmaxKernelI6__halfLi4ELi256ELi2EEvPKT_PS1_iii --------------------------
	.section	.nv.info._Z18_warpSoftmaxKernelI6__halfLi4ELi256ELi2EEvPKT_PS1_iii,"",@"SHT_CUDA_INFO"
	.sectionflags	@""
	.align	4


	//----- nvinfo : EIATTR_CUDA_API_VERSION
	.align		4
        /*0000*/ 	.byte	0x04, 0x37
        /*0002*/ 	.short	(.L_161 - .L_160)
.L_160:
        /*0004*/ 	.word	0x00000082


	//----- nvinfo : EIATTR_KPARAM_INFO
	.align		4
.L_161:
        /*0008*/ 	.byte	0x04, 0x17
        /*000a*/ 	.short	(.L_163 - .L_162)
.L_162:
        /*000c*/ 	.word	0x00000000
        /*0010*/ 	.short	0x0004
        /*0012*/ 	.short	0x0018
        /*0014*/ 	.byte	0x00, 0xf0, 0x11, 0x00


	//----- nvinfo : EIATTR_KPARAM_INFO
	.align		4
.L_163:
        /*0018*/ 	.byte	0x04, 0x17
        /*001a*/ 	.short	(.L_165 - .L_164)
.L_164:
        /*001c*/ 	.word	0x00000000
        /*0020*/ 	.short	0x0003
        /*0022*/ 	.short	0x0014
        /*0024*/ 	.byte	0x00, 0xf0, 0x11, 0x00


	//----- nvinfo : EIATTR_KPARAM_INFO
	.align		4
.L_165:
        /*0028*/ 	.byte	0x04, 0x17
        /*002a*/ 	.short	(.L_167 - .L_166)
.L_166:
        /*002c*/ 	.word	0x00000000
        /*0030*/ 	.short	0x0002
        /*0032*/ 	.short	0x0010
        /*0034*/ 	.byte	0x00, 0xf0, 0x11, 0x00


	//----- nvinfo : EIATTR_KPARAM_INFO
	.align		4
.L_167:
        /*0038*/ 	.byte	0x04, 0x17
        /*003a*/ 	.short	(.L_169 - .L_168)
.L_168:
        /*003c*/ 	.word	0x00000000
        /*0040*/ 	.short	0x0001
        /*0042*/ 	.short	0x0008
        /*0044*/ 	.byte	0x00, 0xf5, 0x21, 0x00


	//----- nvinfo : EIATTR_KPARAM_INFO
	.align		4
.L_169:
        /*0048*/ 	.byte	0x04, 0x17
        /*004a*/ 	.short	(.L_171 - .L_170)
.L_170:
        /*004c*/ 	.word	0x00000000
        /*0050*/ 	.short	0x0000
        /*0052*/ 	.short	0x0000
        /*0054*/ 	.byte	0x00, 0xf5, 0x21, 0x00


	//----- nvinfo : EIATTR_SPARSE_MMA_MASK
	.align		4
.L_171:
        /*0058*/ 	.byte	0x03, 0x50
        /*005a*/ 	.short	0x0000


	//----- nvinfo : EIATTR_MAXREG_COUNT
	.align		4
        /*005c*/ 	.byte	0x03, 0x1b
        /*005e*/ 	.short	0x00ff


	//----- nvinfo : EIATTR_MERCURY_ISA_VERSION
	.align		4
        /*0060*/ 	.byte	0x03, 0x5f
        /*0062*/ 	.short	0x0101


	//----- nvinfo : EIATTR_COOP_GROUP_MASK_REGIDS
	.align		4
        /*0064*/ 	.byte	0x04, 0x29
        /*0066*/ 	.short	(.L_173 - .L_172)


	//   ....[0]....
.L_172:
        /*0068*/ 	.word	0xffffffff


	//   ....[1]....
        /*006c*/ 	.word	0xffffffff


	//   ....[2]....
        /*0070*/ 	.word	0xffffffff


	//   ....[3]....
        /*0074*/ 	.word	0xffffffff


	//----- nvinfo : EIATTR_COOP_GROUP_INSTR_OFFSETS
	.align		4
.L_173:
        /*0078*/ 	.byte	0x04, 0x28
        /*007a*/ 	.short	(.L_175 - .L_174)


	//   ....[0]....
.L_174:
        /*007c*/ 	.word	0x000006b0


	//   ....[1]....
        /*0080*/ 	.word	0x00000730


	//   ....[2]....
        /*0084*/ 	.word	0x00000bc0


	//   ....[3]....
        /*0088*/ 	.word	0x00000c10


	//----- nvinfo : EIATTR_VRC_CTA_INIT_COUNT
	.align		4
.L_175:
        /*008c*/ 	.byte	0x02, 0x4a
	.zero		1
	.zero		1


	//----- nvinfo : EIATTR_EXIT_INSTR_OFFSETS
	.align		4
        /*0090*/ 	.byte	0x04, 0x1c
        /*0092*/ 	.short	(.L_177 - .L_176)


	//   ....[0]....
.L_176:
        /*0094*/ 	.word	0x00000170


	//   ....[1]....
        /*0098*/ 	.word	0x00000c40


	//   ....[2]....
        /*009c*/ 	.word	0x00001b10


	//   ....[3]....
        /*00a0*/ 	.word	0x00001c10


	//----- nvinfo : EIATTR_CRS_STACK_SIZE
	.align		4
.L_177:
        /*00a4*/ 	.byte	0x04, 0x1e
        /*00a6*/ 	.short	(.L_179 - .L_178)
.L_178:
        /*00a8*/ 	.word	0x00000000


	//----- nvinfo : EIATTR_CBANK_PARAM_SIZE
	.align		4
.L_179:
        /*00ac*/ 	.byte	0x03, 0x19
        /*00ae*/ 	.short	0x001c


	//----- nvinfo : EIATTR_PARAM_CBANK
	.align		4
        /*00b0*/ 	.byte	0x04, 0x0a
        /*00b2*/ 	.short	(.L_181 - .L_180)
	.align		4
.L_180:
        /*00b4*/ 	.word	index@(.nv.constant0._Z18_warpSoftmaxKernelI6__halfLi4ELi256ELi2EEvPKT_PS1_iii)
        /*00b8*/ 	.short	0x0380
        /*00ba*/ 	.short	0x001c


	//----- nvinfo : EIATTR_SW_WAR
	.align		4
.L_181:
        /*00bc*/ 	.byte	0x04, 0x36
        /*00be*/ 	.short	(.L_183 - .L_182)
.L_182:
        /*00c0*/ 	.word	0x00000008
.L_183:


//--------------------- .nv.info._Z18_warpSoftmaxKernelI6__halfLi8ELi128ELi2EEvPKT_PS1_iii --------------------------
	.section	.nv.info._Z18_warpSoftmaxKernelI6__halfLi8ELi128ELi2EEvPKT_PS1_iii,"",@"SHT_CUDA_INFO"
	.sectionflags	@""
	.align	4


	//----- nvinfo : EIATTR_CUDA_API_VERSION
	.align		4
        /*0000*/ 	.byte	0x04, 0x37
        /*0002*/ 	.short	(.L_185 - .L_184)
.L_184:
        /*0004*/ 	.word	0x00000082


	//----- nvinfo : EIATTR_KPARAM_INFO
	.align		4
.L_185:
        /*0008*/ 	.byte	0x04, 0x17
        /*000a*/ 	.short	(.L_187 - .L_186)
.L_186:
        /*000c*/ 	.word	0x00000000
        /*0010*/ 	.short	0x0004
        /*0012*/ 	.short	0x0018
        /*0014*/ 	.byte	0x00, 0xf0, 0x11, 0x00


	//----- nvinfo : EIATTR_KPARAM_INFO
	.align		4
.L_187:
        /*0018*/ 	.byte	0x04, 0x17
        /*001a*/ 	.short	(.L_189 - .L_188)
.L_188:
        /*001c*/ 	.word	0x00000000
        /*0020*/ 	.short	0x0003
        /*0022*/ 	.short	0x0014
        /*0024*/ 	.byte	0x00, 0xf0, 0x11, 0x00


	//----- nvinfo : EIATTR_KPARAM_INFO
	.align		4
.L_189:
        /*0028*/ 	.byte	0x04, 0x17
        /*002a*/ 	.short	(.L_191 - .L_190)
.L_190:
        /*002c*/ 	.word	0x00000000
        /*0030*/ 	.short	0x0002
        /*0032*/ 	.short	0x0010
        /*0034*/ 	.byte	0x00, 0xf0, 0x11, 0x00


	//----- nvinfo : EIATTR_KPARAM_INFO
	.align		4
.L_191:
        /*0038*/ 	.byte	0x04, 0x17
        /*003a*/ 	.short	(.L_193 - .L_192)
.L_192:
        /*003c*/ 	.word	0x00000000
        /*0040*/ 	.short	0x0001
        /*0042*/ 	.short	0x0008
        /*0044*/ 	.byte	0x00, 0xf5, 0x21, 0x00


	//----- nvinfo : EIATTR_KPARAM_INFO
	.align		4
.L_193:
        /*0048*/ 	.byte	0x04, 0x17
        /*004a*/ 	.short	(.L_195 - .L_194)
.L_194:
        /*004c*/ 	.word	0x00000000
        /*0050*/ 	.short	0x0000
        /*0052*/ 	.short	0x0000
        /*0054*/ 	.byte	0x00, 0xf5, 0x21, 0x00


	//----- nvinfo : EIATTR_SPARSE_MMA_MASK
	.align		4
.L_195:
        /*0058*/ 	.byte	0x03, 0x50
        /*005a*/ 	.short	0x0000


	//----- nvinfo : EIATTR_MAXREG_COUNT
	.align		4
        /*005c*/ 	.byte	0x03, 0x1b
        /*005e*/ 	.short	0x00ff


	//----- nvinfo : EIATTR_MERCURY_ISA_VERSION
	.align		4
        /*0060*/ 	.byte	0x03, 0x5f
        /*0062*/ 	.short	0x0101


	//----- nvinfo : EIATTR_COOP_GROUP_MASK_REGIDS
	.align		4
        /*0064*/ 	.byte	0x04, 0x29
        /*0066*/ 	.short	(.L_197 - .L_196)


	//   ....[0]....
.L_196:
        /*0068*/ 	.word	0xffffffff


	//   ....[1]....
        /*006c*/ 	.word	0xffffffff


	//   ....[2]....
        /*0070*/ 	.word	0xffffffff


	//   ....[3]....
        /*0074*/ 	.word	0xffffffff


	//   ....[4]....
        /*0078*/ 	.word	0xffffffff


	//   ....[5]....
        /*007c*/ 	.word	0xffffffff


	//----- nvinfo : EIATTR_COOP_GROUP_INSTR_OFFSETS
	.align		4
.L_197:
        /*0080*/ 	.byte	0x04, 0x28
        /*0082*/ 	.short	(.L_199 - .L_198)


	//   ....[0]....
.L_198:
        /*0084*/ 	.word	0x000006b0


	//   ....[1]....
        /*0088*/ 	.word	0x00000730


	//   ....[2]....
        /*008c*/ 	.word	0x00000760


	//   ....[3]....
        /*0090*/ 	.word	0x00000be0


	//   ....[4]....
        /*0094*/ 	.word	0x00000c30


	//   ....[5]....
        /*0098*/ 	.word	0x00000c50


	//----- nvinfo : EIATTR_VRC_CTA_INIT_COUNT
	.align		4
.L_199:
        /*009c*/ 	.byte	0x02, 0x4a
	.zero		1
	.zero		1


	//----- nvinfo : EIATTR_EXIT_INSTR_OFFSETS
	.align		4
        /*00a0*/ 	.byte	0x04, 0x1c
        /*00a2*/ 	.short	(.L_201 - .L_200)


	//   ....[0]....
.L_200:
        /*00a4*/ 	.word	0x00000170


	//   ....[1]....
        /*00a8*/ 	.word	0x00000c80


	//   ....[2]....
        /*00ac*/ 	.word	0x00001b50


	//   ....[3]....
        /*00b0*/ 	.word	0x00001c50


	//----- nvinfo : EIATTR_CRS_STACK_SIZE
	.align		4
.L_201:
        /*00b4*/ 	.byte	0x04, 0x1e
        /*00b6*/ 	.short	(.L_203 - .L_202)
.L_202:
        /*00b8*/ 	.word	0x00000000


	//----- nvinfo : EIATTR_CBANK_PARAM_SIZE
	.align		4
.L_203:
        /*00bc*/ 	.byte	0x03, 0x19
        /*00be*/ 	.short	0x001c


	//----- nvinfo : EIATTR_PARAM_CBANK
	.align		4
        /*00c0*/ 	.byte	0x04, 0x0a
        /*00c2*/ 	.short	(.L_205 - .L_204)
	.align		4
.L_204:
        /*00c4*/ 	.word	index@(.nv.constant0._Z18_warpSoftmaxKernelI6__halfLi8ELi128ELi2EEvPKT_PS1_iii)
        /*00c8*/ 	.short	0x0380
        /*00ca*/ 	.short	0x001c


	//----- nvinfo : EIATTR_SW_WAR
	.align		4
.L_205:
        /*00cc*/ 	.byte	0x04, 0x36
        /*00ce*/ 	.short	(.L_207 - .L_206)
.L_206:
        /*00d0*/ 	.word	0x00000008
.L_207:


//--------------------- .nv.info._Z18_warpSoftmaxKernelI6__halfLi16ELi64ELi2EEvPKT_PS1_iii --------------------------
	.section	.nv.info._Z18_warpSoftmaxKernelI6__halfLi16ELi64ELi2EEvPKT_PS1_iii,"",@"SHT_CUDA_INFO"
	.sectionflags	@""
	.align	4


	//----- nvinfo : EIATTR_CUDA_API_VERSION
	.align		4
        /*0000*/ 	.byte	0x04, 0x37
        /*0002*/ 	.short	(.L_209 - .L_208)
.L_208:
        /*0004*/ 	.word	0x00000082


	//----- nvinfo : EIATTR_KPARAM_INFO
	.align		4
.L_209:
        /*0008*/ 	.byte	0x04, 0x17
        /*000a*/ 	.short	(.L_211 - .L_210)
.L_210:
        /*000c*/ 	.word	0x00000000
        /*0010*/ 	.short	0x0004
        /*0012*/ 	.short	0x0018
        /*0014*/ 	.byte	0x00, 0xf0, 0x11, 0x00


	//----- nvinfo : EIATTR_KPARAM_INFO
	.align		4
.L_211:
        /*0018*/ 	.byte	0x04, 0x17
        /*001a*/ 	.short	(.L_213 - .L_212)
.L_212:
        /*001c*/ 	.word	0x00000000
        /*0020*/ 	.short	0x0003
        /*0022*/ 	.short	0x0014
        /*0024*/ 	.byte	0x00, 0xf0, 0x11, 0x00


	//----- nvinfo : EIATTR_KPARAM_INFO
	.align		4
.L_213:
        /*0028*/ 	.byte	0x04, 0x17
        /*002a*/ 	.short	(.L_215 - .L_214)
.L_214:
        /*002c*/ 	.word	0x00000000
        /*0030*/ 	.short	0x0002
        /*0032*/ 	.short	0x0010
        /*0034*/ 	.byte	0x00, 0xf0, 0x11, 0x00


	//----- nvinfo : EIATTR_KPARAM_INFO
	.align		4
.L_215:
        /*0038*/ 	.byte	0x04, 0x17
        /*003a*/ 	.short	(.L_217 - .L_216)
.L_216:
        /*003c*/ 	.word	0x00000000
        /*0040*/ 	.short	0x0001
        /*0042*/ 	.short	0x0008
        /*0044*/ 	.byte	0x00, 0xf5, 0x21, 0x00


	//----- nvinfo : EIATTR_KPARAM_INFO
	.align		4
.L_217:
        /*0048*/ 	.byte	0x04, 0x17
        /*004a*/ 	.short	(.L_219 - .L_218)
.L_218:
        /*004c*/ 	.word	0x00000000
        /*0050*/ 	.short	0x0000
        /*0052*/ 	.short	0x0000
        /*0054*/ 	.byte	0x00, 0xf5, 0x21, 0x00


	//----- nvinfo : EIATTR_SPARSE_MMA_MASK
	.align		4
.L_219:
        /*0058*/ 	.byte	0x03, 0x50
        /*005a*/ 	.short	0x0000


	//----- nvinfo : EIATTR_MAXREG_COUNT
	.align		4
        /*005c*/ 	.byte	0x03, 0x1b
        /*005e*/ 	.short	0x00ff


	//----- nvinfo : EIATTR_MERCURY_ISA_VERSION
	.align		4
        /*0060*/ 	.byte	0x03, 0x5f
        /*0062*/ 	.short	0x0101


	//----- nvinfo : EIATTR_COOP_GROUP_MASK_REGIDS
	.align		4
        /*0064*/ 	.byte	0x04, 0x29
        /*0066*/ 	.short	(.L_221 - .L_220)


	//   ....[0]....
.L_220:
        /*0068*/ 	.word	0xffffffff


	//   ....[1]....
        /*006c*/ 	.word	0xffffffff


	//   ....[2]....
        /*0070*/ 	.word	0xffffffff


	//   ....[3]....
        /*0074*/ 	.word	0xffffffff


	//   ....[4]....
        /*0078*/ 	.word	0xffffffff


	//   ....[5]....
        /*007c*/ 	.word	0xffffffff


	//   ....[6]....
        /*0080*/ 	.word	0xffffffff


	//   ....[7]....
        /*0084*/ 	.word	0xffffffff


	//----- nvinfo : EIATTR_COOP_GROUP_INSTR_OFFSETS
	.align		4
.L_221:
        /*0088*/ 	.byte	0x04, 0x28
        /*008a*/ 	.short	(.L_223 - .L_222)


	//   ....[0]....
.L_222:
        /*008c*/ 	.word	0x000006b0


	//   ....[1]....
        /*0090*/ 	.word	0x00000730


	//   ....[2]....
        /*0094*/ 	.word	0x00000760


	//   ....[3]....
        /*0098*/ 	.word	0x00000780


	//   ....[4]....
        /*009c*/ 	.word	0x00000c00


	//   ....[5]....
        /*00a0*/ 	.word	0x00000c50


	//   ....[6]....
        /*00a4*/ 	.word	0x00000c70


	//   ....[7]....
        /*00a8*/ 	.word	0x00000c90


	//----- nvinfo : EIATTR_VRC_CTA_INIT_COUNT
	.align		4
.L_223:
        /*00ac*/ 	.byte	0x02, 0x4a
	.zero		1
	.zero		1


	//----- nvinfo : EIATTR_EXIT_INSTR_OFFSETS
	.align		4
        /*00b0*/ 	.byte	0x04, 0x1c
        /*00b2*/ 	.short	(.L_225 - .L_224)


	//   ....[0]....
.L_224:
        /*00b4*/ 	.word	0x00000170


	//   ....[1]....
        /*00b8*/ 	.word	0x00000cc0


	//   ....[2]....
        /*00bc*/ 	.word	0x00001b90


	//   ....[3]....
        /*00c0*/ 	.word	0x00001c90


	//----- nvinfo : EIATTR_CRS_STACK_SIZE
	.align		4
.L_225:
        /*00c4*/ 	.byte	0x04, 0x1e
        /*00c6*/ 	.short	(.L_227 - .L_226)
.L_226:
        /*00c8*/ 	.word	0x00000000


	//----- nvinfo : EIATTR_CBANK_PARAM_SIZE
	.align		4
.L_227:
        /*00cc*/ 	.byte	0x03, 0x19
        /*00ce*/ 	.short	0x001c


	//----- nvinfo : EIATTR_PARAM_CBANK
	.align		4
        /*00d0*/ 	.byte	0x04, 0x0a
        /*00d2*/ 	.short	(.L_229 - .L_228)
	.align		4
.L_228:
        /*00d4*/ 	.word	index@(.nv.constant0._Z18_warpSoftmaxKernelI6__halfLi16ELi64ELi2EEvPKT_PS1_iii)
        /*00d8*/ 	.short	0x0380
        /*00da*/ 	.short	0x001c


	//----- nvinfo : EIATTR_SW_WAR
	.align		4
.L_229:
        /*00dc*/ 	.byte	0x04, 0x36
        /*00de*/ 	.short	(.L_231 - .L_230)
.L_230:
        /*00e0*/ 	.word	0x00000008
.L_231:


//--------------------- .nv.info._Z18_warpSoftmaxKernelI6__halfLi32ELi32ELi32EEvPKT_PS1_iii --------------------------
	.section	.nv.info._Z18_warpSoftmaxKernelI6__halfLi32ELi32ELi32EEvPKT_PS1_iii,"",@"SHT_CUDA_INFO"
	.sectionflags	@""
	.align	4


	//----- nvinfo : EIATTR_CUDA_API_VERSION
	.align		4
        /*0000*/ 	.byte	0x04, 0x37
        /*0002*/ 	.short	(.L_233 - .L_232)
.L_232:
        /*0004*/ 	.word	0x00000082


	//----- nvinfo : EIATTR_KPARAM_INFO
	.align		4
.L_233:
        /*0008*/ 	.byte	0x04, 0x17
        /*000a*/ 	.short	(.L_235 - .L_234)
.L_234:
        /*000c*/ 	.word	0x00000000
        /*0010*/ 	.short	0x0004
        /*0012*/ 	.short	0x0018
        /*0014*/ 	.byte	0x00, 0xf0, 0x11, 0x00


	//----- nvinfo : EIATTR_KPARAM_INFO
	.align		4
.L_235:
        /*0018*/ 	.byte	0x04, 0x17
        /*001a*/ 	.short	(.L_237 - .L_236)
.L_236:
        /*001c*/ 	.word	0x00000000
        /*0020*/ 	.short	0x0003
        /*0022*/ 	.short	0x0014
        /*0024*/ 	.byte	0x00, 0xf0, 0x11, 0x00


	//----- nvinfo : EIATTR_KPARAM_INFO
	.align		4
.L_237:
        /*0028*/ 	.byte	0x04, 0x17
        /*002a*/ 	.short	(.L_239 - .L_238)
.L_238:
        /*002c*/ 	.word	0x00000000
        /*0030*/ 	.short	0x0002
        /*0032*/ 	.short	0x0010
        /*0034*/ 	.byte	0x00, 0xf0, 0x11, 0x00


	//----- nvinfo : EIATTR_KPARAM_INFO
	.align		4
.L_239:
        /*0038*/ 	.byte	0x04, 0x17
        /*003a*/ 	.short	(.L_241 - .L_240)
.L_240:
        /*003c*/ 	.word	0x00000000
        /*0040*/ 	.short	0x0001
        /*0042*/ 	.short	0x0008
        /*0044*/ 	.byte	0x00, 0xf5, 0x21, 0x00


	//----- nvinfo : EIATTR_KPARAM_INFO
	.align		4
.L_241:
        /*0048*/ 	.byte	0x04, 0x17
        /*004a*/ 	.short	(.L_243 - .L_242)
.L_242:
        /*004c*/ 	.word	0x00000000
        /*0050*/ 	.short	0x0000
        /*0052*/ 	.short	0x0000
        /*0054*/ 	.byte	0x00, 0xf5, 0x21, 0x00


	//----- nvinfo : EIATTR_SPARSE_MMA_MASK
	.align		4
.L_243:
        /*0058*/ 	.byte	0x03, 0x50
        /*005a*/ 	.short	0x0000


	//----- nvinfo : EIATTR_MAXREG_COUNT
	.align		4
        /*005c*/ 	.byte	0x03, 0x1b
        /*005e*/ 	.short	0x00ff


	//----- nvinfo : EIATTR_MERCURY_ISA_VERSION
	.align		4
        /*0060*/ 	.byte	0x03, 0x5f
        /*0062*/ 	.short	0x0101


	//----- nvinfo : EIATTR_COOP_GROUP_MASK_REGIDS
	.align		4
        /*0064*/ 	.byte	0x04, 0x29
        /*0066*/ 	.short	(.L_245 - .L_244)


	//   ....[0]....
.L_244:
        /*0068*/ 	.word	0xffffffff


	//   ....[1]....
        /*006c*/ 	.word	0xffffffff


	//   ....[2]....
        /*0070*/ 	.word	0xffffffff


	//   ....[3]....
        /*0074*/ 	.word	0xffffffff


	//   ....[4]....
        /*0078*/ 	.word	0xffffffff


	//   ....[5]....
        /*007c*/ 	.word	0xffffffff


	//   ....[6]....
        /*0080*/ 	.word	0xffffffff


	//   ....[7]....
        /*0084*/ 	.word	0xffffffff


	//   ....[8]....
        /*0088*/ 	.word	0xffffffff


	//   ....[9]....
        /*008c*/ 	.word	0xffffffff


	//----- nvinfo : EIATTR_COOP_GROUP_INSTR_OFFSETS
	.align		4
.L_245:
        /*0090*/ 	.byte	0x04, 0x28
        /*0092*/ 	.short	(.L_247 - .L_246)


	//   ....[0]....
.L_246:
        /*0094*/ 	.word	0x000006a0


	//   ....[1]....
        /*0098*/ 	.word	0x00000720


	//   ....[2]....
        /*009c*/ 	.word	0x00000750


	//   ....[3]....
        /*00a0*/ 	.word	0x00000770


	//   ....[4]....
        /*00a4*/ 	.word	0x00000790


	//   ....[5]....
        /*00a8*/ 	.word	0x00000c00


	//   ....[6]....
        /*00ac*/ 	.word	0x00000c50


	//   ....[7]....
        /*00b0*/ 	.word	0x00000c70


	//   ....[8]....
        /*00b4*/ 	.word	0x00000c90


	//   ....[9]....
        /*00b8*/ 	.word	0x00000cb0


	//----- nvinfo : EIATTR_VRC_CTA_INIT_COUNT
	.align		4
.L_247:
        /*00bc*/ 	.byte	0x02, 0x4a
	.zero		1
	.zero		1


	//----- nvinfo : EIATTR_EXIT_INSTR_OFFSETS
	.align		4
        /*00c0*/ 	.byte	0x04, 0x1c
        /*00c2*/ 	.short	(.L_249 - .L_248)


	//   ....[0]....
.L_248:
        /*00c4*/ 	.word	0x00000170


	//   ....[1]....
        /*00c8*/ 	.word	0x00000ce0


	//   ....[2]....
        /*00cc*/ 	.word	0x00001b40


	//   ....[3]....
        /*00d0*/ 	.word	0x00001c40


	//----- nvinfo : EIATTR_CRS_STACK_SIZE
	.align		4
.L_249:
        /*00d4*/ 	.byte	0x04, 0x1e
        /*00d6*/ 	.short	(.L_251 - .L_250)
.L_250:
        /*00d8*/ 	.word	0x00000000


	//----- nvinfo : EIATTR_CBANK_PARAM_SIZE
	.align		4
.L_251:
        /*00dc*/ 	.byte	0x03, 0x19
        /*00de*/ 	.short	0x001c


	//----- nvinfo : EIATTR_PARAM_CBANK
	.align		4
        /*00e0*/ 	.byte	0x04, 0x0a
        /*00e2*/ 	.short	(.L_253 - .L_252)
	.align		4
.L_252:
        /*00e4*/ 	.word	index@(.nv.constant0._Z18_warpSoftmaxKernelI6__halfLi32ELi32ELi32EEvPKT_PS1_iii)
        /*00e8*/ 	.short	0x0380
        /*00ea*/ 	.short	0x001c


	//----- nvinfo : EIATTR_SW_WAR
	.align		4
.L_253:
        /*00ec*/ 	.byte	0x04, 0x36
        /*00ee*/ 	.short	(.L_255 - .L_254)
.L_254:
        /*00f0*/ 	.word	0x00000008
.L_255:


//--------------------- .nv.info._Z19_blockSoftmaxKernelI6__halfLi1024ELi4EEvPKT_PS1_ii --------------------------
	.section	.nv.info._Z19_blockSoftmaxKernelI6__halfLi1024ELi4EEvPKT_PS1_ii,"",@"SHT_CUDA_INFO"
	.sectionflags	@""
	.align	4


	//----- nvinfo : EIATTR_CUDA_API_VERSION
	.align		4
        /*0000*/ 	.byte	0x04, 0x37
        /*0002*/ 	.short	(.L_257 - .L_256)
.L_256:
        /*0004*/ 	.word	0x00000082


	//----- nvinfo : EIATTR_KPARAM_INFO
	.align		4
.L_257:
        /*0008*/ 	.byte	0x04, 0x17
        /*000a*/ 	.short	(.L_259 - .L_258)
.L_258:
        /*000c*/ 	.word	0x00000000
        /*0010*/ 	.short	0x0003
        /*0012*/ 	.short	0x0014
        /*0014*/ 	.byte	0x00, 0xf0, 0x11, 0x00


	//----- nvinfo : EIATTR_KPARAM_INFO
	.align		4
.L_259:
        /*0018*/ 	.byte	0x04, 0x17
        /*001a*/ 	.short	(.L_261 - .L_260)
.L_260:
        /*001c*/ 	.word	0x00000000
        /*0020*/ 	.short	0x0002
        /*0022*/ 	.short	0x0010
        /*0024*/ 	.byte	0x00, 0xf0, 0x11, 0x00


	//----- nvinfo : EIATTR_KPARAM_INFO
	.align		4
.L_261:
        /*0028*/ 	.byte	0x04, 0x17
        /*002a*/ 	.short	(.L_263 - .L_262)
.L_262:
        /*002c*/ 	.word	0x00000000
        /*0030*/ 	.short	0x0001
        /*0032*/ 	.short	0x0008
        /*0034*/ 	.byte	0x00, 0xf5, 0x21, 0x00


	//----- nvinfo : EIATTR_KPARAM_INFO
	.align		4
.L_263:
        /*0038*/ 	.byte	0x04, 0x17
        /*003a*/ 	.short	(.L_265 - .L_264)
.L_264:
        /*003c*/ 	.word	0x00000000
        /*0040*/ 	.short	0x0000
        /*0042*/ 	.short	0x0000
        /*0044*/ 	.byte	0x00, 0xf5, 0x21, 0x00


	//----- nvinfo : EIATTR_SPARSE_MMA_MASK
	.align		4
.L_265:
        /*0048*/ 	.byte	0x03, 0x50
        /*004a*/ 	.short	0x0000


	//----- nvinfo : EIATTR_MAXREG_COUNT
	.align		4
        /*004c*/ 	.byte	0x03, 0x1b
        /*004e*/ 	.short	0x00ff


	//----- nvinfo : EIATTR_NUM_BARRIERS
	.align		4
        /*0050*/ 	.byte	0x02, 0x4c
        /*0052*/ 	.byte	0x01
	.zero		1


	//----- nvinfo : EIATTR_MERCURY_ISA_VERSION
	.align		4
        /*0054*/ 	.byte	0x03, 0x5f
        /*0056*/ 	.short	0x0101


	//----- nvinfo : EIATTR_COOP_GROUP_MASK_REGIDS
	.align		4
        /*0058*/ 	.byte	0x04, 0x29
        /*005a*/ 	.short	(.L_267 - .L_266)


	//   ....[0]....
.L_266:
        /*005c*/ 	.word	0xffffffff


	//   ....[1]....
        /*0060*/ 	.word	0xffffffff


	//   ....[2]....
        /*0064*/ 	.word	0xffffffff


	//   ....[3]....
        /*0068*/ 	.word	0xffffffff


	//   ....[4]....
        /*006c*/ 	.word	0xffffffff


	//   ....[5]....
        /*0070*/ 	.word	0xffffffff


	//   ....[6]....
        /*0074*/ 	.word	0xffffffff


	//   ....[7]....
        /*0078*/ 	.word	0xffffffff


	//   ....[8]....
        /*007c*/ 	.word	0xffffffff


	//   ....[9]....
        /*0080*/ 	.word	0xffffffff


	//----- nvinfo : EIATTR_COOP_GROUP_INSTR_OFFSETS
	.align		4
.L_267:
        /*0084*/ 	.byte	0x04, 0x28
        /*0086*/ 	.short	(.L_269 - .L_268)


	//   ....[0]....
.L_268:
        /*0088*/ 	.word	0x00002770


	//   ....[1]....
        /*008c*/ 	.word	0x00002780


	//   ....[2]....
        /*0090*/ 	.word	0x000028d0


	//   ....[3]....
        /*0094*/ 	.word	0x000028f0


	//   ....[4]....
        /*0098*/ 	.word	0x000029f0


	//   ....[5]....
        /*009c*/ 	.word	0x00002a10


	//   ....[6]....
        /*00a0*/ 	.word	0x00002b10


	//   ....[7]....
        /*00a4*/ 	.word	0x00002b30


	//   ....[8]....
        /*00a8*/ 	.word	0x00002c30


	//   ....[9]....
        /*00ac*/ 	.word	0x00002c50


	//----- nvinfo : EIATTR_VRC_CTA_INIT_COUNT
	.align		4
.L_269:
        /*00b0*/ 	.byte	0x02, 0x4a
	.zero		1
	.zero		1


	//----- nvinfo : EIATTR_EXIT_INSTR_OFFSETS
	.align		4
        /*00b4*/ 	.byte	0x04, 0x1c
        /*00b6*/ 	.short	(.L_271 - .L_270)


	//   ....[0]....
.L_270:
        /*00b8*/ 	.word	0x000046e0


	//   ....[1]....
        /*00bc*/ 	.word	0x00004ec0


	//   ....[2]....
        /*00c0*/ 	.word	0x00005230


	//   ....[3]....
        /*00c4*/ 	.word	0x00005430


	//   ....[4]....
        /*00c8*/ 	.word	0x00005530


	//   ....[5]....
        /*00cc*/ 	.word	0x00005560


	//   ....[6]....
        /*00d0*/ 	.word	0x00005d20


	//   ....[7]....
        /*00d4*/ 	.word	0x00006080


	//   ....[8]....
        /*00d8*/ 	.word	0x00006280


	//   ....[9]....
        /*00dc*/ 	.word	0x00006380


	//----- nvinfo : EIATTR_CRS_STACK_SIZE
	.align		4
.L_271:
        /*00e0*/ 	.byte	0x04, 0x1e
        /*00e2*/ 	.short	(.L_273 - .L_272)
.L_272:
        /*00e4*/ 	.word	0x00000000


	//----- nvinfo : EIATTR_CBANK_PARAM_SIZE
	.align		4
.L_273:
        /*00e8*/ 	.byte	0x03, 0x19
        /*00ea*/ 	.short	0x0018


	//----- nvinfo : EIATTR_PARAM_CBANK
	.align		4
        /*00ec*/ 	.byte	0x04, 0x0a
        /*00ee*/ 	.short	(.L_275 - .L_274)
	.align		4
.L_274:
        /*00f0*/ 	.word	index@(.nv.constant0._Z19_blockSoftmaxKernelI6__halfLi1024ELi4EEvPKT_PS1_ii)
        /*00f4*/ 	.short	0x0380
        /*00f6*/ 	.short	0x0018


	//----- nvinfo : EIATTR_SW_WAR
	.align		4
.L_275:
        /*00f8*/ 	.byte	0x04, 0x36
        /*00fa*/ 	.short	(.L_277 - .L_276)
.L_276:
        /*00fc*/ 	.word	0x00000008
.L_277:


//--------------------- .nv.info._Z19_blockSoftmaxKernelI6__halfLi1024ELi16EEvPKT_PS1_ii --------------------------
	.section	.nv.info._Z19_blockSoftmaxKernelI6__halfLi1024ELi16EEvPKT_PS1_ii,"",@"SHT_CUDA_INFO"
	.sectionflags	@""
	.align	4


	//----- nvinfo : EIATTR_CUDA_API_VERSION
	.align		4
        /*0000*/ 	.byte	0x04, 0x37
        /*0002*/ 	.short	(.L_279 - .L_278)
.L_278:
        /*0004*/ 	.word	0x00000082


	//----- nvinfo : EIATTR_KPARAM_INFO
	.align		4
.L_279:
        /*0008*/ 	.byte	0x04, 0x17
        /*000a*/ 	.short	(.L_281 - .L_280)
.L_280:
        /*000c*/ 	.word	0x00000000
        /*0010*/ 	.short	0x0003
        /*0012*/ 	.short	0x0014
        /*0014*/ 	.byte	0x00, 0xf0, 0x11, 0x00


	//----- nvinfo : EIATTR_KPARAM_INFO
	.align		4
.L_281:
        /*0018*/ 	.byte	0x04, 0x17
        /*001a*/ 	.short	(.L_283 - .L_282)
.L_282:
        /*001c*/ 	.word	0x00000000
        /*0020*/ 	.short	0x0002
        /*0022*/ 	.short	0x0010
        /*0024*/ 	.byte	0x00, 0xf0, 0x11, 0x00


	//----- nvinfo : EIATTR_KPARAM_INFO
	.align		4
.L_283:
        /*0028*/ 	.byte	0x04, 0x17
        /*002a*/ 	.short	(.L_285 - .L_284)
.L_284:
        /*002c*/ 	.word	0x00000000
        /*0030*/ 	.short	0x0001
        /*0032*/ 	.short	0x0008
        /*0034*/ 	.byte	0x00, 0xf5, 0x21, 0x00


	//----- nvinfo : EIATTR_KPARAM_INFO
	.align		4
.L_285:
        /*0038*/ 	.byte	0x04, 0x17
        /*003a*/ 	.short	(.L_287 - .L_286)
.L_286:
        /*003c*/ 	.word	0x00000000
        /*0040*/ 	.short	0x0000
        /*0042*/ 	.short	0x0000
        /*0044*/ 	.byte	0x00, 0xf5, 0x21, 0x00


	//----- nvinfo : EIATTR_SPARSE_MMA_MASK
	.align		4
.L_287:
        /*0048*/ 	.byte	0x03, 0x50
        /*004a*/ 	.short	0x0000


	//----- nvinfo : EIATTR_MAXREG_COUNT
	.align		4
        /*004c*/ 	.byte	0x03, 0x1b
        /*004e*/ 	.short	0x00ff


	//----- nvinfo : EIATTR_NUM_BARRIERS
	.align		4
        /*0050*/ 	.byte	0x02, 0x4c
        /*0052*/ 	.byte	0x01
	.zero		1


	//----- nvinfo : EIATTR_MERCURY_ISA_VERSION
	.align		4
        /*0054*/ 	.byte	0x03, 0x5f
        /*0056*/ 	.short	0x0101


	//----- nvinfo : EIATTR_COOP_GROUP_MASK_REGIDS
	.align		4
        /*0058*/ 	.byte	0x04, 0x29
        /*005a*/ 	.short	(.L_289 - .L_288)


	//   ....[0]....
.L_288:
        /*005c*/ 	.word	0xffffffff


	//   ....[1]....
        /*0060*/ 	.word	0xffffffff


	//   ....[2]....
        /*0064*/ 	.word	0xffffffff


	//   ....[3]....
        /*0068*/ 	.word	0xffffffff


	//   ....[4]....
        /*006c*/ 	.word	0xffffffff


	//   ....[5]....
        /*0070*/ 	.word	0xffffffff


	//   ....[6]....
        /*0074*/ 	.word	0xffffffff


	//   ....[7]....
        /*0078*/ 	.word	0xffffffff


	//   ....[8]....
        /*007c*/ 	.word	0xffffffff


	//   ....[9]....
        /*0080*/ 	.word	0xffffffff


	//----- nvinfo : EIATTR_COOP_GROUP_INSTR_OFFSETS
	.align		4
.L_289:
        /*0084*/ 	.byte	0x04, 0x28
        /*0086*/ 	.short	(.L_291 - .L_290)


	//   ....[0]....
.L_290:
        /*0088*/ 	.word	0x00002770


	//   ....[1]....
        /*008c*/ 	.word	0x00002780


	//   ....[2]....
        /*0090*/ 	.word	0x000028d0


	//   ....[3]....
        /*0094*/ 	.word	0x000028f0


	//   ....[4]....
        /*0098*/ 	.word	0x000029f0


	//   ....[5]....
        /*009c*/ 	.word	0x00002a10


	//   ....[6]....
        /*00a0*/ 	.word	0x00002b10


	//   ....[7]....
        /*00a4*/ 	.word	0x00002b30


	//   ....[8]....
        /*00a8*/ 	.word	0x00002c30


	//   ....[9]....
        /*00ac*/ 	.word	0x00002c50


	//----- nvinfo : EIATTR_VRC_CTA_INIT_COUNT
	.align		4
.L_291:
        /*00b0*/ 	.byte	0x02, 0x4a
	.zero		1
	.zero		1


	//----- nvinfo : EIATTR_EXIT_INSTR_OFFSETS
	.align		4
        /*00b4*/ 	.byte	0x04, 0x1c
        /*00b6*/ 	.short	(.L_293 - .L_292)


	//   ....[0]....
.L_292:
        /*00b8*/ 	.word	0x000046e0


	//   ....[1]....
        /*00bc*/ 	.word	0x00004ec0


	//   ....[2]....
        /*00c0*/ 	.word	0x00005230


	//   ....[3]....
        /*00c4*/ 	.word	0x00005430


	//   ....[4]....
        /*00c8*/ 	.word	0x00005530


	//   ....[5]....
        /*00cc*/ 	.word	0x00005560


	//   ....[6]....
        /*00d0*/ 	.word	0x00005d20


	//   ....[7]....
        /*00d4*/ 	.word	0x00006080


	//   ....[8]....
        /*00d8*/ 	.word	0x00006280


	//   ....[9]....
        /*00dc*/ 	.word	0x00006380


	//----- nvinfo : EIATTR_CRS_STACK_SIZE
	.align		4
.L_293:
        /*00e0*/ 	.byte	0x04, 0x1e
        /*00e2*/ 	.short	(.L_295 - .L_294)
.L_294:
        /*00e4*/ 	.word	0x00000000


	//----- nvinfo : EIATTR_CBANK_PARAM_SIZE
	.align		4
.L_295:
        /*00e8*/ 	.byte	0x03, 0x19
        /*00ea*/ 	.short	0x0018


	//----- nvinfo : EIATTR_PARAM_CBANK
	.align		4
        /*00ec*/ 	.byte	0x04, 0x0a
        /*00ee*/ 	.short	(.L_297 - .L_296)
	.align		4
.L_296:
        /*00f0*/ 	.word	index@(.nv.constant0._Z19_blockSoftmaxKernelI6__halfLi1024ELi16EEvPKT_PS1_ii)
        /*00f4*/ 	.short	0x0380
        /*00f6*/ 	.short	0x0018


	//----- nvinfo : EIATTR_SW_WAR
	.align		4
.L_297:
        /*00f8*/ 	.byte	0x04, 0x36
        /*00fa*/ 	.short	(.L_299 - .L_298)
.L_298:
        /*00fc*/ 	.word	0x00000008
.L_299:


//--------------------- .nv.info._Z19_blockSoftmaxKernelI6__halfLi1024ELi32EEvPKT_PS1_ii --------------------------
	.section	.nv.info._Z19_blockSoftmaxKernelI6__halfLi1024ELi32EEvPKT_PS1_ii,"",@"SHT_CUDA_INFO"
	.sectionflags	@""
	.align	4


	//----- nvinfo : EIATTR_CUDA_API_VERSION
	.align		4
        /*0000*/ 	.byte	0x04, 0x37
        /*0002*/ 	.short	(.L_301 - .L_300)
.L_300:
        /*0004*/ 	.word	0x00000082


	//----- nvinfo : EIATTR_KPARAM_INFO
	.align		4
.L_301:
        /*0008*/ 	.byte	0x04, 0x17
        /*000a*/ 	.short	(.L_303 - .L_302)
.L_302:
        /*000c*/ 	.word	0x00000000
        /*0010*/ 	.short	0x0003
        /*0012*/ 	.short	0x0014
        /*0014*/ 	.byte	0x00, 0xf0, 0x11, 0x00


	//----- nvinfo : EIATTR_KPARAM_INFO
	.align		4
.L_303:
        /*0018*/ 	.byte	0x04, 0x17
        /*001a*/ 	.short	(.L_305 - .L_304)
.L_304:
        /*001c*/ 	.word	0x00000000
        /*0020*/ 	.short	0x0002
        /*0022*/ 	.short	0x0010
        /*0024*/ 	.byte	0x00, 0xf0, 0x11, 0x00


	//----- nvinfo : EIATTR_KPARAM_INFO
	.align		4
.L_305:
        /*0028*/ 	.byte	0x04, 0x17
        /*002a*/ 	.short	(.L_307 - .L_306)
.L_306:
        /*002c*/ 	.word	0x00000000
        /*0030*/ 	.short	0x0001
        /*0032*/ 	.short	0x0008
        /*0034*/ 	.byte	0x00, 0xf5, 0x21, 0x00


	//----- nvinfo : EIATTR_KPARAM_INFO
	.align		4
.L_307:
        /*0038*/ 	.byte	0x04, 0x17
        /*003a*/ 	.short	(.L_309 - .L_308)
.L_308:
        /*003c*/ 	.word	0x00000000
        /*0040*/ 	.short	0x0000
        /*0042*/ 	.short	0x0000
        /*0044*/ 	.byte	0x00, 0xf5, 0x21, 0x00


	//----- nvinfo : EIATTR_SPARSE_MMA_MASK
	.align		4
.L_309:
        /*0048*/ 	.byte	0x03, 0x50
        /*004a*/ 	.short	0x0000


	//----- nvinfo : EIATTR_MAXREG_COUNT
	.align		4
        /*004c*/ 	.byte	0x03, 0x1b
        /*004e*/ 	.short	0x00ff


	//----- nvinfo : EIATTR_NUM_BARRIERS
	.align		4
        /*0050*/ 	.byte	0x02, 0x4c
        /*0052*/ 	.byte	0x01
	.zero		1


	//----- nvinfo : EIATTR_MERCURY_ISA_VERSION
	.align		4
        /*0054*/ 	.byte	0x03, 0x5f
        /*0056*/ 	.short	0x0101


	//----- nvinfo : EIATTR_COOP_GROUP_MASK_REGIDS
	.align		4
        /*0058*/ 	.byte	0x04, 0x29
        /*005a*/ 	.short	(.L_311 - .L_310)


	//   ....[0]....
.L_310:
        /*005c*/ 	.word	0xffffffff


	//   ....[1]....
        /*0060*/ 	.word	0xffffffff


	//   ....[2]....
        /*0064*/ 	.word	0xffffffff


	//   ....[3]....
        /*0068*/ 	.word	0xffffffff


	//   ....[4]....
        /*006c*/ 	.word	0xffffffff


	//   ....[5]....
        /*0070*/ 	.word	0xffffffff


	//   ....[6]....
        /*0074*/ 	.word	0xffffffff


	//   ....[7]....
        /*0078*/ 	.word	0xffffffff


	//   ....[8]....
        /*007c*/ 	.word	0xffffffff


	//   ....[9]....
        /*0080*/ 	.word	0xffffffff


	//----- nvinfo : EIATTR_COOP_GROUP_INSTR_OFFSETS
	.align		4
.L_311:
        /*0084*/ 	.byte	0x04, 0x28
        /*0086*/ 	.short	(.L_313 - .L_312)


	//   ....[0]....
.L_312:
        /*0088*/ 	.word	0x00002770


	//   ....[1]....
        /*008c*/ 	.word	0x00002780


	//   ....[2]....
        /*0090*/ 	.word	0x000028d0


	//   ....[3]....
        /*0094*/ 	.word	0x000028f0


	//   ....[4]....
        /*0098*/ 	.word	0x000029f0


	//   ....[5]....
        /*009c*/ 	.word	0x00002a10


	//   ....[6]....
        /*00a0*/ 	.word	0x00002b10


	//   ....[7]....
        /*00a4*/ 	.word	0x00002b30


	//   ....[8]....
        /*00a8*/ 	.word	0x00002c30


	//   ....[9]....
        /*00ac*/ 	.word	0x00002c50


	//----- nvinfo : EIATTR_VRC_CTA_INIT_COUNT
	.align		4
.L_313:
        /*00b0*/ 	.byte	0x02, 0x4a
	.zero		1
	.zero		1


	//----- nvinfo : EIATTR_EXIT_INSTR_OFFSETS
	.align		4
        /*00b4*/ 	.byte	0x04, 0x1c
        /*00b6*/ 	.short	(.L_315 - .L_314)


	//   ....[0]....
.L_314:
        /*00b8*/ 	.word	0x000046e0


	//   ....[1]....
        /*00bc*/ 	.word	0x00004ec0


	//   ....[2]....
        /*00c0*/ 	.word	0x00005230


	//   ....[3]....
        /*00c4*/ 	.word	0x00005430


	//   ....[4]....
        /*00c8*/ 	.word	0x00005530


	//   ....[5]....
        /*00cc*/ 	.word	0x00005560


	//   ....[6]....
        /*00d0*/ 	.word	0x00005d20


	//   ....[7]....
        /*00d4*/ 	.word	0x00006080


	//   ....[8]....
        /*00d8*/ 	.word	0x00006280


	//   ....[9]....
        /*00dc*/ 	.word	0x00006380


	//----- nvinfo : EIATTR_CRS_STACK_SIZE
	.align		4
.L_315:
        /*00e0*/ 	.byte	0x04, 0x1e
        /*00e2*/ 	.short	(.L_317 - .L_316)
.L_316:
        /*00e4*/ 	.word	0x00000000


	//----- nvinfo : EIATTR_CBANK_PARAM_SIZE
	.align		4
.L_317:
        /*00e8*/ 	.byte	0x03, 0x19
        /*00ea*/ 	.short	0x0018


	//----- nvinfo : EIATTR_PARAM_CBANK
	.align		4
        /*00ec*/ 	.byte	0x04, 0x0a
        /*00ee*/ 	.short	(.L_319 - .L_318)
	.align		4
.L_318:
        /*00f0*/ 	.word	index@(.nv.constant0._Z19_blockSoftmaxKernelI6__halfLi1024ELi32EEvPKT_PS1_ii)
        /*00f4*/ 	.short	0x0380
        /*00f6*/ 	.short	0x0018


	//----- nvinfo : EIATTR_SW_WAR
	.align		4
.L_319:
        /*00f8*/ 	.byte	0x04, 0x36
        /*00fa*/ 	.short	(.L_321 - .L_320)
.L_320:
        /*00fc*/ 	.word	0x00000008
.L_321:


//--------------------- .nv.info._Z19_blockSoftmaxKernelI6__halfLi1024ELi64EEvPKT_PS1_ii --------------------------
	.section	.nv.info._Z19_blockSoftmaxKernelI6__halfLi1024ELi64EEvPKT_PS1_ii,"",@"SHT_CUDA_INFO"
	.sectionflags	@""
	.align	4


	//----- nvinfo : EIATTR_CUDA_API_VERSION
	.align		4
        /*0000*/ 	.byte	0x04, 0x37
        /*0002*/ 	.short	(.L_323 - .L_322)
.L_322:
        /*0004*/ 	.word	0x00000082


	//----- nvinfo : EIATTR_KPARAM_INFO
	.align		4
.L_323:
        /*0008*/ 	.byte	0x04, 0x17
        /*000a*/ 	.short	(.L_325 - .L_324)
.L_324:
        /*000c*/ 	.word	0x00000000
        /*0010*/ 	.short	0x0003
        /*0012*/ 	.short	0x0014
        /*0014*/ 	.byte	0x00, 0xf0, 0x11, 0x00


	//----- nvinfo : EIATTR_KPARAM_INFO
	.align		4
.L_325:
        /*0018*/ 	.byte	0x04, 0x17
        /*001a*/ 	.short	(.L_327 - .L_326)
.L_326:
        /*001c*/ 	.word	0x00000000
        /*0020*/ 	.short	0x0002
        /*0022*/ 	.short	0x0010
        /*0024*/ 	.byte	0x00, 0xf0, 0x11, 0x00


	//----- nvinfo : EIATTR_KPARAM_INFO
	.align		4
.L_327:
        /*0028*/ 	.byte	0x04, 0x17
        /*002a*/ 	.short	(.L_329 - .L_328)
.L_328:
        /*002c*/ 	.word	0x00000000
        /*0030*/ 	.short	0x0001
        /*0032*/ 	.short	0x0008
        /*0034*/ 	.byte	0x00, 0xf5, 0x21, 0x00


	//----- nvinfo : EIATTR_KPARAM_INFO
	.align		4
.L_329:
        /*0038*/ 	.byte	0x04, 0x17
        /*003a*/ 	.short	(.L_331 - .L_330)
.L_330:
        /*003c*/ 	.word	0x00000000
        /*0040*/ 	.short	0x0000
        /*0042*/ 	.short	0x0000
        /*0044*/ 	.byte	0x00, 0xf5, 0x21, 0x00


	//----- nvinfo : EIATTR_SPARSE_MMA_MASK
	.align		4
.L_331:
        /*0048*/ 	.byte	0x03, 0x50
        /*004a*/ 	.short	0x0000


	//----- nvinfo : EIATTR_MAXREG_COUNT
	.align		4
        /*004c*/ 	.byte	0x03, 0x1b
        /*004e*/ 	.short	0x00ff


	//----- nvinfo : EIATTR_NUM_BARRIERS
	.align		4
        /*0050*/ 	.byte	0x02, 0x4c
        /*0052*/ 	.byte	0x01
	.zero		1


	//----- nvinfo : EIATTR_MERCURY_ISA_VERSION
	.align		4
        /*0054*/ 	.byte	0x03, 0x5f
        /*0056*/ 	.short	0x0101


	//----- nvinfo : EIATTR_COOP_GROUP_MASK_REGIDS
	.align		4
        /*0058*/ 	.byte	0x04, 0x29
        /*005a*/ 	.short	(.L_333 - .L_332)


	//   ....[0]....
.L_332:
        /*005c*/ 	.word	0xffffffff


	//   ....[1]....
        /*0060*/ 	.word	0xffffffff


	//   ....[2]....
        /*0064*/ 	.word	0xffffffff


	//   ....[3]....
        /*0068*/ 	.word	0xffffffff


	//   ....[4]....
        /*006c*/ 	.word	0xffffffff


	//   ....[5]....
        /*0070*/ 	.word	0xffffffff


	//   ....[6]....
        /*0074*/ 	.word	0xffffffff


	//   ....[7]....
        /*0078*/ 	.word	0xffffffff


	//   ....[8]....
        /*007c*/ 	.word	0xffffffff


	//   ....[9]....
        /*0080*/ 	.word	0xffffffff


	//----- nvinfo : EIATTR_COOP_GROUP_INSTR_OFFSETS
	.align		4
.L_333:
        /*0084*/ 	.byte	0x04, 0x28
        /*0086*/ 	.short	(.L_335 - .L_334)


	//   ....[0]....
.L_334:
        /*0088*/ 	.word	0x00002770


	//   ....[1]....
        /*008c*/ 	.word	0x00002780


	//   ....[2]....
        /*0090*/ 	.word	0x000028d0


	//   ....[3]....
        /*0094*/ 	.word	0x000028f0


	//   ....[4]....
        /*0098*/ 	.word	0x000029f0


	//   ....[5]....
        /*009c*/ 	.word	0x00002a10


	//   ....[6]....
        /*00a0*/ 	.word	0x00002b10


	//   ....[7]....
        /*00a4*/ 	.word	0x00002b30


	//   ....[8]....
        /*00a8*/ 	.word	0x00002c30


	//   ....[9]....
        /*00ac*/ 	.word	0x00002c50


	//----- nvinfo : EIATTR_VRC_CTA_INIT_COUNT
	.align		4
.L_335:
        /*00b0*/ 	.byte	0x02, 0x4a
	.zero		1
	.zero		1


	//----- nvinfo : EIATTR_EXIT_INSTR_OFFSETS
	.align		4
        /*00b4*/ 	.byte	0x04, 0x1c
        /*00b6*/ 	.short	(.L_337 - .L_336)


	//   ....[0]....
.L_336:
        /*00b8*/ 	.word	0x000046e0


	//   ....[1]....
        /*00bc*/ 	.word	0x00004ec0


	//   ....[2]....
        /*00c0*/ 	.word	0x00005230


	//   ....[3]....
        /*00c4*/ 	.word	0x00005430


	//   ....[4]....
        /*00c8*/ 	.word	0x00005530


	//   ....[5]....
        /*00cc*/ 	.word	0x00005560


	//   ....[6]....
        /*00d0*/ 	.word	0x00005d20


	//   ....[7]....
        /*00d4*/ 	.word	0x00006080


	//   ....[8]....
        /*00d8*/ 	.word	0x00006280


	//   ....[9]....
        /*00dc*/ 	.word	0x00006380


	//----- nvinfo : EIATTR_CRS_STACK_SIZE
	.align		4
.L_337:
        /*00e0*/ 	.byte	0x04, 0x1e
        /*00e2*/ 	.short	(.L_339 - .L_338)
.L_338:
        /*00e4*/ 	.word	0x00000000


	//----- nvinfo : EIATTR_CBANK_PARAM_SIZE
	.align		4
.L_339:
        /*00e8*/ 	.byte	0x03, 0x19
        /*00ea*/ 	.short	0x0018


	//----- nvinfo : EIATTR_PARAM_CBANK
	.align		4
        /*00ec*/ 	.byte	0x04, 0x0a
        /*00ee*/ 	.short	(.L_341 - .L_340)
	.align		4
.L_340:
        /*00f0*/ 	.word	index@(.nv.constant0._Z19_blockSoftmaxKernelI6__halfLi1024ELi64EEvPKT_PS1_ii)
        /*00f4*/ 	.short	0x0380
        /*00f6*/ 	.short	0x0018


	//----- nvinfo : EIATTR_SW_WAR
	.align		4
.L_341:
        /*00f8*/ 	.byte	0x04, 0x36
        /*00fa*/ 	.short	(.L_343 - .L_342)
.L_342:
        /*00fc*/ 	.word	0x00000008
.L_343:


//--------------------- .nv.info._Z19_blockSoftmaxKernelI6__halfLi1024ELi128EEvPKT_PS1_ii --------------------------
	.section	.nv.info._Z19_blockSoftmaxKernelI6__halfLi1024ELi128EEvPKT_PS1_ii,"",@"SHT_CUDA_INFO"
	.sectionflags	@""
	.align	4


	//----- nvinfo : EIATTR_CUDA_API_VERSION
	.align		4
        /*0000*/ 	.byte	0x04, 0x37
        /*0002*/ 	.short	(.L_345 - .L_344)
.L_344:
        /*0004*/ 	.word	0x00000082


	//----- nvinfo : EIATTR_KPARAM_INFO
	.align		4
.L_345:
        /*0008*/ 	.byte	0x04, 0x17
        /*000a*/ 	.short	(.L_347 - .L_346)
.L_346:
        /*000c*/ 	.word	0x00000000
        /*0010*/ 	.short	0x0003
        /*0012*/ 	.short	0x0014
        /*0014*/ 	.byte	0x00, 0xf0, 0x11, 0x00


	//----- nvinfo : EIATTR_KPARAM_INFO
	.align		4
.L_347:
        /*0018*/ 	.byte	0x04, 0x17
        /*001a*/ 	.short	(.L_349 - .L_348)
.L_348:
        /*001c*/ 	.word	0x00000000
        /*0020*/ 	.short	0x0002
        /*0022*/ 	.short	0x0010
        /*0024*/ 	.byte	0x00, 0xf0, 0x11, 0x00


	//----- nvinfo : EIATTR_KPARAM_INFO
	.align		4
.L_349:
        /*0028*/ 	.byte	0x04, 0x17
        /*002a*/ 	.short	(.L_351 - .L_350)
.L_350:
        /*002c*/ 	.word	0x00000000
        /*0030*/ 	.short	0x0001
        /*0032*/ 	.short	0x0008
        /*0034*/ 	.byte	0x00, 0xf5, 0x21, 0x00


	//----- nvinfo : EIATTR_KPARAM_INFO
	.align		4
.L_351:
        /*0038*/ 	.byte	0x04, 0x17
        /*003a*/ 	.short	(.L_353 - .L_352)
.L_352:
        /*003c*/ 	.word	0x00000000
        /*0040*/ 	.short	0x0000
        /*0042*/ 	.short	0x0000
        /*0044*/ 	.byte	0x00, 0xf5, 0x21, 0x00


	//----- nvinfo : EIATTR_SPARSE_MMA_MASK
	.align		4
.L_353:
        /*0048*/ 	.byte	0x03, 0x50
        /*004a*/ 	.short	0x0000


	//----- nvinfo : EIATTR_MAXREG_COUNT
	.align		4
        /*004c*/ 	.byte	0x03, 0x1b
        /*004e*/ 	.short	0x00ff


	//----- nvinfo : EIATTR_NUM_BARRIERS
	.align		4
        /*0050*/ 	.byte	0x02, 0x4c
        /*0052*/ 	.byte	0x01
	.zero		1


	//----- nvinfo : EIATTR_MERCURY_ISA_VERSION
	.align		4
        /*0054*/ 	.byte	0x03, 0x5f
        /*0056*/ 	.short	0x0101


	//----- nvinfo : EIATTR_COOP_GROUP_MASK_REGIDS
	.align		4
        /*0058*/ 	.byte	0x04, 0x29
        /*005a*/ 	.short	(.L_355 - .L_354)


	//   ....[0]....
.L_354:
        /*005c*/ 	.word	0xffffffff


	//   ....[1]....
        /*0060*/ 	.word	0xffffffff


	//   ....[2]....
        /*0064*/ 	.word	0xffffffff


	//   ....[3]....
        /*0068*/ 	.word	0xffffffff


	//   ....[4]....
        /*006c*/ 	.word	0xffffffff


	//   ....[5]....
        /*0070*/ 	.word	0xffffffff


	//   ....[6]....
        /*0074*/ 	.word	0xffffffff


	//   ....[7]....
        /*0078*/ 	.word	0xffffffff


	//   ....[8]....
        /*007c*/ 	.word	0xffffffff


	//   ....[9]....
        /*0080*/ 	.word	0xffffffff


	//----- nvinfo : EIATTR_COOP_GROUP_INSTR_OFFSETS
	.align		4
.L_355:
        /*0084*/ 	.byte	0x04, 0x28
        /*0086*/ 	.short	(.L_357 - .L_356)


	//   ....[0]....
.L_356:
        /*0088*/ 	.word	0x00002770


	//   ....[1]....
        /*008c*/ 	.word	0x00002780


	//   ....[2]....
        /*0090*/ 	.word	0x000028d0


	//   ....[3]....
        /*0094*/ 	.word	0x000028f0


	//   ....[4]....
        /*0098*/ 	.word	0x000029f0


	//   ....[5]....
        /*009c*/ 	.word	0x00002a10


	//   ....[6]....
        /*00a0*/ 	.word	0x00002b10


	//   ....[7]....
        /*00a4*/ 	.word	0x00002b30


	//   ....[8]....
        /*00a8*/ 	.word	0x00002c30


	//   ....[9]....
        /*00ac*/ 	.word	0x00002c50


	//----- nvinfo : EIATTR_VRC_CTA_INIT_COUNT
	.align		4
.L_357:
        /*00b0*/ 	.byte	0x02, 0x4a
	.zero		1
	.zero		1


	//----- nvinfo : EIATTR_EXIT_INSTR_OFFSETS
	.align		4
        /*00b4*/ 	.byte	0x04, 0x1c
        /*00b6*/ 	.short	(.L_359 - .L_358)


	//   ....[0]....
.L_358:
        /*00b8*/ 	.word	0x000046e0


	//   ....[1]....
        /*00bc*/ 	.word	0x00004ec0


	//   ....[2]....
        /*00c0*/ 	.word	0x00005230


	//   ....[3]....
        /*00c4*/ 	.word	0x00005430


	//   ....[4]....
        /*00c8*/ 	.word	0x00005530


	//   ....[5]....
        /*00cc*/ 	.word	0x00005560


	//   ....[6]....
        /*00d0*/ 	.word	0x00005d20


	//   ....[7]....
        /*00d4*/ 	.word	0x00006080


	//   ....[8]....
        /*00d8*/ 	.word	0x00006280


	//   ....[9]....
        /*00dc*/ 	.word	0x00006380


	//----- nvinfo : EIATTR_CRS_STACK_SIZE
	.align		4
.L_359:
        /*00e0*/ 	.byte	0x04, 0x1e
        /*00e2*/ 	.short	(.L_361 - .L_360)
.L_360:
        /*00e4*/ 	.word	0x00000000


	//----- nvinfo : EIATTR_CBANK_PARAM_SIZE
	.align		4
.L_361:
        /*00e8*/ 	.byte	0x03, 0x19
        /*00ea*/ 	.short	0x0018


	//----- nvinfo : EIATTR_PARAM_CBANK
	.align		4
        /*00ec*/ 	.byte	0x04, 0x0a
        /*00ee*/ 	.short	(.L_363 - .L_362)
	.align		4
.L_362:
        /*00f0*/ 	.word	index@(.nv.constant0._Z19_blockSoftmaxKernelI6__halfLi1024ELi128EEvPKT_PS1_ii)
        /*00f4*/ 	.short	0x0380
        /*00f6*/ 	.short	0x0018


	//----- nvinfo : EIATTR_SW_WAR
	.align		4
.L_363:
        /*00f8*/ 	.byte	0x04, 0x36
        /*00fa*/ 	.short	(.L_365 - .L_364)
.L_364:
        /*00fc*/ 	.word	0x00000008
.L_365:


//--------------------- .nv.info._Z19_blockSoftmaxKernelI6__halfLi1024EEvPKT_PS1_ii --------------------------
	.section	.nv.info._Z19_blockSoftmaxKernelI6__halfLi1024EEvPKT_PS1_ii,"",@"SHT_CUDA_INFO"
	.sectionflags	@""
	.align	4


	//----- nvinfo : EIATTR_CUDA_API_VERSION
	.align		4
        /*0000*/ 	.byte	0x04, 0x37
        /*0002*/ 	.short	(.L_367 - .L_366)
.L_366:
        /*0004*/ 	.word	0x00000082


	//----- nvinfo : EIATTR_KPARAM_INFO
	.align		4
.L_367:
        /*0008*/ 	.byte	0x04, 0x17
        /*000a*/ 	.short	(.L_369 - .L_368)
.L_368:
        /*000c*/ 	.word	0x00000000
        /*0010*/ 	.short	0x0003
        /*0012*/ 	.short	0x0014
        /*0014*/ 	.byte	0x00, 0xf0, 0x11, 0x00


	//----- nvinfo : EIATTR_KPARAM_INFO
	.align		4
.L_369:
        /*0018*/ 	.byte	0x04, 0x17
        /*001a*/ 	.short	(.L_371 - .L_370)
.L_370:
        /*001c*/ 	.word	0x00000000
        /*0020*/ 	.short	0x0002
        /*0022*/ 	.short	0x0010
        /*0024*/ 	.byte	0x00, 0xf0, 0x11, 0x00


	//----- nvinfo : EIATTR_KPARAM_INFO
	.align		4
.L_371:
        /*0028*/ 	.byte	0x04, 0x17
        /*002a*/ 	.short	(.L_373 - .L_372)
.L_372:
        /*002c*/ 	.word	0x00000000
        /*0030*/ 	.short	0x0001
        /*0032*/ 	.short	0x0008
        /*0034*/ 	.byte	0x00, 0xf5, 0x21, 0x00


	//----- nvinfo : EIATTR_KPARAM_INFO
	.align		4
.L_373:
        /*0038*/ 	.byte	0x04, 0x17
        /*003a*/ 	.short	(.L_375 - .L_374)
.L_374:
        /*003c*/ 	.word	0x00000000
        /*0040*/ 	.short	0x0000
        /*0042*/ 	.short	0x0000
        /*0044*/ 	.byte	0x00, 0xf5, 0x21, 0x00


	//----- nvinfo : EIATTR_SPARSE_MMA_MASK
	.align		4
.L_375:
        /*0048*/ 	.byte	0x03, 0x50
        /*004a*/ 	.short	0x0000


	//----- nvinfo : EIATTR_MAXREG_COUNT
	.align		4
        /*004c*/ 	.byte	0x03, 0x1b
        /*004e*/ 	.short	0x0040


	//----- nvinfo : EIATTR_NUM_BARRIERS
	.align		4
        /*0050*/ 	.byte	0x02, 0x4c
        /*0052*/ 	.byte	0x01
	.zero		1


	//----- nvinfo : EIATTR_MERCURY_ISA_VERSION
	.align		4
        /*0054*/ 	.byte	0x03, 0x5f
        /*0056*/ 	.short	0x0101


	//----- nvinfo : EIATTR_COOP_GROUP_MASK_REGIDS
	.align		4
        /*0058*/ 	.byte	0x04, 0x29
        /*005a*/ 	.short	(.L_377 - .L_376)


	//   ....[0]....
.L_376:
        /*005c*/ 	.word	0xffffffff


	//   ....[1]....
        /*0060*/ 	.word	0xffffffff


	//   ....[2]....
        /*0064*/ 	.word	0xffffffff


	//   ....[3]....
        /*0068*/ 	.word	0xffffffff


	//   ....[4]....
        /*006c*/ 	.word	0xffffffff


	//   ....[5]....
        /*0070*/ 	.word	0xffffffff


	//   ....[6]....
        /*0074*/ 	.word	0xffffffff


	//   ....[7]....
        /*0078*/ 	.word	0xffffffff


	//   ....[8]....
        /*007c*/ 	.word	0xffffffff


	//   ....[9]....
        /*0080*/ 	.word	0xffffffff


	//----- nvinfo : EIATTR_COOP_GROUP_INSTR_OFFSETS
	.align		4
.L_377:
        /*0084*/ 	.byte	0x04, 0x28
        /*0086*/ 	.short	(.L_379 - .L_378)


	//   ....[0]....
.L_378:
        /*0088*/ 	.word	0x00002600


	//   ....[1]....
        /*008c*/ 	.word	0x00002610


	//   ....[2]....
        /*0090*/ 	.word	0x00002760


	//   ....[3]....
        /*0094*/ 	.word	0x00002780


	//   ....[4]....
        /*0098*/ 	.word	0x00002880


	//   ....[5]....
        /*009c*/ 	.word	0x000028a0


	//   ....[6]....
        /*00a0*/ 	.word	0x000029a0


	//   ....[7]....
        /*00a4*/ 	.word	0x000029c0


	//   ....[8]....
        /*00a8*/ 	.word	0x00002ac0


	//   ....[9]....
        /*00ac*/ 	.word	0x00002ae0


	//----- nvinfo : EIATTR_VRC_CTA_INIT_COUNT
	.align		4
.L_379:
        /*00b0*/ 	.byte	0x02, 0x4a
	.zero		1
	.zero		1


	//----- nvinfo : EIATTR_EXIT_INSTR_OFFSETS
	.align		4
        /*00b4*/ 	.byte	0x04, 0x1c
        /*00b6*/ 	.short	(.L_381 - .L_380)


	//   ....[0]....
.L_380:
        /*00b8*/ 	.word	0x00004570


	//   ....[1]....
        /*00bc*/ 	.word	0x00004ec0


	//   ....[2]....
        /*00c0*/ 	.word	0x00005300


	//   ....[3]....
        /*00c4*/ 	.word	0x00005560


	//   ....[4]....
        /*00c8*/ 	.word	0x00005680


	//   ....[5]....
        /*00cc*/ 	.word	0x000056b0


	//   ....[6]....
        /*00d0*/ 	.word	0x00005fe0


	//   ....[7]....
        /*00d4*/ 	.word	0x00006410


	//   ....[8]....
        /*00d8*/ 	.word	0x00006670


	//   ....[9]....
        /*00dc*/ 	.word	0x00006790


	//----- nvinfo : EIATTR_MAX_THREADS
	.align		4
.L_381:
        /*00e0*/ 	.byte	0x04, 0x05
        /*00e2*/ 	.short	(.L_383 - .L_382)
.L_382:
        /*00e4*/ 	.word	0x00000400
        /*00e8*/ 	.word	0x00000001
        /*00ec*/ 	.word	0x00000001


	//----- nvinfo : EIATTR_CRS_STACK_SIZE
	.align		4
.L_383:
        /*00f0*/ 	.byte	0x04, 0x1e
        /*00f2*/ 	.short	(.L_385 - .L_384)
.L_384:
        /*00f4*/ 	.word	0x00000000


	//----- nvinfo : EIATTR_CBANK_PARAM_SIZE
	.align		4
.L_385:
        /*00f8*/ 	.byte	0x03, 0x19
        /*00fa*/ 	.short	0x0018


	//----- nvinfo : EIATTR_PARAM_CBANK
	.align		4
        /*00fc*/ 	.byte	0x04, 0x0a
        /*00fe*/ 	.short	(.L_387 - .L_386)
	.align		4
.L_386:
        /*0100*/ 	.word	index@(.nv.constant0._Z19_blockSoftmaxKernelI6__halfLi1024EEvPKT_PS1_ii)
        /*0104*/ 	.short	0x0380
        /*0106*/ 	.short	0x0018


	//----- nvinfo : EIATTR_SW_WAR
	.align		4
.L_387:
        /*0108*/ 	.byte	0x04, 0x36
        /*010a*/ 	.short	(.L_389 - .L_388)
.L_388:
        /*010c*/ 	.word	0x00000008
.L_389:


//--------------------- .nv.info._Z18_warpSoftmaxKernelIfLi4ELi256ELi2EEvPKT_PS0_iii --------------------------
	.section	.nv.info._Z18_warpSoftmaxKernelIfLi4ELi256ELi2EEvPKT_PS0_iii,"",@"SHT_CUDA_INFO"
	.sectionflags	@""
	.align	4


	//----- nvinfo : EIATTR_CUDA_API_VERSION
	.align		4
        /*0000*/ 	.byte	0x04, 0x37
        /*0002*/ 	.short	(.L_391 - .L_390)
.L_390:
        /*0004*/ 	.word	0x00000082


	//----- nvinfo : EIATTR_KPARAM_INFO
	.align		4
.L_391:
        /*0008*/ 	.byte	0x04, 0x17
        /*000a*/ 	.short	(.L_393 - .L_392)
.L_392:
        /*000c*/ 	.word	0x00000000
        /*0010*/ 	.short	0x0004
        /*0012*/ 	.short	0x0018
        /*0014*/ 	.byte	0x00, 0xf0, 0x11, 0x00


	//----- nvinfo : EIATTR_KPARAM_INFO
	.align		4
.L_393:
        /*0018*/ 	.byte	0x04, 0x17
        /*001a*/ 	.short	(.L_395 - .L_394)
.L_394:
        /*001c*/ 	.word	0x00000000
        /*0020*/ 	.short	0x0003
        /*0022*/ 	.short	0x0014
        /*0024*/ 	.byte	0x00, 0xf0, 0x11, 0x00


	//----- nvinfo : EIATTR_KPARAM_INFO
	.align		4
.L_395:
        /*0028*/ 	.byte	0x04, 0x17
        /*002a*/ 	.short	(.L_397 - .L_396)
.L_396:
        /*002c*/ 	.word	0x00000000
        /*0030*/ 	.short	0x0002
        /*0032*/ 	.short	0x0010
        /*0034*/ 	.byte	0x00, 0xf0, 0x11, 0x00


	//----- nvinfo : EIATTR_KPARAM_INFO
	.align		4
.L_397:
        /*0038*/ 	.byte	0x04, 0x17
        /*003a*/ 	.short	(.L_399 - .L_398)
.L_398:
        /*003c*/ 	.word	0x00000000
        /*0040*/ 	.short	0x0001
        /*0042*/ 	.short	0x0008
        /*0044*/ 	.byte	0x00, 0xf5, 0x21, 0x00


	//----- nvinfo : EIATTR_KPARAM_INFO
	.align		4
.L_399:
        /*0048*/ 	.byte	0x04, 0x17
        /*004a*/ 	.short	(.L_401 - .L_400)
.L_400:
        /*004c*/ 	.word	0x00000000
        /*0050*/ 	.short	0x0000
        /*0052*/ 	.short	0x0000
        /*0054*/ 	.byte	0x00, 0xf5, 0x21, 0x00


	//----- nvinfo : EIATTR_SPARSE_MMA_MASK
	.align		4
.L_401:
        /*0058*/ 	.byte	0x03, 0x50
        /*005a*/ 	.short	0x0000


	//----- nvinfo : EIATTR_MAXREG_COUNT
	.align		4
        /*005c*/ 	.byte	0x03, 0x1b
        /*005e*/ 	.short	0x00ff


	//----- nvinfo : EIATTR_MERCURY_ISA_VERSION
	.align		4
        /*0060*/ 	.byte	0x03, 0x5f
        /*0062*/ 	.short	0x0101


	//----- nvinfo : EIATTR_COOP_GROUP_MASK_REGIDS
	.align		4
        /*0064*/ 	.byte	0x04, 0x29
        /*0066*/ 	.short	(.L_403 - .L_402)


	//   ....[0]....
.L_402:
        /*0068*/ 	.word	0xffffffff


	//   ....[1]....
        /*006c*/ 	.word	0xffffffff


	//   ....[2]....
        /*0070*/ 	.word	0xffffffff


	//   ....[3]....
        /*0074*/ 	.word	0xffffffff


	//----- nvinfo : EIATTR_COOP_GROUP_INSTR_OFFSETS
	.align		4
.L_403:
        /*0078*/ 	.byte	0x04, 0x28
        /*007a*/ 	.short	(.L_405 - .L_404)


	//   ....[0]....
.L_404:
        /*007c*/ 	.word	0x00000670


	//   ....[1]....
        /*0080*/ 	.word	0x000006f0


	//   ....[2]....
        /*0084*/ 	.word	0x00000b80


	//   ....[3]....
        /*0088*/ 	.word	0x00000bd0


	//----- nvinfo : EIATTR_VRC_CTA_INIT_COUNT
	.align		4
.L_405:
        /*008c*/ 	.byte	0x02, 0x4a
	.zero		1
	.zero		1


	//----- nvinfo : EIATTR_EXIT_INSTR_OFFSETS
	.align		4
        /*0090*/ 	.byte	0x04, 0x1c
        /*0092*/ 	.short	(.L_407 - .L_406)


	//   ....[0]....
.L_406:
        /*0094*/ 	.word	0x00000180


	//   ....[1]....
        /*0098*/ 	.word	0x00000c00


	//   ....[2]....
        /*009c*/ 	.word	0x00001820


	//   ....[3]....
        /*00a0*/ 	.word	0x00001910


	//----- nvinfo : EIATTR_CRS_STACK_SIZE
	.align		4
.L_407:
        /*00a4*/ 	.byte	0x04, 0x1e
        /*00a6*/ 	.short	(.L_409 - .L_408)
.L_408:
        /*00a8*/ 	.word	0x00000000


	//----- nvinfo : EIATTR_CBANK_PARAM_SIZE
	.align		4
.L_409:
        /*00ac*/ 	.byte	0x03, 0x19
        /*00ae*/ 	.short	0x001c


	//----- nvinfo : EIATTR_PARAM_CBANK
	.align		4
        /*00b0*/ 	.byte	0x04, 0x0a
        /*00b2*/ 	.short	(.L_411 - .L_410)
	.align		4
.L_410:
        /*00b4*/ 	.word	index@(.nv.constant0._Z18_warpSoftmaxKernelIfLi4ELi256ELi2EEvPKT_PS0_iii)
        /*00b8*/ 	.short	0x0380
        /*00ba*/ 	.short	0x001c


	//----- nvinfo : EIATTR_SW_WAR
	.align		4
.L_411:
        /*00bc*/ 	.byte	0x04, 0x36
        /*00be*/ 	.short	(.L_413 - .L_412)
.L_412:
        /*00c0*/ 	.word	0x00000008
.L_413:


//--------------------- .nv.info._Z18_warpSoftmaxKernelIfLi8ELi128ELi2EEvPKT_PS0_iii --------------------------
	.section	.nv.info._Z18_warpSoftmaxKernelIfLi8ELi128ELi2EEvPKT_PS0_iii,"",@"SHT_CUDA_INFO"
	.sectionflags	@""
	.align	4


	//----- nvinfo : EIATTR_CUDA_API_VERSION
	.align		4
        /*0000*/ 	.byte	0x04, 0x37
        /*0002*/ 	.short	(.L_415 - .L_414)
.L_414:
        /*0004*/ 	.word	0x00000082


	//----- nvinfo : EIATTR_KPARAM_INFO
	.align		4
.L_415:
        /*0008*/ 	.byte	0x04, 0x17
        /*000a*/ 	.short	(.L_417 - .L_416)
.L_416:
        /*000c*/ 	.word	0x00000000
        /*0010*/ 	.short	0x0004
        /*0012*/ 	.short	0x0018
        /*0014*/ 	.byte	0x00, 0xf0, 0x11, 0x00


	//----- nvinfo : EIATTR_KPARAM_INFO
	.align		4
.L_417:
        /*0018*/ 	.byte	0x04, 0x17
        /*001a*/ 	.short	(.L_419 - .L_418)
.L_418:
        /*001c*/ 	.word	0x00000000
        /*0020*/ 	.short	0x0003
        /*0022*/ 	.short	0x0014
        /*0024*/ 	.byte	0x00, 0xf0, 0x11, 0x00


	//----- nvinfo : EIATTR_KPARAM_INFO
	.align		4
.L_419:
        /*0028*/ 	.byte	0x04, 0x17
        /*002a*/ 	.short	(.L_421 - .L_420)
.L_420:
        /*002c*/ 	.word	0x00000000
        /*0030*/ 	.short	0x0002
        /*0032*/ 	.short	0x0010
        /*0034*/ 	.byte	0x00, 0xf0, 0x11, 0x00


	//----- nvinfo : EIATTR_KPARAM_INFO
	.align		4
.L_421:
        /*0038*/ 	.byte	0x04, 0x17
        /*003a*/ 	.short	(.L_423 - .L_422)
.L_422:
        /*003c*/ 	.word	0x00000000
        /*0040*/ 	.short	0x0001
        /*0042*/ 	.short	0x0008
        /*0044*/ 	.byte	0x00, 0xf5, 0x21, 0x00


	//----- nvinfo : EIATTR_KPARAM_INFO
	.align		4
.L_423:
        /*0048*/ 	.byte	0x04, 0x17
        /*004a*/ 	.short	(.L_425 - .L_424)
.L_424:
        /*004c*/ 	.word	0x00000000
        /*0050*/ 	.short	0x0000
        /*0052*/ 	.short	0x0000
        /*0054*/ 	.byte	0x00, 0xf5, 0x21, 0x00


	//----- nvinfo : EIATTR_SPARSE_MMA_MASK
	.align		4
.L_425:
        /*0058*/ 	.byte	0x03, 0x50
        /*005a*/ 	.short	0x0000


	//----- nvinfo : EIATTR_MAXREG_COUNT
	.align		4
        /*005c*/ 	.byte	0x03, 0x1b
        /*005e*/ 	.short	0x00ff


	//----- nvinfo : EIATTR_MERCURY_ISA_VERSION
	.align		4
        /*0060*/ 	.byte	0x03, 0x5f
        /*0062*/ 	.short	0x0101


	//----- nvinfo : EIATTR_COOP_GROUP_MASK_REGIDS
	.align		4
        /*0064*/ 	.byte	0x04, 0x29
        /*0066*/ 	.short	(.L_427 - .L_426)


	//   ....[0]....
.L_426:
        /*0068*/ 	.word	0xffffffff


	//   ....[1]....
        /*006c*/ 	.word	0xffffffff


	//   ....[2]....
        /*0070*/ 	.word	0xffffffff


	//   ....[3]....
        /*0074*/ 	.word	0xffffffff


	//   ....[4]....
        /*0078*/ 	.word	0xffffffff


	//   ....[5]....
        /*007c*/ 	.word	0xffffffff


	//----- nvinfo : EIATTR_COOP_GROUP_INSTR_OFFSETS
	.align		4
.L_427:
        /*0080*/ 	.byte	0x04, 0x28
        /*0082*/ 	.short	(.L_429 - .L_428)


	//   ....[0]....
.L_428:
        /*0084*/ 	.word	0x00000670


	//   ....[1]....
        /*0088*/ 	.word	0x000006f0


	//   ....[2]....
        /*008c*/ 	.word	0x00000720


	//   ....[3]....
        /*0090*/ 	.word	0x00000ba0


	//   ....[4]....
        /*0094*/ 	.word	0x00000bf0


	//   ....[5]....
        /*0098*/ 	.word	0x00000c10


	//----- nvinfo : EIATTR_VRC_CTA_INIT_COUNT
	.align		4
.L_429:
        /*009c*/ 	.byte	0x02, 0x4a
	.zero		1
	.zero		1


	//----- nvinfo : EIATTR_EXIT_INSTR_OFFSETS
	.align		4
        /*00a0*/ 	.byte	0x04, 0x1c
        /*00a2*/ 	.short	(.L_431 - .L_430)


	//   ....[0]....
.L_430:
        /*00a4*/ 	.word	0x00000180


	//   ....[1]....
        /*00a8*/ 	.word	0x00000c40


	//   ....[2]....
        /*00ac*/ 	.word	0x00001860


	//   ....[3]....
        /*00b0*/ 	.word	0x00001950


	//----- nvinfo : EIATTR_CRS_STACK_SIZE
	.align		4
.L_431:
        /*00b4*/ 	.byte	0x04, 0x1e
        /*00b6*/ 	.short	(.L_433 - .L_432)
.L_432:
        /*00b8*/ 	.word	0x00000000


	//----- nvinfo : EIATTR_CBANK_PARAM_SIZE
	.align		4
.L_433:
        /*00bc*/ 	.byte	0x03, 0x19
        /*00be*/ 	.short	0x001c


	//----- nvinfo : EIATTR_PARAM_CBANK
	.align		4
        /*00c0*/ 	.byte	0x04, 0x0a
        /*00c2*/ 	.short	(.L_435 - .L_434)
	.align		4
.L_434:
        /*00c4*/ 	.word	index@(.nv.constant0._Z18_warpSoftmaxKernelIfLi8ELi128ELi2EEvPKT_PS0_iii)
        /*00c8*/ 	.short	0x0380
        /*00ca*/ 	.short	0x001c


	//----- nvinfo : EIATTR_SW_WAR
	.align		4
.L_435:
        /*00cc*/ 	.byte	0x04, 0x36
        /*00ce*/ 	.short	(.L_437 - .L_436)
.L_436:
        /*00d0*/ 	.word	0x00000008
.L_437:


//--------------------- .nv.info._Z18_warpSoftmaxKernelIfLi16ELi64ELi2EEvPKT_PS0_iii --------------------------
	.section	.nv.info._Z18_warpSoftmaxKernelIfLi16ELi64ELi2EEvPKT_PS0_iii,"",@"SHT_CUDA_INFO"
	.sectionflags	@""
	.align	4


	//----- nvinfo : EIATTR_CUDA_API_VERSION
	.align		4
        /*0000*/ 	.byte	0x04, 0x37
        /*0002*/ 	.short	(.L_439 - .L_438)
.L_438:
        /*0004*/ 	.word	0x00000082


	//----- nvinfo : EIATTR_KPARAM_INFO
	.align		4
.L_439:
        /*0008*/ 	.byte	0x04, 0x17
        /*000a*/ 	.short	(.L_441 - .L_440)
.L_440:
        /*000c*/ 	.word	0x00000000
        /*0010*/ 	.short	0x0004
        /*0012*/ 	.short	0x0018
        /*0014*/ 	.byte	0x00, 0xf0, 0x11, 0x00


	//----- nvinfo : EIATTR_KPARAM_INFO
	.align		4
.L_441:
        /*0018*/ 	.byte	0x04, 0x17
        /*001a*/ 	.short	(.L_443 - .L_442)
.L_442:
        /*001c*/ 	.word	0x00000000
        /*0020*/ 	.short	0x0003
        /*0022*/ 	.short	0x0014
        /*0024*/ 	.byte	0x00, 0xf0, 0x11, 0x00


	//----- nvinfo : EIATTR_KPARAM_INFO
	.align		4
.L_443:
        /*0028*/ 	.byte	0x04, 0x17
        /*002a*/ 	.short	(.L_445 - .L_444)
.L_444:
        /*002c*/ 	.word	0x00000000
        /*0030*/ 	.short	0x0002
        /*0032*/ 	.short	0x0010
        /*0034*/ 	.byte	0x00, 0xf0, 0x11, 0x00


	//----- nvinfo : EIATTR_KPARAM_INFO
	.align		4
.L_445:
        /*0038*/ 	.byte	0x04, 0x17
        /*003a*/ 	.short	(.L_447 - .L_446)
.L_446:
        /*003c*/ 	.word	0x00000000
        /*0040*/ 	.short	0x0001
        /*0042*/ 	.short	0x0008
        /*0044*/ 	.byte	0x00, 0xf5, 0x21, 0x00


	//----- nvinfo : EIATTR_KPARAM_INFO
	.align		4
.L_447:
        /*0048*/ 	.byte	0x04, 0x17
        /*004a*/ 	.short	(.L_449 - .L_448)
.L_448:
        /*004c*/ 	.word	0x00000000
        /*0050*/ 	.short	0x0000
        /*0052*/ 	.short	0x0000
        /*0054*/ 	.byte	0x00, 0xf5, 0x21, 0x00


	//----- nvinfo : EIATTR_SPARSE_MMA_MASK
	.align		4
.L_449:
        /*0058*/ 	.byte	0x03, 0x50
        /*005a*/ 	.short	0x0000


	//----- nvinfo : EIATTR_MAXREG_COUNT
	.align		4
        /*005c*/ 	.byte	0x03, 0x1b
        /*005e*/ 	.short	0x00ff


	//----- nvinfo : EIATTR_MERCURY_ISA_VERSION
	.align		4
        /*0060*/ 	.byte	0x03, 0x5f
        /*0062*/ 	.short	0x0101


	//----- nvinfo : EIATTR_COOP_GROUP_MASK_REGIDS
	.align		4
        /*0064*/ 	.byte	0x04, 0x29
        /*0066*/ 	.short	(.L_451 - .L_450)


	//   ....[0]....
.L_450:
        /*0068*/ 	.word	0xffffffff


	//   ....[1]....
        /*006c*/ 	.word	0xffffffff


	//   ....[2]....
        /*0070*/ 	.word	0xffffffff


	//   ....[3]....
        /*0074*/ 	.word	0xffffffff


	//   ....[4]....
        /*0078*/ 	.word	0xffffffff


	//   ....[5]....
        /*007c*/ 	.word	0xffffffff


	//   ....[6]....
        /*0080*/ 	.word	0xffffffff


	//   ....[7]....
        /*0084*/ 	.word	0xffffffff


	//----- nvinfo : EIATTR_COOP_GROUP_INSTR_OFFSETS
	.align		4
.L_451:
        /*0088*/ 	.byte	0x04, 0x28
        /*008a*/ 	.short	(.L_453 - .L_452)


	//   ....[0]....
.L_452:
        /*008c*/ 	.word	0x00000670


	//   ....[1]....
        /*0090*/ 	.word	0x000006f0


	//   ....[2]....
        /*0094*/ 	.word	0x00000720


	//   ....[3]....
        /*0098*/ 	.word	0x00000740


	//   ....[4]....
        /*009c*/ 	.word	0x00000bc0


	//   ....[5]....
        /*00a0*/ 	.word	0x00000c10


	//   ....[6]....
        /*00a4*/ 	.word	0x00000c30


	//   ....[7]....
        /*00a8*/ 	.word	0x00000c50


	//----- nvinfo : EIATTR_VRC_CTA_INIT_COUNT
	.align		4
.L_453:
        /*00ac*/ 	.byte	0x02, 0x4a
	.zero		1
	.zero		1


	//----- nvinfo : EIATTR_EXIT_INSTR_OFFSETS
	.align		4
        /*00b0*/ 	.byte	0x04, 0x1c
        /*00b2*/ 	.short	(.L_455 - .L_454)


	//   ....[0]....
.L_454:
        /*00b4*/ 	.word	0x00000180


	//   ....[1]....
        /*00b8*/ 	.word	0x00000c80


	//   ....[2]....
        /*00bc*/ 	.word	0x000018a0


	//   ....[3]....
        /*00c0*/ 	.word	0x00001990


	//----- nvinfo : EIATTR_CRS_STACK_SIZE
	.align		4
.L_455:
        /*00c4*/ 	.byte	0x04, 0x1e
        /*00c6*/ 	.short	(.L_457 - .L_456)
.L_456:
        /*00c8*/ 	.word	0x00000000


	//----- nvinfo : EIATTR_CBANK_PARAM_SIZE
	.align		4
.L_457:
        /*00cc*/ 	.byte	0x03, 0x19
        /*00ce*/ 	.short	0x001c


	//----- nvinfo : EIATTR_PARAM_CBANK
	.align		4
        /*00d0*/ 	.byte	0x04, 0x0a
        /*00d2*/ 	.short	(.L_459 - .L_458)
	.align		4
.L_458:
        /*00d4*/ 	.word	index@(.nv.constant0._Z18_warpSoftmaxKernelIfLi16ELi64ELi2EEvPKT_PS0_iii)
        /*00d8*/ 	.short	0x0380
        /*00da*/ 	.short	0x001c


	//----- nvinfo : EIATTR_SW_WAR
	.align		4
.L_459:
        /*00dc*/ 	.byte	0x04, 0x36
        /*00de*/ 	.short	(.L_461 - .L_460)
.L_460:
        /*00e0*/ 	.word	0x00000008
.L_461:


//--------------------- .nv.info._Z18_warpSoftmaxKernelIfLi32ELi32ELi32EEvPKT_PS0_iii --------------------------
	.section	.nv.info._Z18_warpSoftmaxKernelIfLi32ELi32ELi32EEvPKT_PS0_iii,"",@"SHT_CUDA_INFO"
	.sectionflags	@""
	.align	4


	//----- nvinfo : EIATTR_CUDA_API_VERSION
	.align		4
        /*0000*/ 	.byte	0x04, 0x37
        /*0002*/ 	.short	(.L_463 - .L_462)
.L_462:
        /*0004*/ 	.word	0x00000082


	//----- nvinfo : EIATTR_KPARAM_INFO
	.align		4
.L_463:
        /*0008*/ 	.byte	0x04, 0x17
        /*000a*/ 	.short	(.L_465 - .L_464)
.L_464:
        /*000c*/ 	.word	0x00000000
        /*0010*/ 	.short	0x0004
        /*0012*/ 	.short	0x0018
        /*0014*/ 	.byte	0x00, 0xf0, 0x11, 0x00


	//----- nvinfo : EIATTR_KPARAM_INFO
	.align		4
.L_465:
        /*0018*/ 	.byte	0x04, 0x17
        /*001a*/ 	.short	(.L_467 - .L_466)
.L_466:
        /*001c*/ 	.word	0x00000000
        /*0020*/ 	.short	0x0003
        /*0022*/ 	.short	0x0014
        /*0024*/ 	.byte	0x00, 0xf0, 0x11, 0x00


	//----- nvinfo : EIATTR_KPARAM_INFO
	.align		4
.L_467:
        /*0028*/ 	.byte	0x04, 0x17
        /*002a*/ 	.short	(.L_469 - .L_468)
.L_468:
        /*002c*/ 	.word	0x00000000
        /*0030*/ 	.short	0x0002
        /*0032*/ 	.short	0x0010
        /*0034*/ 	.byte	0x00, 0xf0, 0x11, 0x00


	//----- nvinfo : EIATTR_KPARAM_INFO
	.align		4
.L_469:
        /*0038*/ 	.byte	0x04, 0x17
        /*003a*/ 	.short	(.L_471 - .L_470)
.L_470:
        /*003c*/ 	.word	0x00000000
        /*0040*/ 	.short	0x0001
        /*0042*/ 	.short	0x0008
        /*0044*/ 	.byte	0x00, 0xf5, 0x21, 0x00


	//----- nvinfo : EIATTR_KPARAM_INFO
	.align		4
.L_471:
        /*0048*/ 	.byte	0x04, 0x17
        /*004a*/ 	.short	(.L_473 - .L_472)
.L_472:
        /*004c*/ 	.word	0x00000000
        /*0050*/ 	.short	0x0000
        /*0052*/ 	.short	0x0000
        /*0054*/ 	.byte	0x00, 0xf5, 0x21, 0x00


	//----- nvinfo : EIATTR_SPARSE_MMA_MASK
	.align		4
.L_473:
        /*0058*/ 	.byte	0x03, 0x50
        /*005a*/ 	.short	0x0000


	//----- nvinfo : EIATTR_MAXREG_COUNT
	.align		4
        /*005c*/ 	.byte	0x03, 0x1b
        /*005e*/ 	.short	0x00ff


	//----- nvinfo : EIATTR_MERCURY_ISA_VERSION
	.align		4
        /*0060*/ 	.byte	0x03, 0x5f
        /*0062*/ 	.short	0x0101


	//----- nvinfo : EIATTR_COOP_GROUP_MASK_REGIDS
	.align		4
        /*0064*/ 	.byte	0x04, 0x29
        /*0066*/ 	.short	(.L_475 - .L_474)


	//   ....[0]....
.L_474:
        /*0068*/ 	.word	0xffffffff


	//   ....[1]....
        /*006c*/ 	.word	0xffffffff


	//   ....[2]....
        /*0070*/ 	.word	0xffffffff


	//   ....[3]....
        /*0074*/ 	.word	0xffffffff


	//   ....[4]....
        /*0078*/ 	.word	0xffffffff


	//   ....[5]....
        /*007c*/ 	.word	0xffffffff


	//   ....[6]....
        /*0080*/ 	.word	0xffffffff


	//   ....[7]....
        /*0084*/ 	.word	0xffffffff


	//   ....[8]....
        /*0088*/ 	.word	0xffffffff


	//   ....[9]....
        /*008c*/ 	.word	0xffffffff


	//----- nvinfo : EIATTR_COOP_GROUP_INSTR_OFFSETS
	.align		4
.L_475:
        /*0090*/ 	.byte	0x04, 0x28
        /*0092*/ 	.short	(.L_477 - .L_476)


	//   ....[0]....
.L_476:
        /*0094*/ 	.word	0x00000650


	//   ....[1]....
        /*0098*/ 	.word	0x000006d0


	//   ....[2]....
        /*009c*/ 	.word	0x00000700


	//   ....[3]....
        /*00a0*/ 	.word	0x00000720


	//   ....[4]....
        /*00a4*/ 	.word	0x00000740


	//   ....[5]....
        /*00a8*/ 	.word	0x00000bb0


	//   ....[6]....
        /*00ac*/ 	.word	0x00000c00


	//   ....[7]....
        /*00b0*/ 	.word	0x00000c20


	//   ....[8]....
        /*00b4*/ 	.word	0x00000c40


	//   ....[9]....
        /*00b8*/ 	.word	0x00000c60


	//----- nvinfo : EIATTR_VRC_CTA_INIT_COUNT
	.align		4
.L_477:
        /*00bc*/ 	.byte	0x02, 0x4a
	.zero		1
	.zero		1


	//----- nvinfo : EIATTR_EXIT_INSTR_OFFSETS
	.align		4
        /*00c0*/ 	.byte	0x04, 0x1c
        /*00c2*/ 	.short	(.L_479 - .L_478)


	//   ....[0]....
.L_478:
        /*00c4*/ 	.word	0x00000170


	//   ....[1]....
        /*00c8*/ 	.word	0x00000c90


	//   ....[2]....
        /*00cc*/ 	.word	0x00001840


	//   ....[3]....
        /*00d0*/ 	.word	0x00001930


	//----- nvinfo : EIATTR_CRS_STACK_SIZE
	.align		4
.L_479:
        /*00d4*/ 	.byte	0x04, 0x1e
        /*00d6*/ 	.short	(.L_481 - .L_480)
.L_480:
        /*00d8*/ 	.word	0x00000000


	//----- nvinfo : EIATTR_CBANK_PARAM_SIZE
	.align		4
.L_481:
        /*00dc*/ 	.byte	0x03, 0x19
        /*00de*/ 	.short	0x001c


	//----- nvinfo : EIATTR_PARAM_CBANK
	.align		4
        /*00e0*/ 	.byte	0x04, 0x0a
        /*00e2*/ 	.short	(.L_483 - .L_482)
	.align		4
.L_482:
        /*00e4*/ 	.word	index@(.nv.constant0._Z18_warpSoftmaxKernelIfLi32ELi32ELi32EEvPKT_PS0_iii)
        /*00e8*/ 	.short	0x0380
        /*00ea*/ 	.short	0x001c


	//----- nvinfo : EIATTR_SW_WAR
	.align		4
.L_483:
        /*00ec*/ 	.byte	0x04, 0x36
        /*00ee*/ 	.short	(.L_485 - .L_484)
.L_484:
        /*00f0*/ 	.word	0x00000008
.L_485:


//--------------------- .nv.info._Z19_blockSoftmaxKernelIfLi1024ELi4EEvPKT_PS0_ii --------------------------
	.section	.nv.info._Z19_blockSoftmaxKernelIfLi1024ELi4EEvPKT_PS0_ii,"",@"SHT_CUDA_INFO"
	.sectionflags	@""
	.align	4


	//----- nvinfo : EIATTR_CUDA_API_VERSION
	.align		4
        /*0000*/ 	.byte	0x04, 0x37
        /*0002*/ 	.short	(.L_487 - .L_486)
.L_486:
        /*0004*/ 	.word	0x00000082


	//----- nvinfo : EIATTR_KPARAM_INFO
	.align		4
.L_487:
        /*0008*/ 	.byte	0x04, 0x17
        /*000a*/ 	.short	(.L_489 - .L_488)
.L_488:
        /*000c*/ 	.word	0x00000000
        /*0010*/ 	.short	0x0003
        /*0012*/ 	.short	0x0014
        /*0014*/ 	.byte	0x00, 0xf0, 0x11, 0x00


	//----- nvinfo : EIATTR_KPARAM_INFO
	.align		4
.L_489:
        /*0018*/ 	.byte	0x04, 0x17
        /*001a*/ 	.short	(.L_491 - .L_490)
.L_490:
        /*001c*/ 	.word	0x00000000
        /*0020*/ 	.short	0x0002
        /*0022*/ 	.short	0x0010
        /*0024*/ 	.byte	0x00, 0xf0, 0x11, 0x00


	//----- nvinfo : EIATTR_KPARAM_INFO
	.align		4
.L_491:
        /*0028*/ 	.byte	0x04, 0x17
        /*002a*/ 	.short	(.L_493 - .L_492)
.L_492:
        /*002c*/ 	.word	0x00000000
        /*0030*/ 	.short	0x0001
        /*0032*/ 	.short	0x0008
        /*0034*/ 	.byte	0x00, 0xf5, 0x21, 0x00


	//----- nvinfo : EIATTR_KPARAM_INFO
	.align		4
.L_493:
        /*0038*/ 	.byte	0x04, 0x17
        /*003a*/ 	.short	(.L_495 - .L_494)
.L_494:
        /*003c*/ 	.word	0x00000000
        /*0040*/ 	.short	0x0000
        /*0042*/ 	.short	0x0000
        /*0044*/ 	.byte	0x00, 0xf5, 0x21, 0x00


	//----- nvinfo : EIATTR_SPARSE_MMA_MASK
	.align		4
.L_495:
        /*0048*/ 	.byte	0x03, 0x50
        /*004a*/ 	.short	0x0000


	//----- nvinfo : EIATTR_MAXREG_COUNT
	.align		4
        /*004c*/ 	.byte	0x03, 0x1b
        /*004e*/ 	.short	0x00ff


	//----- nvinfo : EIATTR_NUM_BARRIERS
	.align		4
        /*0050*/ 	.byte	0x02, 0x4c
        /*0052*/ 	.byte	0x01
	.zero		1


	//----- nvinfo : EIATTR_MERCURY_ISA_VERSION
	.align		4
        /*0054*/ 	.byte	0x03, 0x5f
        /*0056*/ 	.short	0x0101


	//----- nvinfo : EIATTR_COOP_GROUP_MASK_REGIDS
	.align		4
        /*0058*/ 	.byte	0x04, 0x29
        /*005a*/ 	.short	(.L_497 - .L_496)


	//   ....[0]....
.L_496:
        /*005c*/ 	.word	0xffffffff


	//   ....[1]....
        /*0060*/ 	.word	0xffffffff


	//   ....[2]....
        /*0064*/ 	.word	0xffffffff


	//   ....[3]....
        /*0068*/ 	.word	0xffffffff


	//   ....[4]....
        /*006c*/ 	.word	0xffffffff


	//   ....[5]....
        /*0070*/ 	.word	0xffffffff


	//   ....[6]....
        /*0074*/ 	.word	0xffffffff


	//   ....[7]....
        /*0078*/ 	.word	0xffffffff


	//   ....[8]....
        /*007c*/ 	.word	0xffffffff


	//   ....[9]....
        /*0080*/ 	.word	0xffffffff


	//----- nvinfo : EIATTR_COOP_GROUP_INSTR_OFFSETS
	.align		4
.L_497:
        /*0084*/ 	.byte	0x04, 0x28
        /*0086*/ 	.short	(.L_499 - .L_498)


	//   ....[0]....
.L_498:
        /*0088*/ 	.word	0x00002590


	//   ....[1]....
        /*008c*/ 	.word	0x000025a0


	//   ....[2]....
        /*0090*/ 	.word	0x000026f0


	//   ....[3]....
        /*0094*/ 	.word	0x00002710


	//   ....[4]....
        /*0098*/ 	.word	0x00002810


	//   ....[5]....
        /*009c*/ 	.word	0x00002830


	//   ....[6]....
        /*00a0*/ 	.word	0x00002930


	//   ....[7]....
        /*00a4*/ 	.word	0x00002950


	//   ....[8]....
        /*00a8*/ 	.word	0x00002a50


	//   ....[9]....
        /*00ac*/ 	.word	0x00002a70


	//----- nvinfo : EIATTR_VRC_CTA_INIT_COUNT
	.align		4
.L_499:
        /*00b0*/ 	.byte	0x02, 0x4a
	.zero		1
	.zero		1


	//----- nvinfo : EIATTR_EXIT_INSTR_OFFSETS
	.align		4
        /*00b4*/ 	.byte	0x04, 0x1c
        /*00b6*/ 	.short	(.L_501 - .L_500)


	//   ....[0]....
.L_500:
        /*00b8*/ 	.word	0x00004500


	//   ....[1]....
        /*00bc*/ 	.word	0x00004c30


	//   ....[2]....
        /*00c0*/ 	.word	0x00004f60


	//   ....[3]....
        /*00c4*/ 	.word	0x00005140


	//   ....[4]....
        /*00c8*/ 	.word	0x00005230


	//   ....[5]....
        /*00cc*/ 	.word	0x00005260


	//   ....[6]....
        /*00d0*/ 	.word	0x00005960


	//   ....[7]....
        /*00d4*/ 	.word	0x00005c80


	//   ....[8]....
        /*00d8*/ 	.word	0x00005e60


	//   ....[9]....
        /*00dc*/ 	.word	0x00005f50


	//----- nvinfo : EIATTR_CRS_STACK_SIZE
	.align		4
.L_501:
        /*00e0*/ 	.byte	0x04, 0x1e
        /*00e2*/ 	.short	(.L_503 - .L_502)
.L_502:
        /*00e4*/ 	.word	0x00000000


	//----- nvinfo : EIATTR_CBANK_PARAM_SIZE
	.align		4
.L_503:
        /*00e8*/ 	.byte	0x03, 0x19
        /*00ea*/ 	.short	0x0018


	//----- nvinfo : EIATTR_PARAM_CBANK
	.align		4
        /*00ec*/ 	.byte	0x04, 0x0a
        /*00ee*/ 	.short	(.L_505 - .L_504)
	.align		4
.L_504:
        /*00f0*/ 	.word	index@(.nv.constant0._Z19_blockSoftmaxKernelIfLi1024ELi4EEvPKT_PS0_ii)
        /*00f4*/ 	.short	0x0380
        /*00f6*/ 	.short	0x0018


	//----- nvinfo : EIATTR_SW_WAR
	.align		4
.L_505:
        /*00f8*/ 	.byte	0x04, 0x36
        /*00fa*/ 	.short	(.L_507 - .L_506)
.L_506:
        /*00fc*/ 	.word	0x00000008
.L_507:


//--------------------- .nv.info._Z19_blockSoftmaxKernelIfLi1024ELi16EEvPKT_PS0_ii --------------------------
	.section	.nv.info._Z19_blockSoftmaxKernelIfLi1024ELi16EEvPKT_PS0_ii,"",@"SHT_CUDA_INFO"
	.sectionflags	@""
	.align	4


	//----- nvinfo : EIATTR_CUDA_API_VERSION
	.align		4
        /*0000*/ 	.byte	0x04, 0x37
        /*0002*/ 	.short	(.L_509 - .L_508)
.L_508:
        /*0004*/ 	.word	0x00000082


	//----- nvinfo : EIATTR_KPARAM_INFO
	.align		4
.L_509:
        /*0008*/ 	.byte	0x04, 0x17
        /*000a*/ 	.short	(.L_511 - .L_510)
.L_510:
        /*000c*/ 	.word	0x00000000
        /*0010*/ 	.short	0x0003
        /*0012*/ 	.short	0x0014
        /*0014*/ 	.byte	0x00, 0xf0, 0x11, 0x00


	//----- nvinfo : EIATTR_KPARAM_INFO
	.align		4
.L_511:
        /*0018*/ 	.byte	0x04, 0x17
        /*001a*/ 	.short	(.L_513 - .L_512)
.L_512:
        /*001c*/ 	.word	0x00000000
        /*0020*/ 	.short	0x0002
        /*0022*/ 	.short	0x0010
        /*0024*/ 	.byte	0x00, 0xf0, 0x11, 0x00


	//----- nvinfo : EIATTR_KPARAM_INFO
	.align		4
.L_513:
        /*0028*/ 	.byte	0x04, 0x17
        /*002a*/ 	.short	(.L_515 - .L_514)
.L_514:
        /*002c*/ 	.word	0x00000000
        /*0030*/ 	.short	0x0001
        /*0032*/ 	.short	0x0008
        /*0034*/ 	.byte	0x00, 0xf5, 0x21, 0x00


	//----- nvinfo : EIATTR_KPARAM_INFO
	.align		4
.L_515:
        /*0038*/ 	.byte	0x04, 0x17
        /*003a*/ 	.short	(.L_517 - .L_516)
.L_516:
        /*003c*/ 	.word	0x00000000
        /*0040*/ 	.short	0x0000
        /*0042*/ 	.short	0x0000
        /*0044*/ 	.byte	0x00, 0xf5, 0x21, 0x00


	//----- nvinfo : EIATTR_SPARSE_MMA_MASK
	.align		4
.L_517:
        /*0048*/ 	.byte	0x03, 0x50
        /*004a*/ 	.short	0x0000


	//----- nvinfo : EIATTR_MAXREG_COUNT
	.align		4
        /*004c*/ 	.byte	0x03, 0x1b
        /*004e*/ 	.short	0x00ff


	//----- nvinfo : EIATTR_NUM_BARRIERS
	.align		4
        /*0050*/ 	.byte	0x02, 0x4c
        /*0052*/ 	.byte	0x01
	.zero		1


	//----- nvinfo : EIATTR_MERCURY_ISA_VERSION
	.align		4
        /*0054*/ 	.byte	0x03, 0x5f
        /*0056*/ 	.short	0x0101


	//----- nvinfo : EIATTR_COOP_GROUP_MASK_REGIDS
	.align		4
        /*0058*/ 	.byte	0x04, 0x29
        /*005a*/ 	.short	(.L_519 - .L_518)


	//   ....[0]....
.L_518:
        /*005c*/ 	.word	0xffffffff


	//   ....[1]....
        /*0060*/ 	.word	0xffffffff


	//   ....[2]....
        /*0064*/ 	.word	0xffffffff


	//   ....[3]....
        /*0068*/ 	.word	0xffffffff


	//   ....[4]....
        /*006c*/ 	.word	0xffffffff


	//   ....[5]....
        /*0070*/ 	.word	0xffffffff


	//   ....[6]....
        /*0074*/ 	.word	0xffffffff


	//   ....[7]....
        /*0078*/ 	.word	0xffffffff


	//   ....[8]....
        /*007c*/ 	.word	0xffffffff


	//   ....[9]....
        /*0080*/ 	.word	0xffffffff


	//----- nvinfo : EIATTR_COOP_GROUP_INSTR_OFFSETS
	.align		4
.L_519:
        /*0084*/ 	.byte	0x04, 0x28
        /*0086*/ 	.short	(.L_521 - .L_520)


	//   ....[0]....
.L_520:
        /*0088*/ 	.word	0x00002590


	//   ....[1]....
        /*008c*/ 	.word	0x000025a0


	//   ....[2]....
        /*0090*/ 	.word	0x000026f0


	//   ....[3]....
        /*0094*/ 	.word	0x00002710


	//   ....[4]....
        /*0098*/ 	.word	0x00002810


	//   ....[5]....
        /*009c*/ 	.word	0x00002830


	//   ....[6]....
        /*00a0*/ 	.word	0x00002930


	//   ....[7]....
        /*00a4*/ 	.word	0x00002950


	//   ....[8]....
        /*00a8*/ 	.word	0x00002a50


	//   ....[9]....
        /*00ac*/ 	.word	0x00002a70


	//----- nvinfo : EIATTR_VRC_CTA_INIT_COUNT
	.align		4
.L_521:
        /*00b0*/ 	.byte	0x02, 0x4a
	.zero		1
	.zero		1


	//----- nvinfo : EIATTR_EXIT_INSTR_OFFSETS
	.align		4
        /*00b4*/ 	.byte	0x04, 0x1c
        /*00b6*/ 	.short	(.L_523 - .L_522)


	//   ....[0]....
.L_522:
        /*00b8*/ 	.word	0x00004500


	//   ....[1]....
        /*00bc*/ 	.word	0x00004c30


	//   ....[2]....
        /*00c0*/ 	.word	0x00004f60


	//   ....[3]....
        /*00c4*/ 	.word	0x00005140


	//   ....[4]....
        /*00c8*/ 	.word	0x00005230


	//   ....[5]....
        /*00cc*/ 	.word	0x00005260


	//   ....[6]....
        /*00d0*/ 	.word	0x00005960


	//   ....[7]....
        /*00d4*/ 	.word	0x00005c80


	//   ....[8]....
        /*00d8*/ 	.word	0x00005e60


	//   ....[9]....
        /*00dc*/ 	.word	0x00005f50


	//----- nvinfo : EIATTR_CRS_STACK_SIZE
	.align		4
.L_523:
        /*00e0*/ 	.byte	0x04, 0x1e
        /*00e2*/ 	.short	(.L_525 - .L_524)
.L_524:
        /*00e4*/ 	.word	0x00000000


	//----- nvinfo : EIATTR_CBANK_PARAM_SIZE
	.align		4
.L_525:
        /*00e8*/ 	.byte	0x03, 0x19
        /*00ea*/ 	.short	0x0018


	//----- nvinfo : EIATTR_PARAM_CBANK
	.align		4
        /*00ec*/ 	.byte	0x04, 0x0a
        /*00ee*/ 	.short	(.L_527 - .L_526)
	.align		4
.L_526:
        /*00f0*/ 	.word	index@(.nv.constant0._Z19_blockSoftmaxKernelIfLi1024ELi16EEvPKT_PS0_ii)
        /*00f4*/ 	.short	0x0380
        /*00f6*/ 	.short	0x0018


	//----- nvinfo : EIATTR_SW_WAR
	.align		4
.L_527:
        /*00f8*/ 	.byte	0x04, 0x36
        /*00fa*/ 	.short	(.L_529 - .L_528)
.L_528:
        /*00fc*/ 	.word	0x00000008
.L_529:


//--------------------- .nv.info._Z19_blockSoftmaxKernelIfLi1024ELi32EEvPKT_PS0_ii --------------------------
	.section	.nv.info._Z19_blockSoftmaxKernelIfLi1024ELi32EEvPKT_PS0_ii,"",@"SHT_CUDA_INFO"
	.sectionflags	@""
	.align	4


	//----- nvinfo : EIATTR_CUDA_API_VERSION
	.align		4
        /*0000*/ 	.byte	0x04, 0x37
        /*0002*/ 	.short	(.L_531 - .L_530)
.L_530:
        /*0004*/ 	.word	0x00000082


	//----- nvinfo : EIATTR_KPARAM_INFO
	.align		4
.L_531:
        /*0008*/ 	.byte	0x04, 0x17
        /*000a*/ 	.short	(.L_533 - .L_532)
.L_532:
        /*000c*/ 	.word	0x00000000
        /*0010*/ 	.short	0x0003
        /*0012*/ 	.short	0x0014
        /*0014*/ 	.byte	0x00, 0xf0, 0x11, 0x00


	//----- nvinfo : EIATTR_KPARAM_INFO
	.align		4
.L_533:
        /*0018*/ 	.byte	0x04, 0x17
        /*001a*/ 	.short	(.L_535 - .L_534)
.L_534:
        /*001c*/ 	.word	0x00000000
        /*0020*/ 	.short	0x0002
        /*0022*/ 	.short	0x0010
        /*0024*/ 	.byte	0x00, 0xf0, 0x11, 0x00


	//----- nvinfo : EIATTR_KPARAM_INFO
	.align		4
.L_535:
        /*0028*/ 	.byte	0x04, 0x17
        /*002a*/ 	.short	(.L_537 - .L_536)
.L_536:
        /*002c*/ 	.word	0x00000000
        /*0030*/ 	.short	0x0001
        /*0032*/ 	.short	0x0008
        /*0034*/ 	.byte	0x00, 0xf5, 0x21, 0x00


	//----- nvinfo : EIATTR_KPARAM_INFO
	.align		4
.L_537:
        /*0038*/ 	.byte	0x04, 0x17
        /*003a*/ 	.short	(.L_539 - .L_538)
.L_538:
        /*003c*/ 	.word	0x00000000
        /*0040*/ 	.short	0x0000
        /*0042*/ 	.short	0x0000
        /*0044*/ 	.byte	0x00, 0xf5, 0x21, 0x00


	//----- nvinfo : EIATTR_SPARSE_MMA_MASK
	.align		4
.L_539:
        /*0048*/ 	.byte	0x03, 0x50
        /*004a*/ 	.short	0x0000


	//----- nvinfo : EIATTR_MAXREG_COUNT
	.align		4
        /*004c*/ 	.byte	0x03, 0x1b
        /*004e*/ 	.short	0x00ff


	//----- nvinfo : EIATTR_NUM_BARRIERS
	.align		4
        /*0050*/ 	.byte	0x02, 0x4c
        /*0052*/ 	.byte	0x01
	.zero		1


	//----- nvinfo : EIATTR_MERCURY_ISA_VERSION
	.align		4
        /*0054*/ 	.byte	0x03, 0x5f
        /*0056*/ 	.short	0x0101


	//----- nvinfo : EIATTR_COOP_GROUP_MASK_REGIDS
	.align		4
        /*0058*/ 	.byte	0x04, 0x29
        /*005a*/ 	.short	(.L_541 - .L_540)


	//   ....[0]....
.L_540:
        /*005c*/ 	.word	0xffffffff


	//   ....[1]....
        /*0060*/ 	.word	0xffffffff


	//   ....[2]....
        /*0064*/ 	.word	0xffffffff


	//   ....[3]....
        /*0068*/ 	.word	0xffffffff


	//   ....[4]....
        /*006c*/ 	.word	0xffffffff


	//   ....[5]....
        /*0070*/ 	.word	0xffffffff


	//   ....[6]....
        /*0074*/ 	.word	0xffffffff


	//   ....[7]....
        /*0078*/ 	.word	0xffffffff


	//   ....[8]....
        /*007c*/ 	.word	0xffffffff


	//   ....[9]....
        /*0080*/ 	.word	0xffffffff


	//----- nvinfo : EIATTR_COOP_GROUP_INSTR_OFFSETS
	.align		4
.L_541:
        /*0084*/ 	.byte	0x04, 0x28
        /*0086*/ 	.short	(.L_543 - .L_542)


	//   ....[0]....
.L_542:
        /*0088*/ 	.word	0x00002590


	//   ....[1]....
        /*008c*/ 	.word	0x000025a0


	//   ....[2]....
        /*0090*/ 	.word	0x000026f0


	//   ....[3]....
        /*0094*/ 	.word	0x00002710


	//   ....[4]....
        /*0098*/ 	.word	0x00002810


	//   ....[5]....
        /*009c*/ 	.word	0x00002830


	//   ....[6]....
        /*00a0*/ 	.word	0x00002930


	//   ....[7]....
        /*00a4*/ 	.word	0x00002950


	//   ....[8]....
        /*00a8*/ 	.word	0x00002a50


	//   ....[9]....
        /*00ac*/ 	.word	0x00002a70


	//----- nvinfo : EIATTR_VRC_CTA_INIT_COUNT
	.align		4
.L_543:
        /*00b0*/ 	.byte	0x02, 0x4a
	.zero		1
	.zero		1


	//----- nvinfo : EIATTR_EXIT_INSTR_OFFSETS
	.align		4
        /*00b4*/ 	.byte	0x04, 0x1c
        /*00b6*/ 	.short	(.L_545 - .L_544)


	//   ....[0]....
.L_544:
        /*00b8*/ 	.word	0x00004500


	//   ....[1]....
        /*00bc*/ 	.word	0x00004c30


	//   ....[2]....
        /*00c0*/ 	.word	0x00004f60


	//   ....[3]....
        /*00c4*/ 	.word	0x00005140


	//   ....[4]....
        /*00c8*/ 	.word	0x00005230


	//   ....[5]....
        /*00cc*/ 	.word	0x00005260


	//   ....[6]....
        /*00d0*/ 	.word	0x00005960


	//   ....[7]....
        /*00d4*/ 	.word	0x00005c80


	//   ....[8]....
        /*00d8*/ 	.word	0x00005e60


	//   ....[9]....
        /*00dc*/ 	.word	0x00005f50


	//----- nvinfo : EIATTR_CRS_STACK_SIZE
	.align		4
.L_545:
        /*00e0*/ 	.byte	0x04, 0x1e
        /*00e2*/ 	.short	(.L_547 - .L_546)
.L_546:
        /*00e4*/ 	.word	0x00000000


	//----- nvinfo : EIATTR_CBANK_PARAM_SIZE
	.align		4
.L_547:
        /*00e8*/ 	.byte	0x03, 0x19
        /*00ea*/ 	.short	0x0018


	//----- nvinfo : EIATTR_PARAM_CBANK
	.align		4
        /*00ec*/ 	.byte	0x04, 0x0a
        /*00ee*/ 	.short	(.L_549 - .L_548)
	.align		4
.L_548:
        /*00f0*/ 	.word	index@(.nv.constant0._Z19_blockSoftmaxKernelIfLi1024ELi32EEvPKT_PS0_ii)
        /*00f4*/ 	.short	0x0380
        /*00f6*/ 	.short	0x0018


	//----- nvinfo : EIATTR_SW_WAR
	.align		4
.L_549:
        /*00f8*/ 	.byte	0x04, 0x36
        /*00fa*/ 	.short	(.L_551 - .L_550)
.L_550:
        /*00fc*/ 	.word	0x00000008
.L_551:


//--------------------- .nv.info._Z19_blockSoftmaxKernelIfLi1024ELi64EEvPKT_PS0_ii --------------------------
	.section	.nv.info._Z19_blockSoftmaxKernelIfLi1024ELi64EEvPKT_PS0_ii,"",@"SHT_CUDA_INFO"
	.sectionflags	@""
	.align	4


	//----- nvinfo : EIATTR_CUDA_API_VERSION
	.align		4
        /*0000*/ 	.byte	0x04, 0x37
        /*0002*/ 	.short	(.L_553 - .L_552)
.L_552:
        /*0004*/ 	.word	0x00000082


	//----- nvinfo : EIATTR_KPARAM_INFO
	.align		4
.L_553:
        /*0008*/ 	.byte	0x04, 0x17
        /*000a*/ 	.short	(.L_555 - .L_554)
.L_554:
        /*000c*/ 	.word	0x00000000
        /*0010*/ 	.short	0x0003
        /*0012*/ 	.short	0x0014
        /*0014*/ 	.byte	0x00, 0xf0, 0x11, 0x00


	//----- nvinfo : EIATTR_KPARAM_INFO
	.align		4
.L_555:
        /*0018*/ 	.byte	0x04, 0x17
        /*001a*/ 	.short	(.L_557 - .L_556)
.L_556:
        /*001c*/ 	.word	0x00000000
        /*0020*/ 	.short	0x0002
        /*0022*/ 	.short	0x0010
        /*0024*/ 	.byte	0x00, 0xf0, 0x11, 0x00


	//----- nvinfo : EIATTR_KPARAM_INFO
	.align		4
.L_557:
        /*0028*/ 	.byte	0x04, 0x17
        /*002a*/ 	.short	(.L_559 - .L_558)
.L_558:
        /*002c*/ 	.word	0x00000000
        /*0030*/ 	.short	0x0001
        /*0032*/ 	.short	0x0008
        /*0034*/ 	.byte	0x00, 0xf5, 0x21, 0x00


	//----- nvinfo : EIATTR_KPARAM_INFO
	.align		4
.L_559:
        /*0038*/ 	.byte	0x04, 0x17
        /*003a*/ 	.short	(.L_561 - .L_560)
.L_560:
        /*003c*/ 	.word	0x00000000
        /*0040*/ 	.short	0x0000
        /*0042*/ 	.short	0x0000
        /*0044*/ 	.byte	0x00, 0xf5, 0x21, 0x00


	//----- nvinfo : EIATTR_SPARSE_MMA_MASK
	.align		4
.L_561:
        /*0048*/ 	.byte	0x03, 0x50
        /*004a*/ 	.short	0x0000


	//----- nvinfo : EIATTR_MAXREG_COUNT
	.align		4
        /*004c*/ 	.byte	0x03, 0x1b
        /*004e*/ 	.short	0x00ff


	//----- nvinfo : EIATTR_NUM_BARRIERS
	.align		4
        /*0050*/ 	.byte	0x02, 0x4c
        /*0052*/ 	.byte	0x01
	.zero		1


	//----- nvinfo : EIATTR_MERCURY_ISA_VERSION
	.align		4
        /*0054*/ 	.byte	0x03, 0x5f
        /*0056*/ 	.short	0x0101


	//----- nvinfo : EIATTR_COOP_GROUP_MASK_REGIDS
	.align		4
        /*0058*/ 	.byte	0x04, 0x29
        /*005a*/ 	.short	(.L_563 - .L_562)


	//   ....[0]....
.L_562:
        /*005c*/ 	.word	0xffffffff


	//   ....[1]....
        /*0060*/ 	.word	0xffffffff


	//   ....[2]....
        /*0064*/ 	.word	0xffffffff


	//   ....[3]....
        /*0068*/ 	.word	0xffffffff


	//   ....[4]....
        /*006c*/ 	.word	0xffffffff


	//   ....[5]....
        /*0070*/ 	.word	0xffffffff


	//   ....[6]....
        /*0074*/ 	.word	0xffffffff


	//   ....[7]....
        /*0078*/ 	.word	0xffffffff


	//   ....[8]....
        /*007c*/ 	.word	0xffffffff


	//   ....[9]....
        /*0080*/ 	.word	0xffffffff


	//----- nvinfo : EIATTR_COOP_GROUP_INSTR_OFFSETS
	.align		4
.L_563:
        /*0084*/ 	.byte	0x04, 0x28
        /*0086*/ 	.short	(.L_565 - .L_564)


	//   ....[0]....
.L_564:
        /*0088*/ 	.word	0x00002590


	//   ....[1]....
        /*008c*/ 	.word	0x000025a0


	//   ....[2]....
        /*0090*/ 	.word	0x000026f0


	//   ....[3]....
        /*0094*/ 	.word	0x00002710


	//   ....[4]....
        /*0098*/ 	.word	0x00002810


	//   ....[5]....
        /*009c*/ 	.word	0x00002830


	//   ....[6]....
        /*00a0*/ 	.word	0x00002930


	//   ....[7]....
        /*00a4*/ 	.word	0x00002950


	//   ....[8]....
        /*00a8*/ 	.word	0x00002a50


	//   ....[9]....
        /*00ac*/ 	.word	0x00002a70


	//----- nvinfo : EIATTR_VRC_CTA_INIT_COUNT
	.align		4
.L_565:
        /*00b0*/ 	.byte	0x02, 0x4a
	.zero		1
	.zero		1


	//----- nvinfo : EIATTR_EXIT_INSTR_OFFSETS
	.align		4
        /*00b4*/ 	.byte	0x04, 0x1c
        /*00b6*/ 	.short	(.L_567 - .L_566)


	//   ....[0]....
.L_566:
        /*00b8*/ 	.word	0x00004500


	//   ....[1]....
        /*00bc*/ 	.word	0x00004c30


	//   ....[2]....
        /*00c0*/ 	.word	0x00004f60


	//   ....[3]....
        /*00c4*/ 	.word	0x00005140


	//   ....[4]....
        /*00c8*/ 	.word	0x00005230


	//   ....[5]....
        /*00cc*/ 	.word	0x00005260


	//   ....[6]....
        /*00d0*/ 	.word	0x00005960


	//   ....[7]....
        /*00d4*/ 	.word	0x00005c80


	//   ....[8]....
        /*00d8*/ 	.word	0x00005e60


	//   ....[9]....
        /*00dc*/ 	.word	0x00005f50


	//----- nvinfo : EIATTR_CRS_STACK_SIZE
	.align		4
.L_567:
        /*00e0*/ 	.byte	0x04, 0x1e
        /*00e2*/ 	.short	(.L_569 - .L_568)
.L_568:
        /*00e4*/ 	.word	0x00000000


	//----- nvinfo : EIATTR_CBANK_PARAM_SIZE
	.align		4
.L_569:
        /*00e8*/ 	.byte	0x03, 0x19
        /*00ea*/ 	.short	0x0018


	//----- nvinfo : EIATTR_PARAM_CBANK
	.align		4
        /*00ec*/ 	.byte	0x04, 0x0a
        /*00ee*/ 	.short	(.L_571 - .L_570)
	.align		4
.L_570:
        /*00f0*/ 	.word	index@(.nv.constant0._Z19_blockSoftmaxKernelIfLi1024ELi64EEvPKT_PS0_ii)
        /*00f4*/ 	.short	0x0380
        /*00f6*/ 	.short	0x0018


	//----- nvinfo : EIATTR_SW_WAR
	.align		4
.L_571:
        /*00f8*/ 	.byte	0x04, 0x36
        /*00fa*/ 	.short	(.L_573 - .L_572)
.L_572:
        /*00fc*/ 	.word	0x00000008
.L_573:


//--------------------- .nv.info._Z19_blockSoftmaxKernelIfLi1024ELi128EEvPKT_PS0_ii --------------------------
	.section	.nv.info._Z19_blockSoftmaxKernelIfLi1024ELi128EEvPKT_PS0_ii,"",@"SHT_CUDA_INFO"
	.sectionflags	@""
	.align	4


	//----- nvinfo : EIATTR_CUDA_API_VERSION
	.align		4
        /*0000*/ 	.byte	0x04, 0x37
        /*0002*/ 	.short	(.L_575 - .L_574)
.L_574:
        /*0004*/ 	.word	0x00000082


	//----- nvinfo : EIATTR_KPARAM_INFO
	.align		4
.L_575:
        /*0008*/ 	.byte	0x04, 0x17
        /*000a*/ 	.short	(.L_577 - .L_576)
.L_576:
        /*000c*/ 	.word	0x00000000
        /*0010*/ 	.short	0x0003
        /*0012*/ 	.short	0x0014
        /*0014*/ 	.byte	0x00, 0xf0, 0x11, 0x00


	//----- nvinfo : EIATTR_KPARAM_INFO
	.align		4
.L_577:
        /*0018*/ 	.byte	0x04, 0x17
        /*001a*/ 	.short	(.L_579 - .L_578)
.L_578:
        /*001c*/ 	.word	0x00000000
        /*0020*/ 	.short	0x0002
        /*0022*/ 	.short	0x0010
        /*0024*/ 	.byte	0x00, 0xf0, 0x11, 0x00


	//----- nvinfo : EIATTR_KPARAM_INFO
	.align		4
.L_579:
        /*0028*/ 	.byte	0x04, 0x17
        /*002a*/ 	.short	(.L_581 - .L_580)
.L_580:
        /*002c*/ 	.word	0x00000000
        /*0030*/ 	.short	0x0001
        /*0032*/ 	.short	0x0008
        /*0034*/ 	.byte	0x00, 0xf5, 0x21, 0x00


	//----- nvinfo : EIATTR_KPARAM_INFO
	.align		4
.L_581:
        /*0038*/ 	.byte	0x04, 0x17
        /*003a*/ 	.short	(.L_583 - .L_582)
.L_582:
        /*003c*/ 	.word	0x00000000
        /*0040*/ 	.short	0x0000
        /*0042*/ 	.short	0x0000
        /*0044*/ 	.byte	0x00, 0xf5, 0x21, 0x00


	//----- nvinfo : EIATTR_SPARSE_MMA_MASK
	.align		4
.L_583:
        /*0048*/ 	.byte	0x03, 0x50
        /*004a*/ 	.short	0x0000


	//----- nvinfo : EIATTR_MAXREG_COUNT
	.align		4
        /*004c*/ 	.byte	0x03, 0x1b
        /*004e*/ 	.short	0x00ff


	//----- nvinfo : EIATTR_NUM_BARRIERS
	.align		4
        /*0050*/ 	.byte	0x02, 0x4c
        /*0052*/ 	.byte	0x01
	.zero		1


	//----- nvinfo : EIATTR_MERCURY_ISA_VERSION
	.align		4
        /*0054*/ 	.byte	0x03, 0x5f
        /*0056*/ 	.short	0x0101


	//----- nvinfo : EIATTR_COOP_GROUP_MASK_REGIDS
	.align		4
        /*0058*/ 	.byte	0x04, 0x29
        /*005a*/ 	.short	(.L_585 - .L_584)


	//   ....[0]....
.L_584:
        /*005c*/ 	.word	0xffffffff


	//   ....[1]....
        /*0060*/ 	.word	0xffffffff


	//   ....[2]....
        /*0064*/ 	.word	0xffffffff


	//   ....[3]....
        /*0068*/ 	.word	0xffffffff


	//   ....[4]....
        /*006c*/ 	.word	0xffffffff


	//   ....[5]....
        /*0070*/ 	.word	0xffffffff


	//   ....[6]....
        /*0074*/ 	.word	0xffffffff


	//   ....[7]....
        /*0078*/ 	.word	0xffffffff


	//   ....[8]....
        /*007c*/ 	.word	0xffffffff


	//   ....[9]....
        /*0080*/ 	.word	0xffffffff


	//----- nvinfo : EIATTR_COOP_GROUP_INSTR_OFFSETS
	.align		4
.L_585:
        /*0084*/ 	.byte	0x04, 0x28
        /*0086*/ 	.short	(.L_587 - .L_586)


	//   ....[0]....
.L_586:
        /*0088*/ 	.word	0x00002590


	//   ....[1]....
        /*008c*/ 	.word	0x000025a0


	//   ....[2]....
        /*0090*/ 	.word	0x000026f0


	//   ....[3]....
        /*0094*/ 	.word	0x00002710


	//   ....[4]....
        /*0098*/ 	.word	0x00002810


	//   ....[5]....
        /*009c*/ 	.word	0x00002830


	//   ....[6]....
        /*00a0*/ 	.word	0x00002930


	//   ....[7]....
        /*00a4*/ 	.word	0x00002950


	//   ....[8]....
        /*00a8*/ 	.word	0x00002a50


	//   ....[9]....
        /*00ac*/ 	.word	0x00002a70


	//----- nvinfo : EIATTR_VRC_CTA_INIT_COUNT
	.align		4
.L_587:
        /*00b0*/ 	.byte	0x02, 0x4a
	.zero		1
	.zero		1


	//----- nvinfo : EIATTR_EXIT_INSTR_OFFSETS
	.align		4
        /*00b4*/ 	.byte	0x04, 0x1c
        /*00b6*/ 	.short	(.L_589 - .L_588)


	//   ....[0]....
.L_588:
        /*00b8*/ 	.word	0x00004500


	//   ....[1]....
        /*00bc*/ 	.word	0x00004c30


	//   ....[2]....
        /*00c0*/ 	.word	0x00004f60


	//   ....[3]....
        /*00c4*/ 	.word	0x00005140


	//   ....[4]....
        /*00c8*/ 	.word	0x00005230


	//   ....[5]....
        /*00cc*/ 	.word	0x00005260


	//   ....[6]....
        /*00d0*/ 	.word	0x00005960


	//   ....[7]....
        /*00d4*/ 	.word	0x00005c80


	//   ....[8]....
        /*00d8*/ 	.word	0x00005e60


	//   ....[9]....
        /*00dc*/ 	.word	0x00005f50


	//----- nvinfo : EIATTR_CRS_STACK_SIZE
	.align		4
.L_589:
        /*00e0*/ 	.byte	0x04, 0x1e
        /*00e2*/ 	.short	(.L_591 - .L_590)
.L_590:
        /*00e4*/ 	.word	0x00000000


	//----- nvinfo : EIATTR_CBANK_PARAM_SIZE
	.align		4
.L_591:
        /*00e8*/ 	.byte	0x03, 0x19
        /*00ea*/ 	.short	0x0018


	//----- nvinfo : EIATTR_PARAM_CBANK
	.align		4
        /*00ec*/ 	.byte	0x04, 0x0a
        /*00ee*/ 	.short	(.L_593 - .L_592)
	.align		4
.L_592:
        /*00f0*/ 	.word	index@(.nv.constant0._Z19_blockSoftmaxKernelIfLi1024ELi128EEvPKT_PS0_ii)
        /*00f4*/ 	.short	0x0380
        /*00f6*/ 	.short	0x0018


	//----- nvinfo : EIATTR_SW_WAR
	.align		4
.L_593:
        /*00f8*/ 	.byte	0x04, 0x36
        /*00fa*/ 	.short	(.L_595 - .L_594)
.L_594:
        /*00fc*/ 	.word	0x00000008
.L_595:


//--------------------- .nv.info._Z19_blockSoftmaxKernelIfLi1024EEvPKT_PS0_ii --------------------------
	.section	.nv.info._Z19_blockSoftmaxKernelIfLi1024EEvPKT_PS0_ii,"",@"SHT_CUDA_INFO"
	.sectionflags	@""
	.align	4


	//----- nvinfo : EIATTR_CUDA_API_VERSION
	.align		4
        /*0000*/ 	.byte	0x04, 0x37
        /*0002*/ 	.short	(.L_597 - .L_596)
.L_596:
        /*0004*/ 	.word	0x00000082


	//----- nvinfo : EIATTR_KPARAM_INFO
	.align		4
.L_597:
        /*0008*/ 	.byte	0x04, 0x17
        /*000a*/ 	.short	(.L_599 - .L_598)
.L_598:
        /*000c*/ 	.word	0x00000000
        /*0010*/ 	.short	0x0003
        /*0012*/ 	.short	0x0014
        /*0014*/ 	.byte	0x00, 0xf0, 0x11, 0x00


	//----- nvinfo : EIATTR_KPARAM_INFO
	.align		4
.L_599:
        /*0018*/ 	.byte	0x04, 0x17
        /*001a*/ 	.short	(.L_601 - .L_600)
.L_600:
        /*001c*/ 	.word	0x00000000
        /*0020*/ 	.short	0x0002
        /*0022*/ 	.short	0x0010
        /*0024*/ 	.byte	0x00, 0xf0, 0x11, 0x00


	//----- nvinfo : EIATTR_KPARAM_INFO
	.align		4
.L_601:
        /*0028*/ 	.byte	0x04, 0x17
        /*002a*/ 	.short	(.L_603 - .L_602)
.L_602:
        /*002c*/ 	.word	0x00000000
        /*0030*/ 	.short	0x0001
        /*0032*/ 	.short	0x0008
        /*0034*/ 	.byte	0x00, 0xf5, 0x21, 0x00


	//----- nvinfo : EIATTR_KPARAM_INFO
	.align		4
.L_603:
        /*0038*/ 	.byte	0x04, 0x17
        /*003a*/ 	.short	(.L_605 - .L_604)
.L_604:
        /*003c*/ 	.word	0x00000000
        /*0040*/ 	.short	0x0000
        /*0042*/ 	.short	0x0000
        /*0044*/ 	.byte	0x00, 0xf5, 0x21, 0x00


	//----- nvinfo : EIATTR_SPARSE_MMA_MASK
	.align		4
.L_605:
        /*0048*/ 	.byte	0x03, 0x50
        /*004a*/ 	.short	0x0000


	//----- nvinfo : EIATTR_MAXREG_COUNT
	.align		4
        /*004c*/ 	.byte	0x03, 0x1b
        /*004e*/ 	.short	0x0040


	//----- nvinfo : EIATTR_NUM_BARRIERS
	.align		4
        /*0050*/ 	.byte	0x02, 0x4c
        /*0052*/ 	.byte	0x01
	.zero		1


	//----- nvinfo : EIATTR_MERCURY_ISA_VERSION
	.align		4
        /*0054*/ 	.byte	0x03, 0x5f
        /*0056*/ 	.short	0x0101


	//----- nvinfo : EIATTR_COOP_GROUP_MASK_REGIDS
	.align		4
        /*0058*/ 	.byte	0x04, 0x29
        /*005a*/ 	.short	(.L_607 - .L_606)


	//   ....[0]....
.L_606:
        /*005c*/ 	.word	0xffffffff


	//   ....[1]....
        /*0060*/ 	.word	0xffffffff


	//   ....[2]....
        /*0064*/ 	.word	0xffffffff


	//   ....[3]....
        /*0068*/ 	.word	0xffffffff


	//   ....[4]....
        /*006c*/ 	.word	0xffffffff


	//   ....[5]....
        /*0070*/ 	.word	0xffffffff


	//   ....[6]....
        /*0074*/ 	.word	0xffffffff


	//   ....[7]....
        /*0078*/ 	.word	0xffffffff


	//   ....[8]....
        /*007c*/ 	.word	0xffffffff


	//   ....[9]....
        /*0080*/ 	.word	0xffffffff


	//----- nvinfo : EIATTR_COOP_GROUP_INSTR_OFFSETS
	.align		4
.L_607:
        /*0084*/ 	.byte	0x04, 0x28
        /*0086*/ 	.short	(.L_609 - .L_608)


	//   ....[0]....
.L_608:
        /*0088*/ 	.word	0x00002420


	//   ....[1]....
        /*008c*/ 	.word	0x00002430


	//   ....[2]....
        /*0090*/ 	.word	0x00002580


	//   ....[3]....
        /*0094*/ 	.word	0x000025a0


	//   ....[4]....
        /*0098*/ 	.word	0x000026a0


	//   ....[5]....
        /*009c*/ 	.word	0x000026c0


	//   ....[6]....
        /*00a0*/ 	.word	0x000027c0


	//   ....[7]....
        /*00a4*/ 	.word	0x000027e0


	//   ....[8]....
        /*00a8*/ 	.word	0x000028e0


	//   ....[9]....
        /*00ac*/ 	.word	0x00002900


	//----- nvinfo : EIATTR_VRC_CTA_INIT_COUNT
	.align		4
.L_609:
        /*00b0*/ 	.byte	0x02, 0x4a
	.zero		1
	.zero		1


	//----- nvinfo : EIATTR_EXIT_INSTR_OFFSETS
	.align		4
        /*00b4*/ 	.byte	0x04, 0x1c
        /*00b6*/ 	.short	(.L_611 - .L_610)


	//   ....[0]....
.L_610:
        /*00b8*/ 	.word	0x00004390


	//   ....[1]....
        /*00bc*/ 	.word	0x00004b90


	//   ....[2]....
        /*00c0*/ 	.word	0x00004f20


	//   ....[3]....
        /*00c4*/ 	.word	0x00005130


	//   ....[4]....
        /*00c8*/ 	.word	0x00005230


	//   ....[5]....
        /*00cc*/ 	.word	0x00005260


	//   ....[6]....
        /*00d0*/ 	.word	0x00005a30


	//   ....[7]....
        /*00d4*/ 	.word	0x00005db0


	//   ....[8]....
        /*00d8*/ 	.word	0x00005fc0


	//   ....[9]....
        /*00dc*/ 	.word	0x000060c0


	//----- nvinfo : EIATTR_MAX_THREADS
	.align		4
.L_611:
        /*00e0*/ 	.byte	0x04, 0x05
        /*00e2*/ 	.short	(.L_613 - .L_612)
.L_612:
        /*00e4*/ 	.word	0x00000400
        /*00e8*/ 	.word	0x00000001
        /*00ec*/ 	.word	0x00000001


	//----- nvinfo : EIATTR_CRS_STACK_SIZE
	.align		4
.L_613:
        /*00f0*/ 	.byte	0x04, 0x1e
        /*00f2*/ 	.short	(.L_615 - .L_614)
.L_614:
        /*00f4*/ 	.word	0x00000000


	//----- nvinfo : EIATTR_CBANK_PARAM_SIZE
	.align		4
.L_615:
        /*00f8*/ 	.byte	0x03, 0x19
        /*00fa*/ 	.short	0x0018


	//----- nvinfo : EIATTR_PARAM_CBANK
	.align		4
        /*00fc*/ 	.byte	0x04, 0x0a
        /*00fe*/ 	.short	(.L_617 - .L_616)
	.align		4
.L_616:
        /*0100*/ 	.word	index@(.nv.constant0._Z19_blockSoftmaxKernelIfLi1024EEvPKT_PS0_ii)
        /*0104*/ 	.short	0x0380
        /*0106*/ 	.short	0x0018


	//----- nvinfo : EIATTR_SW_WAR
	.align		4
.L_617:
        /*0108*/ 	.byte	0x04, 0x36
        /*010a*/ 	.short	(.L_619 - .L_618)
.L_618:
        /*010c*/ 	.word	0x00000008
.L_619:


//--------------------- .nv.info._Z26_warpSoftmaxKernel_stride1ILi32ELi32EEvPfS0_ii --------------------------
	.section	.nv.info._Z26_warpSoftmaxKernel_stride1ILi32ELi32EEvPfS0_ii,"",@"SHT_CUDA_INFO"
	.sectionflags	@""
	.align	4


	//----- nvinfo : EIATTR_CUDA_API_VERSION
	.align		4
        /*0000*/ 	.byte	0x04, 0x37
        /*0002*/ 	.short	(.L_621 - .L_620)
.L_620:
        /*0004*/ 	.word	0x00000082


	//----- nvinfo : EIATTR_KPARAM_INFO
	.align		4
.L_621:
        /*0008*/ 	.byte	0x04, 0x17
        /*000a*/ 	.short	(.L_623 - .L_622)
.L_622:
        /*000c*/ 	.word	0x00000000
        /*0010*/ 	.short	0x0003
        /*0012*/ 	.short	0x0014
        /*0014*/ 	.byte	0x00, 0xf0, 0x11, 0x00


	//----- nvinfo : EIATTR_KPARAM_INFO
	.align		4
.L_623:
        /*0018*/ 	.byte	0x04, 0x17
        /*001a*/ 	.short	(.L_625 - .L_624)
.L_624:
        /*001c*/ 	.word	0x00000000
        /*0020*/ 	.short	0x0002
        /*0022*/ 	.short	0x0010
        /*0024*/ 	.byte	0x00, 0xf0, 0x11, 0x00


	//----- nvinfo : EIATTR_KPARAM_INFO
	.align		4
.L_625:
        /*0028*/ 	.byte	0x04, 0x17
        /*002a*/ 	.short	(.L_627 - .L_626)
.L_626:
        /*002c*/ 	.word	0x00000000
        /*0030*/ 	.short	0x0001
        /*0032*/ 	.short	0x0008
        /*0034*/ 	.byte	0x00, 0xf5, 0x21, 0x00


	//----- nvinfo : EIATTR_KPARAM_INFO
	.align		4
.L_627:
        /*0038*/ 	.byte	0x04, 0x17
        /*003a*/ 	.short	(.L_629 - .L_628)
.L_628:
        /*003c*/ 	.word	0x00000000
        /*0040*/ 	.short	0x0000
        /*0042*/ 	.short	0x0000
        /*0044*/ 	.byte	0x00, 0xf5, 0x21, 0x00


	//----- nvinfo : EIATTR_SPARSE_MMA_MASK
	.align		4
.L_629:
        /*0048*/ 	.byte	0x03, 0x50
        /*004a*/ 	.short	0x0000


	//----- nvinfo : EIATTR_MAXREG_COUNT
	.align		4
        /*004c*/ 	.byte	0x03, 0x1b
        /*004e*/ 	.short	0x00ff


	//----- nvinfo : EIATTR_NUM_BARRIERS
	.align		4
        /*0050*/ 	.byte	0x02, 0x4c
        /*0052*/ 	.byte	0x01
	.zero		1


	//----- nvinfo : EIATTR_MERCURY_ISA_VERSION
	.align		4
        /*0054*/ 	.byte	0x03, 0x5f
        /*0056*/ 	.short	0x0101


	//----- nvinfo : EIATTR_COOP_GROUP_MASK_REGIDS
	.align		4
        /*0058*/ 	.byte	0x04, 0x29
        /*005a*/ 	.short	(.L_631 - .L_630)


	//   ....[0]....
.L_630:
        /*005c*/ 	.word	0xffffffff


	//   ....[1]....
        /*0060*/ 	.word	0xffffffff


	//   ....[2]....
        /*0064*/ 	.word	0xffffffff


	//   ....[3]....
        /*0068*/ 	.word	0xffffffff


	//   ....[4]....
        /*006c*/ 	.word	0xffffffff


	//   ....[5]....
        /*0070*/ 	.word	0xffffffff


	//   ....[6]....
        /*0074*/ 	.word	0xffffffff


	//   ....[7]....
        /*0078*/ 	.word	0xffffffff


	//   ....[8]....
        /*007c*/ 	.word	0xffffffff


	//   ....[9]....
        /*0080*/ 	.word	0xffffffff


	//----- nvinfo : EIATTR_COOP_GROUP_INSTR_OFFSETS
	.align		4
.L_631:
        /*0084*/ 	.byte	0x04, 0x28
        /*0086*/ 	.short	(.L_633 - .L_632)


	//   ....[0]....
.L_632:
        /*0088*/ 	.word	0x00000b80


	//   ....[1]....
        /*008c*/ 	.word	0x00000c20


	//   ....[2]....
        /*0090*/ 	.word	0x00000c50


	//   ....[3]....
        /*0094*/ 	.word	0x00000c70


	//   ....[4]....
        /*0098*/ 	.word	0x00000c90


	//   ....[5]....
        /*009c*/ 	.word	0x00001eb0


	//   ....[6]....
        /*00a0*/ 	.word	0x00001f20


	//   ....[7]....
        /*00a4*/ 	.word	0x00001f60


	//   ....[8]....
        /*00a8*/ 	.word	0x00001f90


	//   ....[9]....
        /*00ac*/ 	.word	0x00001fc0


	//----- nvinfo : EIATTR_VRC_CTA_INIT_COUNT
	.align		4
.L_633:
        /*00b0*/ 	.byte	0x02, 0x4a
	.zero		1
	.zero		1


	//----- nvinfo : EIATTR_EXIT_INSTR_OFFSETS
	.align		4
        /*00b4*/ 	.byte	0x04, 0x1c
        /*00b6*/ 	.short	(.L_635 - .L_634)


	//   ....[0]....
.L_634:
        /*00b8*/ 	.word	0x000002e0


	//   ....[1]....
        /*00bc*/ 	.word	0x000032d0


	//   ....[2]....
        /*00c0*/ 	.word	0x000033a0


	//----- nvinfo : EIATTR_CRS_STACK_SIZE
	.align		4
.L_635:
        /*00c4*/ 	.byte	0x04, 0x1e
        /*00c6*/ 	.short	(.L_637 - .L_636)
.L_636:
        /*00c8*/ 	.word	0x00000000


	//----- nvinfo : EIATTR_CBANK_PARAM_SIZE
	.align		4
.L_637:
        /*00cc*/ 	.byte	0x03, 0x19
        /*00ce*/ 	.short	0x0018


	//----- nvinfo : EIATTR_PARAM_CBANK
	.align		4
        /*00d0*/ 	.byte	0x04, 0x0a
        /*00d2*/ 	.short	(.L_639 - .L_638)
	.align		4
.L_638:
        /*00d4*/ 	.word	index@(.nv.constant0._Z26_warpSoftmaxKernel_stride1ILi32ELi32EEvPfS0_ii)
        /*00d8*/ 	.short	0x0380
        /*00da*/ 	.short	0x0018


	//----- nvinfo : EIATTR_SW_WAR
	.align		4
.L_639:
        /*00dc*/ 	.byte	0x04, 0x36
        /*00de*/ 	.short	(.L_641 - .L_640)
.L_640:
        /*00e0*/ 	.word	0x00000008
.L_641:


//--------------------- .nv.info._Z27_blockSoftmaxKernel_stride1ILi1024EEvPfS0_ii --------------------------
	.section	.nv.info._Z27_blockSoftmaxKernel_stride1ILi1024EEvPfS0_ii,"",@"SHT_CUDA_INFO"
	.sectionflags	@""
	.align	4


	//----- nvinfo : EIATTR_CUDA_API_VERSION
	.align		4
        /*0000*/ 	.byte	0x04, 0x37
        /*0002*/ 	.short	(.L_643 - .L_642)
.L_642:
        /*0004*/ 	.word	0x00000082


	//----- nvinfo : EIATTR_KPARAM_INFO
	.align		4
.L_643:
        /*0008*/ 	.byte	0x04, 0x17
        /*000a*/ 	.short	(.L_645 - .L_644)
.L_644:
        /*000c*/ 	.word	0x00000000
        /*0010*/ 	.short	0x0003
        /*0012*/ 	.short	0x0014
        /*0014*/ 	.byte	0x00, 0xf0, 0x11, 0x00


	//----- nvinfo : EIATTR_KPARAM_INFO
	.align		4
.L_645:
        /*0018*/ 	.byte	0x04, 0x17
        /*001a*/ 	.short	(.L_647 - .L_646)
.L_646:
        /*001c*/ 	.word	0x00000000
        /*0020*/ 	.short	0x0002
        /*0022*/ 	.short	0x0010
        /*0024*/ 	.byte	0x00, 0xf0, 0x11, 0x00


	//----- nvinfo : EIATTR_KPARAM_INFO
	.align		4
.L_647:
        /*0028*/ 	.byte	0x04, 0x17
        /*002a*/ 	.short	(.L_649 - .L_648)
.L_648:
        /*002c*/ 	.word	0x00000000
        /*0030*/ 	.short	0x0001
        /*0032*/ 	.short	0x0008
        /*0034*/ 	.byte	0x00, 0xf5, 0x21, 0x00


	//----- nvinfo : EIATTR_KPARAM_INFO
	.align		4
.L_649:
        /*0038*/ 	.byte	0x04, 0x17
        /*003a*/ 	.short	(.L_651 - .L_650)
.L_650:
        /*003c*/ 	.word	0x00000000
        /*0040*/ 	.short	0x0000
        /*0042*/ 	.short	0x0000
        /*0044*/ 	.byte	0x00, 0xf5, 0x21, 0x00


	//----- nvinfo : EIATTR_SPARSE_MMA_MASK
	.align		4
.L_651:
        /*0048*/ 	.byte	0x03, 0x50
        /*004a*/ 	.short	0x0000


	//----- nvinfo : EIATTR_MAXREG_COUNT
	.align		4
        /*004c*/ 	.byte	0x03, 0x1b
        /*004e*/ 	.short	0x00ff


	//----- nvinfo : EIATTR_NUM_BARRIERS
	.align		4
        /*0050*/ 	.byte	0x02, 0x4c
        /*0052*/ 	.byte	0x01
	.zero		1


	//----- nvinfo : EIATTR_MERCURY_ISA_VERSION
	.align		4
        /*0054*/ 	.byte	0x03, 0x5f
        /*0056*/ 	.short	0x0101


	//----- nvinfo : EIATTR_COOP_GROUP_MASK_REGIDS
	.align		4
        /*0058*/ 	.byte	0x04, 0x29
        /*005a*/ 	.short	(.L_653 - .L_652)


	//   ....[0]....
.L_652:
        /*005c*/ 	.word	0xffffffff


	//   ....[1]....
        /*0060*/ 	.word	0xffffffff


	//   ....[2]....
        /*0064*/ 	.word	0xffffffff


	//   ....[3]....
        /*0068*/ 	.word	0xffffffff


	//   ....[4]....
        /*006c*/ 	.word	0xffffffff


	//   ....[5]....
        /*0070*/ 	.word	0xffffffff


	//   ....[6]....
        /*0074*/ 	.word	0xffffffff


	//   ....[7]....
        /*0078*/ 	.word	0xffffffff


	//   ....[8]....
        /*007c*/ 	.word	0xffffffff


	//   ....[9]....
        /*0080*/ 	.word	0xffffffff


	//----- nvinfo : EIATTR_COOP_GROUP_INSTR_OFFSETS
	.align		4
.L_653:
        /*0084*/ 	.byte	0x04, 0x28
        /*0086*/ 	.short	(.L_655 - .L_654)


	//   ....[0]....
.L_654:
        /*0088*/ 	.word	0x00001e30


	//   ....[1]....
        /*008c*/ 	.word	0x00001e40


	//   ....[2]....
        /*0090*/ 	.word	0x00001f60


	//   ....[3]....
        /*0094*/ 	.word	0x00001f90


	//   ....[4]....
        /*0098*/ 	.word	0x00002090


	//   ....[5]....
        /*009c*/ 	.word	0x000020c0


	//   ....[6]....
        /*00a0*/ 	.word	0x000021c0


	//   ....[7]....
        /*00a4*/ 	.word	0x000021f0


	//   ....[8]....
        /*00a8*/ 	.word	0x000022f0


	//   ....[9]....
        /*00ac*/ 	.word	0x00002310


	//----- nvinfo : EIATTR_VRC_CTA_INIT_COUNT
	.align		4
.L_655:
        /*00b0*/ 	.byte	0x02, 0x4a
	.zero		1
	.zero		1


	//----- nvinfo : EIATTR_EXIT_INSTR_OFFSETS
	.align		4
        /*00b4*/ 	.byte	0x04, 0x1c
        /*00b6*/ 	.short	(.L_657 - .L_656)


	//   ....[0]....
.L_656:
        /*00b8*/ 	.word	0x00005010


	//   ....[1]....
        /*00bc*/ 	.word	0x000050e0


	//----- nvinfo : EIATTR_CRS_STACK_SIZE
	.align		4
.L_657:
        /*00c0*/ 	.byte	0x04, 0x1e
        /*00c2*/ 	.short	(.L_659 - .L_658)
.L_658:
        /*00c4*/ 	.word	0x00000000


	//----- nvinfo : EIATTR_CBANK_PARAM_SIZE
	.align		4
.L_659:
        /*00c8*/ 	.byte	0x03, 0x19
        /*00ca*/ 	.short	0x0018


	//----- nvinfo : EIATTR_PARAM_CBANK
	.align		4
        /*00cc*/ 	.byte	0x04, 0x0a
        /*00ce*/ 	.short	(.L_661 - .L_660)
	.align		4
.L_660:
        /*00d0*/ 	.word	index@(.nv.constant0._Z27_blockSoftmaxKernel_stride1ILi1024EEvPfS0_ii)
        /*00d4*/ 	.short	0x0380
        /*00d6*/ 	.short	0x0018


	//----- nvinfo : EIATTR_SW_WAR
	.align		4
.L_661:
        /*00d8*/ 	.byte	0x04, 0x36
        /*00da*/ 	.short	(.L_663 - .L_662)
.L_662:
        /*00dc*/ 	.word	0x00000008
.L_663:


//--------------------- .nv.callgraph             --------------------------
	.section	.nv.callgraph,"",@"SHT_CUDA_CALLGRAPH"
	.align	4
	.sectionentsize	8
	.align		4
        /*0000*/ 	.word	0x00000000
	.align		4
        /*0004*/ 	.word	0xffffffff
	.align		4
        /*0008*/ 	.word	0x00000000
	.align		4
        /*000c*/ 	.word	0xfffffffe
	.align		4
        /*0010*/ 	.word	0x00000000
	.align		4
        /*0014*/ 	.word	0xfffffffd
	.align		4
        /*0018*/ 	.word	0x00000000
	.align		4
        /*001c*/ 	.word	0xfffffffc


//--------------------- .nv.constant4             --------------------------
	.section	.nv.constant4,"a",@progbits
	.align	8
	.align		8
.nv.constant4:
        /*0000*/ 	.dword	_ZN34_INTERNAL_10e5358a_4_k_cu_1c6f2c204cuda3std3__45__cpo5beginE
	.align		8
        /*0008*/ 	.dword	_ZN34_INTERNAL_10e5358a_4_k_cu_1c6f2c204cuda3std3__45__cpo3endE
	.align		8
        /*0010*/ 	.dword	_ZN34_INTERNAL_10e5358a_4_k_cu_1c6f2c204cuda3std3__45__cpo6cbeginE
	.align		8
        /*0018*/ 	.dword	_ZN34_INTERNAL_10e5358a_4_k_cu_1c6f2c204cuda3std3__45__cpo4cendE
	.align		8
        /*0020*/ 	.dword	_ZN34_INTERNAL_10e5358a_4_k_cu_1c6f2c204cuda3std3__45__cpo6rbeginE
	.align		8
        /*0028*/ 	.dword	_ZN34_INTERNAL_10e5358a_4_k_cu_1c6f2c204cuda3std3__45__cpo4rendE
	.align		8
        /*0030*/ 	.dword	_ZN34_INTERNAL_10e5358a_4_k_cu_1c6f2c204cuda3std3__45__cpo7crbeginE
	.align		8
        /*0038*/ 	.dword	_ZN34_INTERNAL_10e5358a_4_k_cu_1c6f2c204cuda3std3__45__cpo5crendE
	.align		8
        /*0040*/ 	.dword	_ZN34_INTERNAL_10e5358a_4_k_cu_1c6f2c204cuda3std3__436_GLOBAL__N__10e5358a_4_k_cu_1c6f2c206ignoreE
	.align		8
        /*0048*/ 	.dword	_ZN34_INTERNAL_10e5358a_4_k_cu_1c6f2c204cuda3std3__419piecewise_constructE
	.align		8
        /*0050*/ 	.dword	_ZN34_INTERNAL_10e5358a_4_k_cu_1c6f2c204cuda3std3__48in_placeE
	.align		8
        /*0058*/ 	.dword	_ZN34_INTERNAL_10e5358a_4_k_cu_1c6f2c204cuda3std3__420unreachable_sentinelE
	.align		8
        /*0060*/ 	.dword	_ZN34_INTERNAL_10e5358a_4_k_cu_1c6f2c204cuda3std6ranges3__45__cpo4swapE
	.align		8
        /*0068*/ 	.dword	_ZN34_INTERNAL_10e5358a_4_k_cu_1c6f2c204cuda3std6ranges3__45__cpo9iter_moveE
	.align		8
        /*0070*/ 	.dword	_ZN34_INTERNAL_10e5358a_4_k_cu_1c6f2c204cuda3std6ranges3__45__cpo5beginE
	.align		8
        /*0078*/ 	.dword	_ZN34_INTERNAL_10e5358a_4_k_cu_1c6f2c204cuda3std6ranges3__45__cpo3endE
	.align		8
        /*0080*/ 	.dword	_ZN34_INTERNAL_10e5358a_4_k_cu_1c6f2c204cuda3std6ranges3__45__cpo6cbeginE
	.align		8
        /*0088*/ 	.dword	_ZN34_INTERNAL_10e5358a_4_k_cu_1c6f2c204cuda3std6ranges3__45__cpo4cendE
	.align		8
        /*0090*/ 	.dword	_ZN34_INTERNAL_10e5358a_4_k_cu_1c6f2c204cuda3std6ranges3__45__cpo7advanceE
	.align		8
        /*0098*/ 	.dword	_ZN34_INTERNAL_10e5358a_4_k_cu_1c6f2c204cuda3std6ranges3__45__cpo9iter_swapE
	.align		8
        /*00a0*/ 	.dword	_ZN34_INTERNAL_10e5358a_4_k_cu_1c6f2c204cuda3std6ranges3__45__cpo4nextE
	.align		8
        /*00a8*/ 	.dword	_ZN34_INTERNAL_10e5358a_4_k_cu_1c6f2c204cuda3std6ranges3__45__cpo4prevE
	.align		8
        /*00b0*/ 	.dword	_ZN34_INTERNAL_10e5358a_4_k_cu_1c6f2c204cuda3std6ranges3__45__cpo4dataE
	.align		8
        /*00b8*/ 	.dword	_ZN34_INTERNAL_10e5358a_4_k_cu_1c6f2c204cuda3std6ranges3__45__cpo5cdataE
	.align		8
        /*00c0*/ 	.dword	_ZN34_INTERNAL_10e5358a_4_k_cu_1c6f2c204cuda3std6ranges3__45__cpo4sizeE
	.align		8
        /*00c8*/ 	.dword	_ZN34_INTERNAL_10e5358a_4_k_cu_1c6f2c204cuda3std6ranges3__45__cpo5ssizeE
	.align		8
        /*00d0*/ 	.dword	_ZN34_INTERNAL_10e5358a_4_k_cu_1c6f2c204cuda3std6ranges3__45__cpo8distanceE
	.align		8
        /*00d8*/ 	.dword	_ZN34_INTERNAL_10e5358a_4_k_cu_1c6f2c206thrust24THRUST_300001_SM_1000_NS6system6detail10sequential3seqE


//--------------------- .text._Z18_warpSoftmaxKernelI6__halfLi4ELi256ELi2EEvPKT_PS1_iii --------------------------
	.section	.text._Z18_warpSoftmaxKernelI6__halfLi4ELi256ELi2EEvPKT_PS1_iii,"ax",@progbits
	.align	128
        .global         _Z18_warpSoftmaxKernelI6__halfLi4ELi256ELi2EEvPKT_PS1_iii
        .type           _Z18_warpSoftmaxKernelI6__halfLi4ELi256ELi2EEvPKT_PS1_iii,@function
        .size           _Z18_warpSoftmaxKernelI6__halfLi4ELi256ELi2EEvPKT_PS1_iii,(.L_x_626 - _Z18_warpSoftmaxKernelI6__halfLi4ELi256ELi2EEvPKT_PS1_iii)
        .other          _Z18_warpSoftmaxKernelI6__halfLi4ELi256ELi2EEvPKT_PS1_iii,@"STO_CUDA_ENTRY STV_DEFAULT"
_Z18_warpSoftmaxKernelI6__halfLi4ELi256ELi2EEvPKT_PS1_iii:
.text._Z18_warpSoftmaxKernelI6__halfLi4ELi256ELi2EEvPKT_PS1_iii:
[----:B------:R-:W0:Y:S08]  /*0000*/  LDC R1, c[0x0][0x37c] ;  /* 0x0000df00ff017b82 */ /* 0x000e300000000800 */
[----:B------:R-:W1:Y:S01]  /*0010*/  LDC R0, c[0x0][0x398] ;  /* 0x0000e600ff007b82 */ /* 0x000e620000000800 */
[----:B------:R-:W2:Y:S01]  /*0020*/  S2R R2, SR_TID.Y ;  /* 0x0000000000027919 */ /* 0x000ea20000002200 */
[----:B------:R-:W3:Y:S01]  /*0030*/  LDCU.64 UR6, c[0x0][0x390] ;  /* 0x00007200ff0677ac */ /* 0x000ee20008000a00 */
[----:B0-----:R-:W-:-:S05]  /*0040*/  IADD3 R1, PT, PT, R1, -0x8, RZ ;  /* 0xfffffff801017810 */ /* 0x001fca0007ffe0ff */
[----:B------:R-:W2:Y:S08]  /*0050*/  S2UR UR4, SR_CTAID.X ;  /* 0x00000000000479c3 */ /* 0x000eb00000002500 */
[----:B------:R-:W2:Y:S01]  /*0060*/  LDC R23, c[0x0][0x364] ;  /* 0x0000d900ff177b82 */ /* 0x000ea20000000800 */
[----:B-1----:R-:W-:-:S04]  /*0070*/  IABS R7, R0 ;  /* 0x0000000000077213 */ /* 0x002fc80000000000 */
[----:B------:R-:W0:Y:S01]  /*0080*/  I2F.RP R3, R7 ;  /* 0x0000000700037306 */ /* 0x000e220000209400 */
[----:B--2---:R-:W-:-:S07]  /*0090*/  IMAD R23, R23, UR4, R2 ;  /* 0x0000000417177c24 */ /* 0x004fce000f8e0202 */
[----:B0-----:R-:W0:Y:S01]  /*00a0*/  MUFU.RCP R3, R3 ;  /* 0x0000000300037308 */ /* 0x001e220000001000 */
[----:B---3--:R-:W-:Y:S01]  /*00b0*/  ISETP.GE.AND P1, PT, R23, UR6, PT ;  /* 0x0000000617007c0c */ /* 0x008fe2000bf26270 */
[----:B0-----:R-:W-:-:S06]  /*00c0*/  VIADD R4, R3, 0xffffffe ;  /* 0x0ffffffe03047836 */ /* 0x001fcc0000000000 */
[----:B------:R0:W1:Y:S02]  /*00d0*/  F2I.FTZ.U32.TRUNC.NTZ R5, R4 ;  /* 0x0000000400057305 */ /* 0x000064000021f000 */
[----:B0-----:R-:W-:Y:S01]  /*00e0*/  IMAD.MOV.U32 R4, RZ, RZ, RZ ;  /* 0x000000ffff047224 */ /* 0x001fe200078e00ff */
[----:B-1----:R-:W-:-:S05]  /*00f0*/  IADD3 R6, PT, PT, RZ, -R5, RZ ;  /* 0x80000005ff067210 */ /* 0x002fca0007ffe0ff */
[----:B------:R-:W-:Y:S01]  /*0100*/  IMAD R9, R6, R7, RZ ;  /* 0x0000000706097224 */ /* 0x000fe200078e02ff */
[----:B------:R-:W-:-:S03]  /*0110*/  IABS R6, R23 ;  /* 0x0000001700067213 */ /* 0x000fc60000000000 */
[----:B------:R-:W-:-:S06]  /*0120*/  IMAD.HI.U32 R5, R5, R9, R4 ;  /* 0x0000000905057227 */ /* 0x000fcc00078e0004 */
[----:B------:R-:W-:-:S05]  /*0130*/  IMAD.HI.U32 R5, R5, R6, RZ ;  /* 0x0000000605057227 */ /* 0x000fca00078e00ff */
[----:B------:R-:W-:-:S05]  /*0140*/  IADD3 R5, PT, PT, -R5, RZ, RZ ;  /* 0x000000ff05057210 */ /* 0x000fca0007ffe1ff */
[----:B------:R-:W-:-:S05]  /*0150*/  IMAD R4, R7, R5, R6 ;  /* 0x0000000507047224 */ /* 0x000fca00078e0206 */
[----:B------:R-:W-:Y:S01]  /*0160*/  ISETP.GT.U32.AND P0, PT, R7, R4, PT ;  /* 0x000000040700720c */ /* 0x000fe20003f04070 */
[----:B------:R-:W-:-:S12]  /*0170*/  @P1 EXIT ;  /* 0x000000000000194d */ /* 0x000fd80003800000 */
[----:B------:R-:W0:Y:S01]  /*0180*/  S2R R3, SR_TID.X ;  /* 0x0000000000037919 */ /* 0x000e220000002100 */
[----:B------:R-:W-:Y:S01]  /*0190*/  @!P0 IMAD.IADD R4, R4, 0x1, -R7 ;  /* 0x0000000104048824 */ /* 0x000fe200078e0a07 */
[----:B------:R-:W-:Y:S01]  /*01a0*/  ISETP.GE.AND P2, PT, R23, RZ, PT ;  /* 0x000000ff1700720c */ /* 0x000fe20003f46270 */
[----:B------:R-:W1:Y:S01]  /*01b0*/  LDCU.64 UR8, c[0x0][0x358] ;  /* 0x00006b00ff0877ac */ /* 0x000e620008000a00 */
[----:B------:R-:W-:Y:S01]  /*01c0*/  ISETP.NE.AND P0, PT, R0, RZ, PT ;  /* 0x000000ff0000720c */ /* 0x000fe20003f05270 */
[----:B------:R-:W-:Y:S01]  /*01d0*/  BSSY.RECONVERGENT B0, `(.L_x_0) ;  /* 0x000004d000007945 */ /* 0x000fe20003800200 */
[----:B------:R-:W-:Y:S01]  /*01e0*/  ISETP.GT.U32.AND P1, PT, R7, R4, PT ;  /* 0x000000040700720c */ /* 0x000fe20003f24070 */
[----:B------:R-:W-:-:S12]  /*01f0*/  IMAD.MOV.U32 R26, RZ, RZ, -0x800001 ;  /* 0xff7fffffff1a7424 */ /* 0x000fd800078e00ff */
[----:B------:R-:W-:-:S05]  /*0200*/  @!P1 IADD3 R4, PT, PT, R4, -R7, RZ ;  /* 0x8000000704049210 */ /* 0x000fca0007ffe0ff */
[----:B------:R-:W-:Y:S01]  /*0210*/  @!P2 IMAD.MOV R4, RZ, RZ, -R4 ;  /* 0x000000ffff04a224 */ /* 0x000fe200078e0a04 */
[----:B------:R-:W-:-:S04]  /*0220*/  @!P0 LOP3.LUT R4, RZ, R0, RZ, 0x33, !PT ;  /* 0x00000000ff048212 */ /* 0x000fc800078e33ff */
[----:B------:R-:W-:Y:S02]  /*0230*/  IADD3 R23, PT, PT, R23, -R4, RZ ;  /* 0x8000000417177210 */ /* 0x000fe40007ffe0ff */
[----:B0-----:R-:W-:-:S03]  /*0240*/  ISETP.GE.U32.AND P0, PT, R3, UR7, PT ;  /* 0x0000000703007c0c */ /* 0x001fc6000bf06070 */
[----:B------:R-:W-:-:S10]  /*0250*/  IMAD R5, R23, UR7, R4 ;  /* 0x0000000717057c24 */ /* 0x000fd4000f8e0204 */
[----:B-1----:R-:W-:Y:S05]  /*0260*/  @P0 BRA `(.L_x_1) ;  /* 0x00000004000c0947 */ /* 0x002fea0003800000 */
[----:B------:R-:W-:Y:S01]  /*0270*/  LOP3.LUT R6, RZ, R3, RZ, 0x33, !PT ;  /* 0x00000003ff067212 */ /* 0x000fe200078e33ff */
[----:B------:R-:W-:Y:S01]  /*0280*/  BSSY.RECONVERGENT B1, `(.L_x_2) ;  /* 0x0000031000017945 */ /* 0x000fe20003800200 */
[----:B------:R-:W-:Y:S02]  /*0290*/  HFMA2 R8, -RZ, RZ, 0, 0 ;  /* 0x00000000ff087431 */ /* 0x000fe400000001ff */
[----:B------:R-:W-:Y:S01]  /*02a0*/  IMAD.MOV.U32 R26, RZ, RZ, -0x800001 ;  /* 0xff7fffffff1a7424 */ /* 0x000fe200078e00ff */
[----:B------:R-:W-:-:S04]  /*02b0*/  IADD3 R6, PT, PT, R6, UR7, RZ ;  /* 0x0000000706067c10 */ /* 0x000fc8000fffe0ff */
[C---:B------:R-:W-:Y:S02]  /*02c0*/  ISETP.GE.U32.AND P1, PT, R6.reuse, 0xc, PT ;  /* 0x0000000c0600780c */ /* 0x040fe40003f26070 */
[----:B------:R-:W-:Y:S01]  /*02d0*/  LEA.HI R9, R6, 0x1, RZ, 0x1e ;  /* 0x0000000106097811 */ /* 0x000fe200078ff0ff */
[----:B------:R-:W-:-:S03]  /*02e0*/  IMAD.MOV.U32 R6, RZ, RZ, R3 ;  /* 0x000000ffff067224 */ /* 0x000fc600078e0003 */
[----:B------:R-:W-:-:S04]  /*02f0*/  LOP3.LUT R7, R9, 0x3, RZ, 0xc0, !PT ;  /* 0x0000000309077812 */ /* 0x000fc800078ec0ff */
[----:B------:R-:W-:-:S03]  /*0300*/  ISETP.NE.AND P2, PT, R7, RZ, PT ;  /* 0x000000ff0700720c */ /* 0x000fc60003f45270 */
[----:B------:R-:W-:Y:S10]  /*0310*/  @!P1 BRA `(.L_x_3) ;  /* 0x00000000009c9947 */ /* 0x000ff40003800000 */
[----:B------:R-:W0:Y:S01]  /*0320*/  LDC.64 R10, c[0x0][0x380] ;  /* 0x0000e000ff0a7b82 */ /* 0x000e220000000a00 */
[C---:B------:R-:W-:Y:S01]  /*0330*/  IADD3 R25, PT, PT, R3.reuse, 0x8, RZ ;  /* 0x0000000803197810 */ /* 0x040fe20007ffe0ff */
[C---:B------:R-:W-:Y:S01]  /*0340*/  IMAD R12, R3.reuse, R0, R4 ;  /* 0x00000000030c7224 */ /* 0x040fe200078e0204 */
[C---:B------:R-:W-:Y:S01]  /*0350*/  IADD3 R29, PT, PT, R3.reuse, 0x4, RZ ;  /* 0x00000004031d7810 */ /* 0x040fe20007ffe0ff */
[----:B------:R-:W-:Y:S01]  /*0360*/  VIADD R27, R3, 0xc ;  /* 0x0000000c031b7836 */ /* 0x000fe20000000000 */
[----:B------:R-:W-:Y:S01]  /*0370*/  LOP3.LUT R8, R9, 0x7ffffffc, RZ, 0xc0, !PT ;  /* 0x7ffffffc09087812 */ /* 0x000fe200078ec0ff */
[----:B------:R-:W-:Y:S01]  /*0380*/  VIADD R22, R1, 0x8 ;  /* 0x0000000801167836 */ /* 0x000fe20000000000 */
[----:B------:R-:W-:Y:S01]  /*0390*/  MOV R26, 0xff7fffff ;  /* 0xff7fffff001a7802 */ /* 0x000fe20000000f00 */
[----:B------:R-:W-:Y:S01]  /*03a0*/  IMAD.MOV.U32 R6, RZ, RZ, R3 ;  /* 0x000000ffff067224 */ /* 0x000fe200078e0003 */
[----:B------:R-:W-:Y:S01]  /*03b0*/  IADD3 R24, PT, PT, -R8, RZ, RZ ;  /* 0x000000ff08187210 */ /* 0x000fe20007ffe1ff */
[----:B------:R-:W-:-:S02]  /*03c0*/  IMAD R9, R23, UR7, R12 ;  /* 0x0000000717097c24 */ /* 0x000fc4000f8e020c */
[-CC-:B------:R-:W-:Y:S02]  /*03d0*/  IMAD R25, R25, R0.reuse, R5.reuse ;  /* 0x0000000019197224 */ /* 0x180fe400078e0205 */
[-CC-:B------:R-:W-:Y:S02]  /*03e0*/  IMAD R27, R27, R0.reuse, R5.reuse ;  /* 0x000000001b1b7224 */ /* 0x180fe400078e0205 */
[----:B------:R-:W-:-:S07]  /*03f0*/  IMAD R29, R29, R0, R5 ;  /* 0x000000001d1d7224 */ /* 0x000fce00078e0205 */
.L_x_4:
[----:B0-----:R-:W-:-:S04]  /*0400*/  IMAD.WIDE.U32 R14, R9, 0x2, R10 ;  /* 0x00000002090e7825 */ /* 0x001fc800078e000a */
[--C-:B------:R-:W-:Y:S01]  /*0410*/  IMAD.WIDE.U32 R12, R29, 0x2, R10.reuse ;  /* 0x000000021d0c7825 */ /* 0x100fe200078e000a */
[----:B------:R0:W2:Y:S03]  /*0420*/  LDG.E.U16 R18, desc[UR8][R14.64] ;  /* 0x000000080e127981 */ /* 0x0000a6000c1e1500 */
[--C-:B------:R-:W-:Y:S02]  /*0430*/  IMAD.WIDE.U32 R16, R27, 0x2, R10.reuse ;  /* 0x000000021b107825 */ /* 0x100fe400078e000a */
[----:B------:R-:W3:Y:S04]  /*0440*/  LDG.E.U16 R12, desc[UR8][R12.64] ;  /* 0x000000080c0c7981 */ /* 0x000ee8000c1e1500 */
[----:B------:R-:W4:Y:S01]  /*0450*/  LDG.E.U16 R16, desc[UR8][R16.64] ;  /* 0x0000000810107981 */ /* 0x000f22000c1e1500 */
[----:B0-----:R-:W-:-:S05]  /*0460*/  IMAD.WIDE.U32 R14, R25, 0x2, R10 ;  /* 0x00000002190e7825 */ /* 0x001fca00078e000a */
[----:B------:R-:W5:Y:S01]  /*0470*/  LDG.E.U16 R20, desc[UR8][R14.64] ;  /* 0x000000080e147981 */ /* 0x000f62000c1e1500 */
[----:B------:R-:W-:-:S05]  /*0480*/  VIADD R24, R24, 0x4 ;  /* 0x0000000418187836 */ /* 0x000fca0000000000 */
[----:B------:R-:W-:Y:S01]  /*0490*/  ISETP.NE.AND P1, PT, R24, RZ, PT ;  /* 0x000000ff1800720c */ /* 0x000fe20003f25270 */
[----:B------:R-:W-:Y:S01]  /*04a0*/  IMAD R9, R0, 0x10, R9 ;  /* 0x0000001000097824 */ /* 0x000fe200078e0209 */
[----:B------:R-:W-:Y:S01]  /*04b0*/  IADD3 R6, PT, PT, R6, 0x10, RZ ;  /* 0x0000001006067810 */ /* 0x000fe20007ffe0ff */
[C---:B------:R-:W-:Y:S01]  /*04c0*/  IMAD R27, R0.reuse, 0x10, R27 ;  /* 0x00000010001b7824 */ /* 0x040fe200078e021b */
[C---:B------:R-:W-:Y:S02]  /*04d0*/  LEA R25, R0.reuse, R25, 0x4 ;  /* 0x0000001900197211 */ /* 0x040fe400078e20ff */
[----:B------:R-:W-:Y:S01]  /*04e0*/  LEA R29, R0, R29, 0x4 ;  /* 0x0000001d001d7211 */ /* 0x000fe200078e20ff */
[----:B--2---:R-:W-:Y:S02]  /*04f0*/  HADD2.F32 R18, -RZ, R18.H0_H0 ;  /* 0x20000012ff127230 */ /* 0x004fe40000004100 */
[----:B---3--:R-:W-:Y:S02]  /*0500*/  HADD2.F32 R19, -RZ, R12.H0_H0 ;  /* 0x2000000cff137230 */ /* 0x008fe40000004100 */
[----:B----4-:R-:W-:-:S03]  /*0510*/  HADD2.F32 R21, -RZ, R16.H0_H0 ;  /* 0x20000010ff157230 */ /* 0x010fc60000004100 */
[----:B------:R-:W-:Y:S01]  /*0520*/  FMNMX3 R26, R26, R18, R19, !PT ;  /* 0x000000121a1a7276 */ /* 0x000fe20007800013 */
[----:B-----5:R-:W-:Y:S01]  /*0530*/  HADD2.F32 R20, -RZ, R20.H0_H0 ;  /* 0x20000014ff147230 */ /* 0x020fe20000004100 */
[----:B------:R-:W-:Y:S04]  /*0540*/  STL.64 [R22+-0x8], R18 ;  /* 0xfffff81216007387 */ /* 0x000fe80000100a00 */
[----:B------:R0:W-:Y:S01]  /*0550*/  STL.64 [R22], R20 ;  /* 0x0000001416007387 */ /* 0x0001e20000100a00 */
[----:B------:R-:W-:Y:S01]  /*0560*/  FMNMX3 R26, R26, R20, R21, !PT ;  /* 0x000000141a1a7276 */ /* 0x000fe20007800015 */
[----:B0-----:R-:W-:Y:S01]  /*0570*/  VIADD R22, R22, 0x10 ;  /* 0x0000001016167836 */ /* 0x001fe20000000000 */
[----:B------:R-:W-:Y:S06]  /*0580*/  @P1 BRA `(.L_x_4) ;  /* 0xfffffffc009c1947 */ /* 0x000fec000383ffff */
.L_x_3:
[----:B------:R-:W-:Y:S05]  /*0590*/  BSYNC.RECONVERGENT B1 ;  /* 0x0000000000017941 */ /* 0x000fea0003800200 */
.L_x_2:
[----:B------:R-:W-:Y:S05]  /*05a0*/  @!P2 BRA `(.L_x_1) ;  /* 0x00000000003ca947 */ /* 0x000fea0003800000 */
[----:B------:R-:W0:Y:S01]  /*05b0*/  LDC.64 R10, c[0x0][0x380] ;  /* 0x0000e000ff0a7b82 */ /* 0x000e220000000a00 */
[----:B------:R-:W-:Y:S01]  /*05c0*/  IADD3 R7, PT, PT, -R7, RZ, RZ ;  /* 0x000000ff07077210 */ /* 0x000fe20007ffe1ff */
[----:B------:R-:W-:-:S07]  /*05d0*/  IMAD R14, R8, 0x4, R1 ;  /* 0x00000004080e7824 */ /* 0x000fce00078e0201 */
.L_x_5:
[----:B------:R-:W-:-:S04]  /*05e0*/  IMAD R13, R6, R0, R5 ;  /* 0x00000000060d7224 */ /* 0x000fc800078e0205 */
[----:B0-----:R-:W-:-:S06]  /*05f0*/  IMAD.WIDE.U32 R12, R13, 0x2, R10 ;  /* 0x000000020d0c7825 */ /* 0x001fcc00078e000a */
[----:B------:R-:W2:Y:S01]  /*0600*/  LDG.E.U16 R12, desc[UR8][R12.64] ;  /* 0x000000080c0c7981 */ /* 0x000ea2000c1e1500 */
[----:B------:R-:W-:Y:S01]  /*0610*/  VIADD R7, R7, 0x1 ;  /* 0x0000000107077836 */ /* 0x000fe20000000000 */
[----:B------:R-:W-:-:S04]  /*0620*/  IADD3 R8, PT, PT, R8, 0x1, RZ ;  /* 0x0000000108087810 */ /* 0x000fc80007ffe0ff */
[----:B------:R-:W-:Y:S01]  /*0630*/  ISETP.NE.AND P1, PT, R7, RZ, PT ;  /* 0x000000ff0700720c */ /* 0x000fe20003f25270 */
[----:B------:R-:W-:Y:S02]  /*0640*/  IMAD R6, R8, 0x4, R3 ;  /* 0x0000000408067824 */ /* 0x000fe400078e0203 */
[----:B--2---:R-:W-:-:S05]  /*0650*/  HADD2.F32 R9, -RZ, R12.H0_H0 ;  /* 0x2000000cff097230 */ /* 0x004fca0000004100 */
[----:B------:R0:W-:Y:S01]  /*0660*/  STL [R14], R9 ;  /* 0x000000090e007387 */ /* 0x0001e20000100800 */
[----:B------:R-:W-:Y:S02]  /*0670*/  FMNMX R26, R9, R26, !PT ;  /* 0x0000001a091a7209 */ /* 0x000fe40007800000 */
[----:B0-----:R-:W-:Y:S02]  /*0680*/  IADD3 R14, PT, PT, R14, 0x4, RZ ;  /* 0x000000040e0e7810 */ /* 0x001fe40007ffe0ff */
[----:B------:R-:W-:Y:S05]  /*0690*/  @P1 BRA `(.L_x_5) ;  /* 0xfffffffc00d01947 */ /* 0x000fea000383ffff */
.L_x_1:
[----:B------:R-:W-:Y:S05]  /*06a0*/  BSYNC.RECONVERGENT B0 ;  /* 0x0000000000007941 */ /* 0x000fea0003800200 */
.L_x_0:
[----:B------:R-:W0:Y:S01]  /*06b0*/  SHFL.BFLY PT, R7, R26, 0x2, 0x1f ;  /* 0x0c401f001a077f89 */ /* 0x000e2200000e0000 */
[----:B------:R-:W1:Y:S01]  /*06c0*/  S2UR UR6, SR_CgaCtaId ;  /* 0x00000000000679c3 */ /* 0x000e620000008800 */
[----:B------:R-:W-:Y:S01]  /*06d0*/  UMOV UR5, 0x400 ;  /* 0x0000040000057882 */ /* 0x000fe20000000000 */
[----:B------:R-:W-:Y:S01]  /*06e0*/  ISETP.NE.AND P1, PT, R3, RZ, PT ;  /* 0x000000ff0300720c */ /* 0x000fe20003f25270 */
[----:B------:R-:W-:Y:S01]  /*06f0*/  BSSY.RECONVERGENT B0, `(.L_x_6) ;  /* 0x000004c000007945 */ /* 0x000fe20003800200 */
[----:B------:R-:W-:Y:S01]  /*0700*/  IMAD.MOV.U32 R15, RZ, RZ, RZ ;  /* 0x000000ffff0f7224 */ /* 0x000fe200078e00ff */
[----:B0-----:R-:W-:Y:S01]  /*0710*/  FMNMX R7, R7, R26, !PT ;  /* 0x0000001a07077209 */ /* 0x001fe20007800000 */
[----:B-1----:R-:W-:-:S04]  /*0720*/  ULEA UR4, UR6, UR5, 0x18 ;  /* 0x0000000506047291 */ /* 0x002fc8000f8ec0ff */
[----:B------:R-:W0:Y:S02]  /*0730*/  SHFL.BFLY PT, R6, R7, 0x1, 0x1f ;  /* 0x0c201f0007067f89 */ /* 0x000e2400000e0000 */
[----:B------:R-:W-:Y:S02]  /*0740*/  LEA R12, R2, UR4, 0x2 ;  /* 0x00000004020c7c11 */ /* 0x000fe4000f8e10ff */
[----:B0-----:R-:W-:-:S05]  /*0750*/  FMNMX R9, R7, R6, !PT ;  /* 0x0000000607097209 */ /* 0x001fca0007800000 */
[----:B------:R0:W-:Y:S01]  /*0760*/  @!P1 STS [R12], R9 ;  /* 0x000000090c009388 */ /* 0x0001e20000000800 */
[----:B------:R-:W-:Y:S05]  /*0770*/  @P0 BRA `(.L_x_7) ;  /* 0x00000004000c0947 */ /* 0x000fea0003800000 */
[----:B0-----:R-:W0:Y:S01]  /*0780*/  LDS R12, [R12] ;  /* 0x000000000c0c7984 */ /* 0x001e220000000800 */
[----:B------:R-:W-:Y:S01]  /*0790*/  LOP3.LUT R6, RZ, R3, RZ, 0x33, !PT ;  /* 0x00000003ff067212 */ /* 0x000fe200078e33ff */
[----:B------:R-:W-:Y:S01]  /*07a0*/  BSSY.RECONVERGENT B1, `(.L_x_8) ;  /* 0x0000030000017945 */ /* 0x000fe20003800200 */
[----:B------:R-:W-:Y:S02]  /*07b0*/  CS2R R14, SRZ ;  /* 0x00000000000e7805 */ /* 0x000fe4000001ff00 */
[----:B------:R-:W-:-:S04]  /*07c0*/  IADD3 R6, PT, PT, R6, UR7, RZ ;  /* 0x0000000706067c10 */ /* 0x000fc8000fffe0ff */
[C---:B------:R-:W-:Y:S02]  /*07d0*/  ISETP.GE.U32.AND P3, PT, R6.reuse, 0xc, PT ;  /* 0x0000000c0600780c */ /* 0x040fe40003f66070 */
[----:B------:R-:W-:-:S04]  /*07e0*/  LEA.HI R7, R6, 0x1, RZ, 0x1e ;  /* 0x0000000106077811 */ /* 0x000fc800078ff0ff */
[----:B------:R-:W-:-:S04]  /*07f0*/  LOP3.LUT R13, R7, 0x3, RZ, 0xc0, !PT ;  /* 0x00000003070d7812 */ /* 0x000fc800078ec0ff */
[----:B------:R-:W-:-:S03]  /*0800*/  ISETP.NE.AND P2, PT, R13, RZ, PT ;  /* 0x000000ff0d00720c */ /* 0x000fc60003f45270 */
[----:B------:R-:W-:Y:S10]  /*0810*/  @!P3 BRA `(.L_x_9) ;  /* 0x0000000000a0b947 */ /* 0x000ff40003800000 */
[----:B------:R-:W-:Y:S01]  /*0820*/  LOP3.LUT R14, R7, 0x7ffffffc, RZ, 0xc0, !PT ;  /* 0x7ffffffc070e7812 */ /* 0x000fe200078ec0ff */
[----:B------:R-:W-:Y:S01]  /*0830*/  VIADD R10, R1, 0x8 ;  /* 0x00000008010a7836 */ /* 0x000fe20000000000 */
[----:B------:R-:W-:-:S03]  /*0840*/  MOV R15, RZ ;  /* 0x000000ff000f7202 */ /* 0x000fc60000000f00 */
[----:B------:R-:W-:-:S07]  /*0850*/  IMAD.MOV R11, RZ, RZ, -R14 ;  /* 0x000000ffff0b7224 */ /* 0x000fce00078e0a0e */
.L_x_10:
[----:B------:R-:W0:Y:S04]  /*0860*/  LDL.64 R6, [R10+-0x8] ;  /* 0xfffff8000a067983 */ /* 0x000e280000100a00 */
[----:B------:R-:W2:Y:S01]  /*0870*/  LDL.64 R8, [R10] ;  /* 0x000000000a087983 */ /* 0x000ea20000100a00 */
[----:B------:R-:W-:Y:S01]  /*0880*/  IADD3 R11, PT, PT, R11, 0x4, RZ ;  /* 0x000000040b0b7810 */ /* 0x000fe20007ffe0ff */
[--C-:B0-----:R-:W-:Y:S01]  /*0890*/  FADD R6, R6, -R12.reuse ;  /* 0x8000000c06067221 */ /* 0x101fe20000000000 */
[----:B------:R-:W-:-:S03]  /*08a0*/  FADD R7, R7, -R12 ;  /* 0x8000000c07077221 */ /* 0x000fc60000000000 */
[----:B------:R-:W-:Y:S01]  /*08b0*/  FMUL R16, R6, 1.4426950216293334961 ;  /* 0x3fb8aa3b06107820 */ /* 0x000fe20000400000 */
[--C-:B--2---:R-:W-:Y:S01]  /*08c0*/  FADD R8, R8, -R12.reuse ;  /* 0x8000000c08087221 */ /* 0x104fe20000000000 */
[----:B------:R-:W-:Y:S01]  /*08d0*/  FMUL R17, R7, 1.4426950216293334961 ;  /* 0x3fb8aa3b07117820 */ /* 0x000fe20000400000 */
[----:B------:R-:W-:Y:S02]  /*08e0*/  FADD R9, R9, -R12 ;  /* 0x8000000c09097221 */ /* 0x000fe40000000000 */
[----:B------:R-:W-:Y:S01]  /*08f0*/  FSETP.GEU.AND P3, PT, R16, -126, PT ;  /* 0xc2fc00001000780b */ /* 0x000fe20003f6e000 */
[----:B------:R-:W-:Y:S01]  /*0900*/  FMUL R18, R8, 1.4426950216293334961 ;  /* 0x3fb8aa3b08127820 */ /* 0x000fe20000400000 */
[----:B------:R-:W-:Y:S01]  /*0910*/  FSETP.GEU.AND P4, PT, R17, -126, PT ;  /* 0xc2fc00001100780b */ /* 0x000fe20003f8e000 */
[----:B------:R-:W-:-:S03]  /*0920*/  FMUL R19, R9, 1.4426950216293334961 ;  /* 0x3fb8aa3b09137820 */ /* 0x000fc60000400000 */
[----:B------:R-:W-:Y:S02]  /*0930*/  FSETP.GEU.AND P5, PT, R18, -126, PT ;  /* 0xc2fc00001200780b */ /* 0x000fe40003fae000 */
[----:B------:R-:W-:-:S05]  /*0940*/  FSETP.GEU.AND P6, PT, R19, -126, PT ;  /* 0xc2fc00001300780b */ /* 0x000fca0003fce000 */
[----:B------:R-:W-:Y:S02]  /*0950*/  @!P3 FMUL R16, R16, 0.5 ;  /* 0x3f0000001010b820 */ /* 0x000fe40000400000 */
[----:B------:R-:W-:Y:S02]  /*0960*/  @!P4 FMUL R17, R17, 0.5 ;  /* 0x3f0000001111c820 */ /* 0x000fe40000400000 */
[----:B------:R-:W0:Y:S02]  /*0970*/  MUFU.EX2 R6, R16 ;  /* 0x0000001000067308 */ /* 0x000e240000000800 */
[----:B------:R-:W-:Y:S02]  /*0980*/  @!P5 FMUL R18, R18, 0.5 ;  /* 0x3f0000001212d820 */ /* 0x000fe40000400000 */
[----:B------:R-:W-:-:S04]  /*0990*/  @!P6 FMUL R19, R19, 0.5 ;  /* 0x3f0000001313e820 */ /* 0x000fc80000400000 */
[----:B------:R-:W1:Y:S08]  /*09a0*/  MUFU.EX2 R7, R17 ;  /* 0x0000001100077308 */ /* 0x000e700000000800 */
[----:B------:R-:W2:Y:S01]  /*09b0*/  MUFU.EX2 R8, R18 ;  /* 0x0000001200087308 */ /* 0x000ea20000000800 */
[----:B0-----:R-:W-:Y:S01]  /*09c0*/  @!P3 FMUL R6, R6, R6 ;  /* 0x000000060606b220 */ /* 0x001fe20000400000 */
[----:B------:R-:W-:-:S03]  /*09d0*/  ISETP.NE.AND P3, PT, R11, RZ, PT ;  /* 0x000000ff0b00720c */ /* 0x000fc60003f65270 */
[----:B------:R-:W-:-:S03]  /*09e0*/  FADD R16, R6, R15 ;  /* 0x0000000f06107221 */ /* 0x000fc60000000000 */
[----:B------:R-:W0:Y:S01]  /*09f0*/  MUFU.EX2 R9, R19 ;  /* 0x0000001300097308 */ /* 0x000e220000000800 */
[----:B-1----:R-:W-:-:S04]  /*0a00*/  @!P4 FMUL R7, R7, R7 ;  /* 0x000000070707c220 */ /* 0x002fc80000400000 */
[----:B------:R-:W-:Y:S01]  /*0a10*/  FADD R15, R16, R7 ;  /* 0x00000007100f7221 */ /* 0x000fe20000000000 */
[----:B------:R-:W-:Y:S01]  /*0a20*/  STL.64 [R10+-0x8], R6 ;  /* 0xfffff8060a007387 */ /* 0x000fe20000100a00 */
[----:B--2---:R-:W-:-:S04]  /*0a30*/  @!P5 FMUL R8, R8, R8 ;  /* 0x000000080808d220 */ /* 0x004fc80000400000 */
[----:B------:R-:W-:Y:S01]  /*0a40*/  FADD R16, R15, R8 ;  /* 0x000000080f107221 */ /* 0x000fe20000000000 */
[----:B0-----:R-:W-:-:S04]  /*0a50*/  @!P6 FMUL R9, R9, R9 ;  /* 0x000000090909e220 */ /* 0x001fc80000400000 */
[----:B------:R-:W-:Y:S01]  /*0a60*/  FADD R15, R16, R9 ;  /* 0x00000009100f7221 */ /* 0x000fe20000000000 */
[----:B------:R0:W-:Y:S02]  /*0a70*/  STL.64 [R10], R8 ;  /* 0x000000080a007387 */ /* 0x0001e40000100a00 */
[----:B0-----:R-:W-:Y:S01]  /*0a80*/  VIADD R10, R10, 0x10 ;  /* 0x000000100a0a7836 */ /* 0x001fe20000000000 */
[----:B------:R-:W-:Y:S06]  /*0a90*/  @P3 BRA `(.L_x_10) ;  /* 0xfffffffc00703947 */ /* 0x000fec000383ffff */
.L_x_9:
[----:B------:R-:W-:Y:S05]  /*0aa0*/  BSYNC.RECONVERGENT B1 ;  /* 0x0000000000017941 */ /* 0x000fea0003800200 */
.L_x_8:
[----:B------:R-:W-:Y:S05]  /*0ab0*/  @!P2 BRA `(.L_x_7) ;  /* 0x00000000003ca947 */ /* 0x000fea0003800000 */
[----:B------:R-:W-:Y:S01]  /*0ac0*/  IMAD R9, R14, 0x4, R1 ;  /* 0x000000040e097824 */ /* 0x000fe200078e0201 */
[----:B------:R-:W-:-:S07]  /*0ad0*/  IADD3 R13, PT, PT, -R13, RZ, RZ ;  /* 0x000000ff0d0d7210 */ /* 0x000fce0007ffe1ff */
.L_x_11:
[----:B------:R-:W0:Y:S01]  /*0ae0*/  LDL R7, [R9] ;  /* 0x0000000009077983 */ /* 0x000e220000100800 */
[----:B------:R-:W-:Y:S02]  /*0af0*/  VIADD R13, R13, 0x1 ;  /* 0x000000010d0d7836 */ /* 0x000fe40000000000 */
[----:B0-----:R-:W-:-:S04]  /*0b00*/  FADD R7, R7, -R12 ;  /* 0x8000000c07077221 */ /* 0x001fc80000000000 */
[----:B------:R-:W-:-:S05]  /*0b10*/  FMUL R7, R7, 1.4426950216293334961 ;  /* 0x3fb8aa3b07077820 */ /* 0x000fca0000400000 */
[----:B------:R-:W-:-:S13]  /*0b20*/  FSETP.GEU.AND P2, PT, R7, -126, PT ;  /* 0xc2fc00000700780b */ /* 0x000fda0003f4e000 */
[----:B------:R-:W-:-:S04]  /*0b30*/  @!P2 FMUL R7, R7, 0.5 ;  /* 0x3f0000000707a820 */ /* 0x000fc80000400000 */
[----:B------:R-:W0:Y:S02]  /*0b40*/  MUFU.EX2 R6, R7 ;  /* 0x0000000700067308 */ /* 0x000e240000000800 */
[----:B0-----:R-:W-:Y:S01]  /*0b50*/  @!P2 FMUL R6, R6, R6 ;  /* 0x000000060606a220 */ /* 0x001fe20000400000 */
[----:B------:R-:W-:-:S03]  /*0b60*/  ISETP.NE.AND P2, PT, R13, RZ, PT ;  /* 0x000000ff0d00720c */ /* 0x000fc60003f45270 */
[----:B------:R-:W-:Y:S01]  /*0b70*/  FADD R15, R6, R15 ;  /* 0x0000000f060f7221 */ /* 0x000fe20000000000 */
[----:B------:R0:W-:Y:S02]  /*0b80*/  STL [R9], R6 ;  /* 0x0000000609007387 */ /* 0x0001e40000100800 */
[----:B0-----:R-:W-:-:S07]  /*0b90*/  IADD3 R9, PT, PT, R9, 0x4, RZ ;  /* 0x0000000409097810 */ /* 0x001fce0007ffe0ff */
[----:B------:R-:W-:Y:S05]  /*0ba0*/  @P2 BRA `(.L_x_11) ;  /* 0xfffffffc00cc2947 */ /* 0x000fea000383ffff */
.L_x_7:
[----:B------:R-:W-:Y:S05]  /*0bb0*/  BSYNC.RECONVERGENT B0 ;  /* 0x0000000000007941 */ /* 0x000fea0003800200 */
.L_x_6:
[----:B------:R-:W1:Y:S01]  /*0bc0*/  SHFL.BFLY PT, R6, R15, 0x2, 0x1f ;  /* 0x0c401f000f067f89 */ /* 0x000e6200000e0000 */
[----:B------:R-:W-:-:S04]  /*0bd0*/  UIADD3 UR4, UPT, UPT, UR5, 0x400, URZ ;  /* 0x0000040005047890 */ /* 0x000fc8000fffe0ff */
[----:B------:R-:W-:-:S06]  /*0be0*/  ULEA UR4, UR6, UR4, 0x18 ;  /* 0x0000000406047291 */ /* 0x000fcc000f8ec0ff */
[----:B------:R-:W-:Y:S01]  /*0bf0*/  LEA R8, R2, UR4, 0x2 ;  /* 0x0000000402087c11 */ /* 0x000fe2000f8e10ff */
[----:B-1----:R-:W-:-:S05]  /*0c00*/  FADD R6, R6, R15 ;  /* 0x0000000f06067221 */ /* 0x002fca0000000000 */
[----:B------:R-:W1:Y:S02]  /*0c10*/  SHFL.BFLY PT, R7, R6, 0x1, 0x1f ;  /* 0x0c201f0006077f89 */ /* 0x000e6400000e0000 */
[----:B-1----:R-:W-:-:S05]  /*0c20*/  FADD R7, R6, R7 ;  /* 0x0000000706077221 */ /* 0x002fca0000000000 */
[----:B------:R1:W-:Y:S01]  /*0c30*/  @!P1 STS [R8], R7 ;  /* 0x0000000708009388 */ /* 0x0003e20000000800 */
[----:B------:R-:W-:Y:S05]  /*0c40*/  @P0 EXIT ;  /* 0x000000000000094d */ /* 0x000fea0003800000 */
[----:B0-----:R-:W0:Y:S01]  /*0c50*/  LDS R9, [R8] ;  /* 0x0000000008097984 */ /* 0x001e220000000800 */
[----:B------:R-:W-:Y:S01]  /*0c60*/  LOP3.LUT R6, RZ, R3, RZ, 0x33, !PT ;  /* 0x00000003ff067212 */ /* 0x000fe200078e33ff */
[----:B-1----:R-:W-:Y:S01]  /*0c70*/  IMAD.MOV.U32 R7, RZ, RZ, 0x4b800000 ;  /* 0x4b800000ff077424 */ /* 0x002fe200078e00ff */
[----:B------:R-:W-:Y:S01]  /*0c80*/  BSSY.RECONVERGENT B1, `(.L_x_12) ;  /* 0x00000e6000017945 */ /* 0x000fe20003800200 */
[----:B------:R-:W-:Y:S01]  /*0c90*/  IMAD.MOV.U32 R10, RZ, RZ, RZ ;  /* 0x000000ffff0a7224 */ /* 0x000fe200078e00ff */
[----:B------:R-:W-:-:S04]  /*0ca0*/  IADD3 R6, PT, PT, R6, UR7, RZ ;  /* 0x0000000706067c10 */ /* 0x000fc8000fffe0ff */
[----:B------:R-:W-:Y:S02]  /*0cb0*/  LEA.HI R11, R6, 0x1, RZ, 0x1e ;  /* 0x00000001060b7811 */ /* 0x000fe400078ff0ff */
[----:B0-----:R-:W-:-:S04]  /*0cc0*/  FSETP.GEU.AND P0, PT, |R9|, 1.175494350822287508e-38, PT ;  /* 0x008000000900780b */ /* 0x001fc80003f0e200 */
[----:B------:R-:W-:-:S09]  /*0cd0*/  FSEL R7, R7, 1, !P0 ;  /* 0x3f80000007077808 */ /* 0x000fd20004000000 */
[----:B------:R-:W-:Y:S01]  /*0ce0*/  @!P0 FMUL R9, R9, 16777216 ;  /* 0x4b80000009098820 */ /* 0x000fe20000400000 */
[----:B------:R-:W-:Y:S02]  /*0cf0*/  ISETP.GE.U32.AND P0, PT, R6, 0xc, PT ;  /* 0x0000000c0600780c */ /* 0x000fe40003f06070 */
[----:B------:R-:W-:Y:S01]  /*0d00*/  LOP3.LUT R6, R11, 0x3, RZ, 0xc0, !PT ;  /* 0x000000030b067812 */ /* 0x000fe200078ec0ff */
[----:B------:R-:W0:Y:S02]  /*0d10*/  MUFU.RCP R2, R9 ;  /* 0x0000000900027308 */ /* 0x000e240000001000 */
[----:B0-----:R-:W-:Y:S01]  /*0d20*/  FMUL R2, R2, R7 ;  /* 0x0000000702027220 */ /* 0x001fe20000400000 */
[----:B------:R-:W-:-:S07]  /*0d30*/  MOV R7, R3 ;  /* 0x0000000300077202 */ /* 0x000fce0000000f00 */
[----:B------:R-:W-:Y:S05]  /*0d40*/  @!P0 BRA `(.L_x_13) ;  /* 0x0000000c00648947 */ /* 0x000fea0003800000 */
[----:B------:R-:W-:Y:S01]  /*0d50*/  LOP3.LUT R10, R11, 0x7ffffffc, RZ, 0xc0, !PT ;  /* 0x7ffffffc0b0a7812 */ /* 0x000fe200078ec0ff */
[----:B------:R-:W0:Y:S01]  /*0d60*/  LDC.64 R24, c[0x0][0x388] ;  /* 0x0000e200ff187b82 */ /* 0x000e220000000a00 */
[CC--:B------:R-:W-:Y:S01]  /*0d70*/  IMAD R4, R3.reuse, R0.reuse, R4 ;  /* 0x0000000003047224 */ /* 0x0c0fe200078e0204 */
[C---:B------:R-:W-:Y:S01]  /*0d80*/  IADD3 R21, PT, PT, R3.reuse, 0x8, RZ ;  /* 0x0000000803157810 */ /* 0x040fe20007ffe0ff */
[C---:B------:R-:W-:Y:S01]  /*0d90*/  VIADD R11, R3.reuse, 0xc ;  /* 0x0000000c030b7836 */ /* 0x040fe20000000000 */
[----:B------:R-:W-:Y:S01]  /*0da0*/  IADD3 R9, PT, PT, R3, 0x4, RZ ;  /* 0x0000000403097810 */ /* 0x000fe20007ffe0ff */
[----:B------:R-:W-:Y:S01]  /*0db0*/  IMAD.MOV R8, RZ, RZ, -R10 ;  /* 0x000000ffff087224 */ /* 0x000fe200078e0a0a */
[----:B------:R-:W-:Y:S01]  /*0dc0*/  BSSY.RELIABLE B0, `(.L_x_14) ;  /* 0x00000b5000007945 */ /* 0x000fe20003800100 */
[----:B------:R-:W-:Y:S01]  /*0dd0*/  IMAD R23, R23, UR7, R4 ;  /* 0x0000000717177c24 */ /* 0x000fe2000f8e0204 */
[----:B------:R-:W-:Y:S01]  /*0de0*/  IADD3 R4, PT, PT, R1, 0x8, RZ ;  /* 0x0000000801047810 */ /* 0x000fe20007ffe0ff */
[----:B------:R-:W-:Y:S01]  /*0df0*/  IMAD.MOV.U32 R7, RZ, RZ, R3 ;  /* 0x000000ffff077224 */ /* 0x000fe200078e0003 */
[----:B------:R-:W-:Y:S01]  /*0e00*/  ISETP.GE.AND P0, PT, R8, RZ, PT ;  /* 0x000000ff0800720c */ /* 0x000fe20003f06270 */
[----:B------:R-:W-:-:S02]  /*0e10*/  IMAD R21, R21, R0, R5 ;  /* 0x0000000015157224 */ /* 0x000fc400078e0205 */
[-CC-:B------:R-:W-:Y:S02]  /*0e20*/  IMAD R11, R11, R0.reuse, R5.reuse ;  /* 0x000000000b0b7224 */ /* 0x180fe400078e0205 */
[----:B------:R-:W-:-:S08]  /*0e30*/  IMAD R9, R9, R0, R5 ;  /* 0x0000000009097224 */ /* 0x000fd000078e0205 */
[----:B------:R-:W-:Y:S05]  /*0e40*/  @P0 BRA `(.L_x_15) ;  /* 0x0000000800b00947 */ /* 0x000fea0003800000 */
[----:B------:R-:W-:Y:S01]  /*0e50*/  IADD3 R12, PT, PT, -R8, RZ, RZ ;  /* 0x000000ff080c7210 */ /* 0x000fe20007ffe1ff */
[----:B------:R-:W-:Y:S01]  /*0e60*/  BSSY.RECONVERGENT B2, `(.L_x_16) ;  /* 0x000006d000027945 */ /* 0x000fe20003800200 */
[----:B------:R-:W-:Y:S02]  /*0e70*/  PLOP3.LUT P0, PT, PT, PT, PT, 0x80, 0x8 ;  /* 0x000000000008781c */ /* 0x000fe40003f0f070 */
[----:B------:R-:W-:-:S13]  /*0e80*/  ISETP.GT.AND P1, PT, R12, 0xc, PT ;  /* 0x0000000c0c00780c */ /* 0x000fda0003f24270 */
[----:B------:R-:W-:Y:S05]  /*0e90*/  @!P1 BRA `(.L_x_17) ;  /* 0x0000000400a49947 */ /* 0x000fea0003800000 */
[----:B------:R-:W1:Y:S01]  /*0ea0*/  LDC.64 R26, c[0x0][0x388] ;  /* 0x0000e200ff1a7b82 */ /* 0x000e620000000a00 */
[----:B------:R-:W-:-:S13]  /*0eb0*/  PLOP3.LUT P0, PT, PT, PT, PT, 0x8, 0x80 ;  /* 0x000000000080781c */ /* 0x000fda0003f0e170 */
.L_x_18:
[----:B--2---:R-:W2:Y:S04]  /*0ec0*/  LDL.64 R12, [R4+-0x8] ;  /* 0xfffff800040c7983 */ /* 0x004ea80000100a00 */
[----:B------:R-:W3:Y:S04]  /*0ed0*/  LDL.64 R16, [R4] ;  /* 0x0000000004107983 */ /* 0x000ee80000100a00 */
[----:B------:R-:W4:Y:S01]  /*0ee0*/  LDL.64 R14, [R4+0x8] ;  /* 0x00000800040e7983 */ /* 0x000f220000100a00 */
[----:B-1----:R-:W-:-:S04]  /*0ef0*/  IMAD.WIDE.U32 R18, R23, 0x2, R26 ;  /* 0x0000000217127825 */ /* 0x002fc800078e001a */
[C---:B--2---:R-:W-:Y:S01]  /*0f00*/  FMUL R12, R2.reuse, R12 ;  /* 0x0000000c020c7220 */ /* 0x044fe20000400000 */
[----:B------:R-:W-:-:S04]  /*0f10*/  FMUL R13, R2, R13 ;  /* 0x0000000d020d7220 */ /* 0x000fc80000400000 */
[----:B------:R-:W-:Y:S02]  /*0f20*/  F2FP.F16.F32.PACK_AB R12, RZ, R12 ;  /* 0x0000000cff0c723e */ /* 0x000fe400000000ff */
[----:B------:R-:W-:Y:S02]  /*0f30*/  F2FP.F16.F32.PACK_AB R13, RZ, R13 ;  /* 0x0000000dff0d723e */ /* 0x000fe400000000ff */
[----:B------:R-:W-:Y:S02]  /*0f40*/  PRMT R20, R12, 0x7610, R20 ;  /* 0x000076100c147816 */ /* 0x000fe40000000014 */
[----:B------:R-:W-:Y:S02]  /*0f50*/  PRMT R22, R13, 0x7610, R22 ;  /* 0x000076100d167816 */ /* 0x000fe40000000016 */
[----:B------:R-:W2:Y:S01]  /*0f60*/  LDL.64 R12, [R4+0x10] ;  /* 0x00001000040c7983 */ /* 0x000ea20000100a00 */
[C---:B---3--:R-:W-:Y:S01]  /*0f70*/  FMUL R17, R2.reuse, R17 ;  /* 0x0000001102117220 */ /* 0x048fe20000400000 */
[----:B------:R-:W-:-:S02]  /*0f80*/  FMUL R16, R2, R16 ;  /* 0x0000001002107220 */ /* 0x000fc40000400000 */
[----:B------:R1:W-:Y:S02]  /*0f90*/  STG.E.U16 desc[UR8][R18.64], R20 ;  /* 0x0000001412007986 */ /* 0x0003e4000c101508 */
[----:B------:R-:W-:Y:S01]  /*0fa0*/  F2FP.F16.F32.PACK_AB R17, RZ, R17 ;  /* 0x00000011ff11723e */ /* 0x000fe200000000ff */
[----:B------:R-:W-:Y:S01]  /*0fb0*/  IMAD.WIDE.U32 R28, R21, 0x2, R26 ;  /* 0x00000002151c7825 */ /* 0x000fe200078e001a */
[----:B------:R-:W-:-:S03]  /*0fc0*/  F2FP.F16.F32.PACK_AB R16, RZ, R16 ;  /* 0x00000010ff10723e */ /* 0x000fc600000000ff */
[----:B----4-:R-:W-:Y:S01]  /*0fd0*/  FMUL R14, R2, R14 ;  /* 0x0000000e020e7220 */ /* 0x010fe20000400000 */
[----:B-1----:R-:W-:Y:S01]  /*0fe0*/  IMAD.WIDE.U32 R18, R9, 0x2, R26 ;  /* 0x0000000209127825 */ /* 0x002fe200078e001a */
[----:B------:R-:W-:-:S03]  /*0ff0*/  PRMT R20, R17, 0x7610, R20 ;  /* 0x0000761011147816 */ /* 0x000fc60000000014 */
[----:B------:R-:W-:Y:S01]  /*1000*/  FMUL R15, R2, R15 ;  /* 0x0000000f020f7220 */ /* 0x000fe20000400000 */
[----:B------:R1:W-:Y:S01]  /*1010*/  STG.E.U16 desc[UR8][R18.64], R22 ;  /* 0x0000001612007986 */ /* 0x0003e2000c101508 */
[----:B------:R-:W-:Y:S02]  /*1020*/  F2FP.F16.F32.PACK_AB R14, RZ, R14 ;  /* 0x0000000eff0e723e */ /* 0x000fe400000000ff */
[C---:B------:R-:W-:Y:S01]  /*1030*/  LEA R23, R0.reuse, R23, 0x4 ;  /* 0x0000001700177211 */ /* 0x040fe200078e20ff */
[----:B------:R3:W-:Y:S01]  /*1040*/  STG.E.U16 desc[UR8][R28.64], R16 ;  /* 0x000000101c007986 */ /* 0x0007e2000c101508 */
[----:B------:R-:W-:Y:S02]  /*1050*/  IMAD R9, R0, 0x10, R9 ;  /* 0x0000001000097824 */ /* 0x000fe400078e0209 */
[----:B-1----:R-:W-:Y:S01]  /*1060*/  IMAD.WIDE.U32 R18, R11, 0x2, R26 ;  /* 0x000000020b127825 */ /* 0x002fe200078e001a */
[----:B------:R-:W-:Y:S01]  /*1070*/  PRMT R22, R14, 0x7610, R22 ;  /* 0x000076100e167816 */ /* 0x000fe20000000016 */
[----:B---3--:R-:W3:Y:S04]  /*1080*/  LDL.64 R16, [R4+0x18] ;  /* 0x0000180004107983 */ /* 0x008ee80000100a00 */
[----:B------:R1:W-:Y:S01]  /*1090*/  STG.E.U16 desc[UR8][R18.64], R20 ;  /* 0x0000001412007986 */ /* 0x0003e2000c101508 */
[----:B------:R-:W-:-:S02]  /*10a0*/  LEA R29, R0, R21, 0x4 ;  /* 0x00000015001d7211 */ /* 0x000fc400078e20ff */
[----:B-1----:R-:W-:Y:S01]  /*10b0*/  F2FP.F16.F32.PACK_AB R19, RZ, R15 ;  /* 0x0000000fff13723e */ /* 0x002fe200000000ff */
[----:B------:R-:W-:-:S03]  /*10c0*/  IMAD.WIDE.U32 R14, R23, 0x2, R26 ;  /* 0x00000002170e7825 */ /* 0x000fc600078e001a */
[----:B------:R-:W-:Y:S01]  /*10d0*/  PRMT R28, R19, 0x7610, R28 ;  /* 0x00007610131c7816 */ /* 0x000fe2000000001c */
[----:B------:R-:W-:Y:S01]  /*10e0*/  IMAD.WIDE.U32 R18, R9, 0x2, R26 ;  /* 0x0000000209127825 */ /* 0x000fe200078e001a */
[----:B------:R-:W-:Y:S01]  /*10f0*/  STG.E.U16 desc[UR8][R14.64], R22 ;  /* 0x000000160e007986 */ /* 0x000fe2000c101508 */
[----:B------:R-:W-:-:S03]  /*1100*/  LEA R11, R0, R11, 0x4 ;  /* 0x0000000b000b7211 */ /* 0x000fc600078e20ff */
[----:B------:R1:W-:Y:S01]  /*1110*/  STG.E.U16 desc[UR8][R18.64], R28 ;  /* 0x0000001c12007986 */ /* 0x0003e2000c101508 */
[C---:B--2---:R-:W-:Y:S01]  /*1120*/  FMUL R20, R2.reuse, R13 ;  /* 0x0000000d02147220 */ /* 0x044fe20000400000 */
[----:B------:R-:W-:-:S04]  /*1130*/  FMUL R12, R2, R12 ;  /* 0x0000000c020c7220 */ /* 0x000fc80000400000 */
[----:B-1----:R-:W-:Y:S01]  /*1140*/  F2FP.F16.F32.PACK_AB R19, RZ, R20 ;  /* 0x00000014ff13723e */ /* 0x002fe200000000ff */
[----:B------:R-:W-:Y:S01]  /*1150*/  IMAD.WIDE.U32 R20, R29, 0x2, R26 ;  /* 0x000000021d147825 */ /* 0x000fe200078e001a */
[----:B------:R-:W-:Y:S02]  /*1160*/  F2FP.F16.F32.PACK_AB R15, RZ, R12 ;  /* 0x0000000cff0f723e */ /* 0x000fe400000000ff */
[----:B------:R-:W2:Y:S04]  /*1170*/  LDL.64 R12, [R4+0x20] ;  /* 0x00002000040c7983 */ /* 0x000ea80000100a00 */
[----:B------:R1:W-:Y:S02]  /*1180*/  STG.E.U16 desc[UR8][R20.64], R15 ;  /* 0x0000000f14007986 */ /* 0x0003e4000c101508 */
[----:B-1----:R-:W-:Y:S01]  /*1190*/  PRMT R21, R19, 0x7610, R21 ;  /* 0x0000761013157816 */ /* 0x002fe20000000015 */
[----:B------:R-:W-:Y:S01]  /*11a0*/  IMAD.WIDE.U32 R14, R11, 0x2, R26 ;  /* 0x000000020b0e7825 */ /* 0x000fe200078e001a */
[----:B------:R-:W4:Y:S04]  /*11b0*/  LDL.64 R18, [R4+0x30] ;  /* 0x0000300004127983 */ /* 0x000f280000100a00 */
[----:B------:R1:W-:Y:S04]  /*11c0*/  STG.E.U16 desc[UR8][R14.64], R21 ;  /* 0x000000150e007986 */ /* 0x0003e8000c101508 */
[----:B-1----:R1:W5:Y:S01]  /*11d0*/  LDL.64 R14, [R4+0x28] ;  /* 0x00002800040e7983 */ /* 0x0023620000100a00 */
[----:B---3--:R-:W-:Y:S01]  /*11e0*/  FMUL R16, R2, R16 ;  /* 0x0000001002107220 */ /* 0x008fe20000400000 */
[----:B------:R-:W-:-:S02]  /*11f0*/  IMAD R23, R0, 0x10, R23 ;  /* 0x0000001000177824 */ /* 0x000fc400078e0217 */
[----:B------:R-:W-:Y:S02]  /*1200*/  FMUL R17, R2, R17 ;  /* 0x0000001102117220 */ /* 0x000fe40000400000 */
[----:B------:R-:W-:Y:S01]  /*1210*/  F2FP.F16.F32.PACK_AB R16, RZ, R16 ;  /* 0x00000010ff10723e */ /* 0x000fe200000000ff */
[----:B------:R-:W-:Y:S02]  /*1220*/  IMAD.WIDE.U32 R20, R23, 0x2, R26 ;  /* 0x0000000217147825 */ /* 0x000fe400078e001a */
[----:B------:R-:W-:Y:S02]  /*1230*/  F2FP.F16.F32.PACK_AB R17, RZ, R17 ;  /* 0x00000011ff11723e */ /* 0x000fe400000000ff */
[----:B------:R-:W-:Y:S02]  /*1240*/  PRMT R22, R16, 0x7610, R22 ;  /* 0x0000761010167816 */ /* 0x000fe40000000016 */
[----:B------:R-:W-:-:S03]  /*1250*/  LEA R9, R0, R9, 0x4 ;  /* 0x0000000900097211 */ /* 0x000fc600078e20ff */
[----:B------:R3:W-:Y:S01]  /*1260*/  STG.E.U16 desc[UR8][R20.64], R22 ;  /* 0x0000001614007986 */ /* 0x0007e2000c101508 */
[C---:B------:R-:W-:Y:S01]  /*1270*/  LEA R29, R0.reuse, R29, 0x4 ;  /* 0x0000001d001d7211 */ /* 0x040fe200078e20ff */
[C---:B------:R-:W-:Y:S01]  /*1280*/  IMAD R11, R0.reuse, 0x10, R11 ;  /* 0x00000010000b7824 */ /* 0x040fe200078e020b */
[----:B---3--:R-:W-:Y:S01]  /*1290*/  PRMT R21, R17, 0x7610, R21 ;  /* 0x0000761011157816 */ /* 0x008fe20000000015 */
[----:B------:R-:W-:Y:S01]  /*12a0*/  IMAD.WIDE.U32 R16, R9, 0x2, R26 ;  /* 0x0000000209107825 */ /* 0x000fe200078e001a */
[----:B------:R-:W-:-:S04]  /*12b0*/  LEA R23, R0, R23, 0x4 ;  /* 0x0000001700177211 */ /* 0x000fc800078e20ff */
[----:B------:R3:W-:Y:S01]  /*12c0*/  STG.E.U16 desc[UR8][R16.64], R21 ;  /* 0x0000001510007986 */ /* 0x0007e2000c101508 */
[----:B------:R-:W-:Y:S02]  /*12d0*/  LEA R9, R0, R9, 0x4 ;  /* 0x0000000900097211 */ /* 0x000fe400078e20ff */
[----:B------:R-:W-:-:S04]  /*12e0*/  IADD3 R8, PT, PT, R8, 0x10, RZ ;  /* 0x0000001008087810 */ /* 0x000fc80007ffe0ff */
[----:B------:R-:W-:Y:S01]  /*12f0*/  ISETP.GE.AND P1, PT, R8, -0xc, PT ;  /* 0xfffffff40800780c */ /* 0x000fe20003f26270 */
[----:B------:R-:W-:Y:S01]  /*1300*/  VIADD R7, R7, 0x40 ;  /* 0x0000004007077836 */ /* 0x000fe20000000000 */
[----:B-1----:R-:W-:Y:S01]  /*1310*/  IADD3 R4, PT, PT, R4, 0x40, RZ ;  /* 0x0000004004047810 */ /* 0x002fe20007ffe0ff */
[C---:B--2---:R-:W-:Y:S01]  /*1320*/  FMUL R12, R2.reuse, R12 ;  /* 0x0000000c020c7220 */ /* 0x044fe20000400000 */
[----:B------:R-:W-:-:S04]  /*1330*/  FMUL R13, R2, R13 ;  /* 0x0000000d020d7220 */ /* 0x000fc80000400000 */
[----:B------:R-:W-:Y:S02]  /*1340*/  F2FP.F16.F32.PACK_AB R12, RZ, R12 ;  /* 0x0000000cff0c723e */ /* 0x000fe400000000ff */
[----:B---3--:R-:W-:Y:S02]  /*1350*/  F2FP.F16.F32.PACK_AB R17, RZ, R13 ;  /* 0x0000000dff11723e */ /* 0x008fe400000000ff */
[----:B------:R-:W-:Y:S01]  /*1360*/  PRMT R22, R12, 0x7610, R22 ;  /* 0x000076100c167816 */ /* 0x000fe20000000016 */
[----:B------:R-:W-:Y:S01]  /*1370*/  IMAD.WIDE.U32 R12, R29, 0x2, R26 ;  /* 0x000000021d0c7825 */ /* 0x000fe200078e001a */
[----:B------:R-:W-:-:S03]  /*1380*/  PRMT R21, R17, 0x7610, R21 ;  /* 0x0000761011157816 */ /* 0x000fc60000000015 */
[----:B------:R-:W-:Y:S01]  /*1390*/  IMAD.WIDE.U32 R16, R11, 0x2, R26 ;  /* 0x000000020b107825 */ /* 0x000fe200078e001a */
[----:B------:R1:W-:Y:S01]  /*13a0*/  STG.E.U16 desc[UR8][R12.64], R22 ;  /* 0x000000160c007986 */ /* 0x0003e2000c101508 */
[----:B------:R-:W-:Y:S02]  /*13b0*/  LEA R11, R0, R11, 0x4 ;  /* 0x0000000b000b7211 */ /* 0x000fe400078e20ff */
[C---:B----4-:R-:W-:Y:S01]  /*13c0*/  FMUL R18, R2.reuse, R18 ;  /* 0x0000001202127220 */ /* 0x050fe20000400000 */
[----:B------:R2:W-:Y:S01]  /*13d0*/  STG.E.U16 desc[UR8][R16.64], R21 ;  /* 0x0000001510007986 */ /* 0x0005e2000c101508 */
[C---:B------:R-:W-:Y:S01]  /*13e0*/  FMUL R19, R2.reuse, R19 ;  /* 0x0000001302137220 */ /* 0x040fe20000400000 */
[C---:B-----5:R-:W-:Y:S01]  /*13f0*/  FMUL R14, R2.reuse, R14 ;  /* 0x0000000e020e7220 */ /* 0x060fe20000400000 */
[----:B------:R-:W-:-:S04]  /*1400*/  FMUL R20, R2, R15 ;  /* 0x0000000f02147220 */ /* 0x000fc80000400000 */
[----:B-1----:R-:W-:Y:S01]  /*1410*/  F2FP.F16.F32.PACK_AB R13, RZ, R14 ;  /* 0x0000000eff0d723e */ /* 0x002fe200000000ff */
[----:B------:R-:W-:Y:S01]  /*1420*/  IMAD.WIDE.U32 R14, R23, 0x2, R26 ;  /* 0x00000002170e7825 */ /* 0x000fe200078e001a */
[----:B------:R-:W-:-:S03]  /*1430*/  F2FP.F16.F32.PACK_AB R20, RZ, R20 ;  /* 0x00000014ff14723e */ /* 0x000fc600000000ff */
[----:B--2---:R-:W-:Y:S01]  /*1440*/  IMAD R21, R0, 0x10, R29 ;  /* 0x0000001000157824 */ /* 0x004fe200078e021d */
[----:B------:R1:W-:Y:S01]  /*1450*/  STG.E.U16 desc[UR8][R14.64], R13 ;  /* 0x0000000d0e007986 */ /* 0x0003e2000c101508 */
[----:B------:R-:W-:Y:S02]  /*1460*/  F2FP.F16.F32.PACK_AB R18, RZ, R18 ;  /* 0x00000012ff12723e */ /* 0x000fe400000000ff */
[----:B------:R-:W-:Y:S01]  /*1470*/  IMAD.WIDE.U32 R16, R21, 0x2, R26 ;  /* 0x0000000215107825 */ /* 0x000fe200078e001a */
[----:B------:R-:W-:-:S03]  /*1480*/  F2FP.F16.F32.PACK_AB R19, RZ, R19 ;  /* 0x00000013ff13723e */ /* 0x000fc600000000ff */
[----:B-1----:R-:W-:-:S04]  /*1490*/  IMAD.WIDE.U32 R12, R9, 0x2, R26 ;  /* 0x00000002090c7825 */ /* 0x002fc800078e001a */
[----:B------:R-:W-:Y:S01]  /*14a0*/  IMAD.WIDE.U32 R14, R11, 0x2, R26 ;  /* 0x000000020b0e7825 */ /* 0x000fe200078e001a */
[----:B------:R2:W-:Y:S04]  /*14b0*/  STG.E.U16 desc[UR8][R12.64], R20 ;  /* 0x000000140c007986 */ /* 0x0005e8000c101508 */
[----:B------:R2:W-:Y:S04]  /*14c0*/  STG.E.U16 desc[UR8][R16.64], R18 ;  /* 0x0000001210007986 */ /* 0x0005e8000c101508 */
[----:B------:R2:W-:Y:S01]  /*14d0*/  STG.E.U16 desc[UR8][R14.64], R19 ;  /* 0x000000130e007986 */ /* 0x0005e2000c101508 */
[C---:B------:R-:W-:Y:S01]  /*14e0*/  LEA R23, R0.reuse, R23, 0x4 ;  /* 0x0000001700177211 */ /* 0x040fe200078e20ff */
[C---:B------:R-:W-:Y:S01]  /*14f0*/  IMAD R9, R0.reuse, 0x10, R9 ;  /* 0x0000001000097824 */ /* 0x040fe200078e0209 */
[----:B------:R-:W-:-:S02]  /*1500*/  LEA R21, R0, R21, 0x4 ;  /* 0x0000001500157211 */ /* 0x000fc400078e20ff */
[----:B------:R-:W-:Y:S01]  /*1510*/  LEA R11, R0, R11, 0x4 ;  /* 0x0000000b000b7211 */ /* 0x000fe200078e20ff */
[----:B------:R-:W-:Y:S06]  /*1520*/  @!P1 BRA `(.L_x_18) ;  /* 0xfffffff800649947 */ /* 0x000fec000383ffff */
.L_x_17:
[----:B------:R-:W-:Y:S05]  /*1530*/  BSYNC.RECONVERGENT B2 ;  /* 0x0000000000027941 */ /* 0x000fea0003800200 */
.L_x_16:
[----:B--2---:R-:W-:Y:S01]  /*1540*/  IMAD.MOV R12, RZ, RZ, -R8 ;  /* 0x000000ffff0c7224 */ /* 0x004fe200078e0a08 */
[----:B------:R-:W-:Y:S04]  /*1550*/  BSSY.RECONVERGENT B2, `(.L_x_19) ;  /* 0x0000038000027945 */ /* 0x000fe80003800200 */
[----:B------:R-:W-:-:S13]  /*1560*/  ISETP.GT.AND P1, PT, R12, 0x4, PT ;  /* 0x000000040c00780c */ /* 0x000fda0003f24270 */
[----:B------:R-:W-:Y:S05]  /*1570*/  @!P1 BRA `(.L_x_20) ;  /* 0x0000000000d49947 */ /* 0x000fea0003800000 */
[----:B------:R-:W2:Y:S01]  /*1580*/  LDL.64 R12, [R4+-0x8] ;  /* 0xfffff800040c7983 */ /* 0x000ea20000100a00 */
[----:B------:R-:W1:Y:S03]  /*1590*/  LDC.64 R26, c[0x0][0x388] ;  /* 0x0000e200ff1a7b82 */ /* 0x000e660000000a00 */
[----:B------:R-:W3:Y:S04]  /*15a0*/  LDL.64 R14, [R4] ;  /* 0x00000000040e7983 */ /* 0x000ee80000100a00 */
[----:B------:R-:W4:Y:S04]  /*15b0*/  LDL.64 R16, [R4+0x8] ;  /* 0x0000080004107983 */ /* 0x000f280000100a00 */
[----:B------:R5:W4:Y:S01]  /*15c0*/  LDL.64 R18, [R4+0x10] ;  /* 0x0000100004127983 */ /* 0x000b220000100a00 */
[----:B------:R-:W-:Y:S01]  /*15d0*/  PLOP3.LUT P0, PT, PT, PT, PT, 0x8, 0x80 ;  /* 0x000000000080781c */ /* 0x000fe20003f0e170 */
[----:B------:R-:W-:Y:S01]  /*15e0*/  VIADD R7, R7, 0x20 ;  /* 0x0000002007077836 */ /* 0x000fe20000000000 */
[----:B------:R-:W-:-:S02]  /*15f0*/  IADD3 R8, PT, PT, R8, 0x8, RZ ;  /* 0x0000000808087810 */ /* 0x000fc40007ffe0ff */
[----:B-----5:R-:W-:Y:S01]  /*1600*/  IADD3 R4, PT, PT, R4, 0x20, RZ ;  /* 0x0000002004047810 */ /* 0x020fe20007ffe0ff */
[----:B-1----:R-:W-:Y:S01]  /*1610*/  IMAD.WIDE.U32 R28, R23, 0x2, R26 ;  /* 0x00000002171c7825 */ /* 0x002fe200078e001a */
[----:B------:R-:W-:-:S03]  /*1620*/  LEA R23, R0, R23, 0x4 ;  /* 0x0000001700177211 */ /* 0x000fc600078e20ff */
[C---:B--2---:R-:W-:Y:S01]  /*1630*/  FMUL R12, R2.reuse, R12 ;  /* 0x0000000c020c7220 */ /* 0x044fe20000400000 */
[C---:B------:R-:W-:Y:S01]  /*1640*/  FMUL R13, R2.reuse, R13 ;  /* 0x0000000d020d7220 */ /* 0x040fe20000400000 */
[----:B---3--:R-:W-:-:S03]  /*1650*/  FMUL R14, R2, R14 ;  /* 0x0000000e020e7220 */ /* 0x008fc60000400000 */
[----:B------:R-:W-:Y:S01]  /*1660*/  F2FP.F16.F32.PACK_AB R12, RZ, R12 ;  /* 0x0000000cff0c723e */ /* 0x000fe200000000ff */
[C---:B------:R-:W-:Y:S01]  /*1670*/  FMUL R15, R2.reuse, R15 ;  /* 0x0000000f020f7220 */ /* 0x040fe20000400000 */
[----:B------:R-:W-:Y:S01]  /*1680*/  F2FP.F16.F32.PACK_AB R13, RZ, R13 ;  /* 0x0000000dff0d723e */ /* 0x000fe200000000ff */
[----:B----4-:R-:W-:Y:S01]  /*1690*/  FMUL R16, R2, R16 ;  /* 0x0000001002107220 */ /* 0x010fe20000400000 */
[----:B------:R-:W-:Y:S01]  /*16a0*/  PRMT R20, R12, 0x7610, R20 ;  /* 0x000076100c147816 */ /* 0x000fe20000000014 */
[C---:B------:R-:W-:Y:S01]  /*16b0*/  FMUL R17, R2.reuse, R17 ;  /* 0x0000001102117220 */ /* 0x040fe20000400000 */
[----:B------:R-:W-:Y:S01]  /*16c0*/  PRMT R22, R13, 0x7610, R22 ;  /* 0x000076100d167816 */ /* 0x000fe20000000016 */
[----:B------:R-:W-:Y:S01]  /*16d0*/  IMAD.WIDE.U32 R12, R9, 0x2, R26 ;  /* 0x00000002090c7825 */ /* 0x000fe200078e001a */
[----:B------:R-:W-:Y:S01]  /*16e0*/  F2FP.F16.F32.PACK_AB R14, RZ, R14 ;  /* 0x0000000eff0e723e */ /* 0x000fe200000000ff */
[----:B------:R1:W-:Y:S01]  /*16f0*/  STG.E.U16 desc[UR8][R28.64], R20 ;  /* 0x000000141c007986 */ /* 0x0003e2000c101508 */
[----:B------:R-:W-:Y:S01]  /*1700*/  F2FP.F16.F32.PACK_AB R15, RZ, R15 ;  /* 0x0000000fff0f723e */ /* 0x000fe200000000ff */
[----:B------:R-:W-:Y:S01]  /*1710*/  FMUL R18, R2, R18 ;  /* 0x0000001202127220 */ /* 0x000fe20000400000 */
[----:B------:R-:W-:Y:S01]  /*1720*/  F2FP.F16.F32.PACK_AB R16, RZ, R16 ;  /* 0x00000010ff10723e */ /* 0x000fe200000000ff */
[----:B------:R2:W-:Y:S01]  /*1730*/  STG.E.U16 desc[UR8][R12.64], R22 ;  /* 0x000000160c007986 */ /* 0x0005e2000c101508 */
[----:B------:R-:W-:Y:S01]  /*1740*/  LEA R9, R0, R9, 0x4 ;  /* 0x0000000900097211 */ /* 0x000fe200078e20ff */
[----:B------:R-:W-:Y:S01]  /*1750*/  FMUL R19, R2, R19 ;  /* 0x0000001302137220 */ /* 0x000fe20000400000 */
[----:B------:R-:W-:-:S04]  /*1760*/  F2FP.F16.F32.PACK_AB R18, RZ, R18 ;  /* 0x00000012ff12723e */ /* 0x000fc800000000ff */
[----:B------:R-:W-:Y:S01]  /*1770*/  F2FP.F16.F32.PACK_AB R19, RZ, R19 ;  /* 0x00000013ff13723e */ /* 0x000fe200000000ff */
[----:B-1----:R-:W-:Y:S01]  /*1780*/  IMAD.WIDE.U32 R28, R21, 0x2, R26 ;  /* 0x00000002151c7825 */ /* 0x002fe200078e001a */
[----:B------:R-:W-:-:S03]  /*1790*/  PRMT R20, R15, 0x7610, R20 ;  /* 0x000076100f147816 */ /* 0x000fc60000000014 */
[----:B--2---:R-:W-:Y:S01]  /*17a0*/  IMAD.WIDE.U32 R12, R23, 0x2, R26 ;  /* 0x00000002170c7825 */ /* 0x004fe200078e001a */
[----:B------:R1:W-:Y:S01]  /*17b0*/  STG.E.U16 desc[UR8][R28.64], R14 ;  /* 0x0000000e1c007986 */ /* 0x0003e2000c101508 */
[C---:B------:R-:W-:Y:S02]  /*17c0*/  LEA R23, R0.reuse, R23, 0x4 ;  /* 0x0000001700177211 */ /* 0x040fe400078e20ff */
[C---:B------:R-:W-:Y:S02]  /*17d0*/  IMAD R21, R0.reuse, 0x10, R21 ;  /* 0x0000001000157824 */ /* 0x040fe400078e0215 */
[----:B-1----:R-:W-:Y:S01]  /*17e0*/  IMAD.WIDE.U32 R14, R11, 0x2, R26 ;  /* 0x000000020b0e7825 */ /* 0x002fe200078e001a */
[----:B------:R-:W-:-:S04]  /*17f0*/  LEA R11, R0, R11, 0x4 ;  /* 0x0000000b000b7211 */ /* 0x000fc800078e20ff */
[----:B------:R1:W-:Y:S02]  /*1800*/  STG.E.U16 desc[UR8][R14.64], R20 ;  /* 0x000000140e007986 */ /* 0x0003e4000c101508 */
[----:B-1----:R-:W-:-:S05]  /*1810*/  PRMT R15, R16, 0x7610, R15 ;  /* 0x00007610100f7816 */ /* 0x002fca000000000f */
[----:B------:R1:W-:Y:S02]  /*1820*/  STG.E.U16 desc[UR8][R12.64], R15 ;  /* 0x0000000f0c007986 */ /* 0x0003e4000c101508 */
[----:B-1----:R-:W-:Y:S01]  /*1830*/  F2FP.F16.F32.PACK_AB R13, RZ, R17 ;  /* 0x00000011ff0d723e */ /* 0x002fe200000000ff */
[----:B------:R-:W-:Y:S01]  /*1840*/  IMAD.WIDE.U32 R14, R9, 0x2, R26 ;  /* 0x00000002090e7825 */ /* 0x000fe200078e001a */
[----:B------:R-:W-:-:S03]  /*1850*/  LEA R9, R0, R9, 0x4 ;  /* 0x0000000900097211 */ /* 0x000fc600078e20ff */
[--C-:B------:R-:W-:Y:S01]  /*1860*/  IMAD.WIDE.U32 R16, R21, 0x2, R26.reuse ;  /* 0x0000000215107825 */ /* 0x100fe200078e001a */
[----:B------:R1:W-:Y:S03]  /*1870*/  STG.E.U16 desc[UR8][R14.64], R13 ;  /* 0x0000000d0e007986 */ /* 0x0003e6000c101508 */
[----:B------:R-:W-:Y:S01]  /*1880*/  IMAD.WIDE.U32 R26, R11, 0x2, R26 ;  /* 0x000000020b1a7825 */ /* 0x000fe200078e001a */
[----:B------:R1:W-:Y:S01]  /*1890*/  STG.E.U16 desc[UR8][R16.64], R18 ;  /* 0x0000001210007986 */ /* 0x0003e2000c101508 */
[C---:B------:R-:W-:Y:S02]  /*18a0*/  LEA R11, R0.reuse, R11, 0x4 ;  /* 0x0000000b000b7211 */ /* 0x040fe400078e20ff */
[----:B------:R-:W-:Y:S01]  /*18b0*/  IMAD R21, R0, 0x10, R21 ;  /* 0x0000001000157824 */ /* 0x000fe200078e0215 */
[----:B------:R1:W-:Y:S06]  /*18c0*/  STG.E.U16 desc[UR8][R26.64], R19 ;  /* 0x000000131a007986 */ /* 0x0003ec000c101508 */
.L_x_20:
[----:B------:R-:W-:Y:S05]  /*18d0*/  BSYNC.RECONVERGENT B2 ;  /* 0x0000000000027941 */ /* 0x000fea0003800200 */
.L_x_19:
[----:B------:R-:W-:-:S13]  /*18e0*/  ISETP.NE.OR P0, PT, R8, RZ, P0 ;  /* 0x000000ff0800720c */ /* 0x000fda0000705670 */
[----:B------:R-:W-:Y:S05]  /*18f0*/  @!P0 BREAK.RELIABLE B0 ;  /* 0x0000000000008942 */ /* 0x000fea0003800100 */
[----:B------:R-:W-:Y:S05]  /*1900*/  @!P0 BRA `(.L_x_13) ;  /* 0x0000000000748947 */ /* 0x000fea0003800000 */
.L_x_15:
[----:B------:R-:W-:Y:S05]  /*1910*/  BSYNC.RELIABLE B0 ;  /* 0x0000000000007941 */ /* 0x000fea0003800100 */
.L_x_14:
[----:B-12---:R-:W2:Y:S04]  /*1920*/  LDL.64 R12, [R4+-0x8] ;  /* 0xfffff800040c7983 */ /* 0x006ea80000100a00 */
[----:B------:R1:W3:Y:S01]  /*1930*/  LDL.64 R14, [R4] ;  /* 0x00000000040e7983 */ /* 0x0002e20000100a00 */
[----:B0-----:R-:W-:Y:S01]  /*1940*/  IMAD.WIDE.U32 R18, R23, 0x2, R24 ;  /* 0x0000000217127825 */ /* 0x001fe200078e0018 */
[----:B------:R-:W-:Y:S02]  /*1950*/  IADD3 R7, PT, PT, R7, 0x10, RZ ;  /* 0x0000001007077810 */ /* 0x000fe40007ffe0ff */
[----:B------:R-:W-:Y:S01]  /*1960*/  LEA R23, R0, R23, 0x4 ;  /* 0x0000001700177211 */ /* 0x000fe200078e20ff */
[----:B------:R-:W-:Y:S02]  /*1970*/  VIADD R8, R8, 0x4 ;  /* 0x0000000408087836 */ /* 0x000fe40000000000 */
[----:B-1----:R-:W-:-:S03]  /*1980*/  VIADD R4, R4, 0x10 ;  /* 0x0000001004047836 */ /* 0x002fc60000000000 */
[----:B------:R-:W-:Y:S01]  /*1990*/  ISETP.NE.AND P0, PT, R8, RZ, PT ;  /* 0x000000ff0800720c */ /* 0x000fe20003f05270 */
[C---:B--2---:R-:W-:Y:S01]  /*19a0*/  FMUL R12, R2.reuse, R12 ;  /* 0x0000000c020c7220 */ /* 0x044fe20000400000 */
[C---:B------:R-:W-:Y:S01]  /*19b0*/  FMUL R13, R2.reuse, R13 ;  /* 0x0000000d020d7220 */ /* 0x040fe20000400000 */
[----:B---3--:R-:W-:-:S03]  /*19c0*/  FMUL R14, R2, R14 ;  /* 0x0000000e020e7220 */ /* 0x008fc60000400000 */
[----:B------:R-:W-:Y:S01]  /*19d0*/  F2FP.F16.F32.PACK_AB R12, RZ, R12 ;  /* 0x0000000cff0c723e */ /* 0x000fe200000000ff */
[----:B------:R-:W-:-:S03]  /*19e0*/  FMUL R15, R2, R15 ;  /* 0x0000000f020f7220 */ /* 0x000fc60000400000 */
[----:B------:R-:W-:Y:S02]  /*19f0*/  PRMT R17, R12, 0x7610, R17 ;  /* 0x000076100c117816 */ /* 0x000fe40000000011 */
[----:B------:R-:W-:Y:S02]  /*1a00*/  F2FP.F16.F32.PACK_AB R20, RZ, R14 ;  /* 0x0000000eff14723e */ /* 0x000fe400000000ff */
[----:B------:R-:W-:Y:S01]  /*1a10*/  F2FP.F16.F32.PACK_AB R22, RZ, R15 ;  /* 0x0000000fff16723e */ /* 0x000fe200000000ff */
[----:B------:R0:W-:Y:S01]  /*1a20*/  STG.E.U16 desc[UR8][R18.64], R17 ;  /* 0x0000001112007986 */ /* 0x0001e2000c101508 */
[----:B------:R-:W-:-:S04]  /*1a30*/  IMAD.WIDE.U32 R14, R21, 0x2, R24 ;  /* 0x00000002150e7825 */ /* 0x000fc800078e0018 */
[C---:B------:R-:W-:Y:S01]  /*1a40*/  IMAD R21, R0.reuse, 0x10, R21 ;  /* 0x0000001000157824 */ /* 0x040fe200078e0215 */
[----:B0-----:R-:W-:Y:S01]  /*1a50*/  F2FP.F16.F32.PACK_AB R19, RZ, R13 ;  /* 0x0000000dff13723e */ /* 0x001fe200000000ff */
[----:B------:R-:W-:Y:S01]  /*1a60*/  IMAD.WIDE.U32 R16, R9, 0x2, R24 ;  /* 0x0000000209107825 */ /* 0x000fe200078e0018 */
[----:B------:R-:W-:-:S03]  /*1a70*/  LEA R9, R0, R9, 0x4 ;  /* 0x0000000900097211 */ /* 0x000fc600078e20ff */
[----:B------:R-:W-:Y:S01]  /*1a80*/  IMAD.WIDE.U32 R12, R11, 0x2, R24 ;  /* 0x000000020b0c7825 */ /* 0x000fe200078e0018 */
[----:B------:R2:W-:Y:S01]  /*1a90*/  STG.E.U16 desc[UR8][R16.64], R19 ;  /* 0x0000001310007986 */ /* 0x0005e2000c101508 */
[----:B------:R-:W-:-:S03]  /*1aa0*/  LEA R11, R0, R11, 0x4 ;  /* 0x0000000b000b7211 */ /* 0x000fc600078e20ff */
[----:B------:R2:W-:Y:S04]  /*1ab0*/  STG.E.U16 desc[UR8][R14.64], R20 ;  /* 0x000000140e007986 */ /* 0x0005e8000c101508 */
[----:B------:R2:W-:Y:S01]  /*1ac0*/  STG.E.U16 desc[UR8][R12.64], R22 ;  /* 0x000000160c007986 */ /* 0x0005e2000c101508 */
[----:B------:R-:W-:Y:S05]  /*1ad0*/  @P0 BRA `(.L_x_14) ;  /* 0xfffffffc00900947 */ /* 0x000fea000383ffff */
.L_x_13:
[----:B------:R-:W-:Y:S05]  /*1ae0*/  BSYNC.RECONVERGENT B1 ;  /* 0x0000000000017941 */ /* 0x000fea0003800200 */
.L_x_12:
[----:B------:R-:W-:Y:S05]  /*1af0*/  WARPSYNC.ALL ;  /* 0x0000000000007948 */ /* 0x000fea0003800000 */
[----:B------:R-:W-:-:S13]  /*1b00*/  ISETP.NE.AND P0, PT, R6, RZ, PT ;  /* 0x000000ff0600720c */ /* 0x000fda0003f05270 */
[----:B------:R-:W-:Y:S05]  /*1b10*/  @!P0 EXIT ;  /* 0x000000000000894d */ /* 0x000fea0003800000 */
[----:B------:R-:W3:Y:S01]  /*1b20*/  LDC.64 R8, c[0x0][0x388] ;  /* 0x0000e200ff087b82 */ /* 0x000ee20000000a00 */
[----:B------:R-:W-:Y:S01]  /*1b30*/  IMAD R4, R10, 0x4, R1 ;  /* 0x000000040a047824 */ /* 0x000fe200078e0201 */
[----:B------:R-:W-:-:S07]  /*1b40*/  IADD3 R6, PT, PT, -R6, RZ, RZ ;  /* 0x000000ff06067210 */ /* 0x000fce0007ffe1ff */
.L_x_21:
[----:B----4-:R4:W5:Y:S01]  /*1b50*/  LDL R11, [R4] ;  /* 0x00000000040b7983 */ /* 0x0109620000100800 */
[----:B-12---:R-:W-:Y:S01]  /*1b60*/  IMAD R13, R7, R0, R5 ;  /* 0x00000000070d7224 */ /* 0x006fe200078e0205 */
[----:B------:R-:W-:Y:S01]  /*1b70*/  IADD3 R6, PT, PT, R6, 0x1, RZ ;  /* 0x0000000106067810 */ /* 0x000fe20007ffe0ff */
[----:B------:R-:W-:Y:S02]  /*1b80*/  VIADD R10, R10, 0x1 ;  /* 0x000000010a0a7836 */ /* 0x000fe40000000000 */
[----:B---3--:R-:W-:Y:S01]  /*1b90*/  IMAD.WIDE.U32 R12, R13, 0x2, R8 ;  /* 0x000000020d0c7825 */ /* 0x008fe200078e0008 */
[----:B------:R-:W-:Y:S02]  /*1ba0*/  ISETP.NE.AND P0, PT, R6, RZ, PT ;  /* 0x000000ff0600720c */ /* 0x000fe40003f05270 */
[----:B------:R-:W-:Y:S02]  /*1bb0*/  LEA R7, R10, R3, 0x2 ;  /* 0x000000030a077211 */ /* 0x000fe400078e10ff */
[----:B----4-:R-:W-:Y:S01]  /*1bc0*/  IADD3 R4, PT, PT, R4, 0x4, RZ ;  /* 0x0000000404047810 */ /* 0x010fe20007ffe0ff */
[----:B-----5:R-:W-:-:S05]  /*1bd0*/  FMUL R11, R2, R11 ;  /* 0x0000000b020b7220 */ /* 0x020fca0000400000 */
[----:B------:R-:W-:-:S05]  /*1be0*/  F2FP.F16.F32.PACK_AB R11, RZ, R11 ;  /* 0x0000000bff0b723e */ /* 0x000fca00000000ff */
[----:B------:R4:W-:Y:S01]  /*1bf0*/  STG.E.U16 desc[UR8][R12.64], R11 ;  /* 0x0000000b0c007986 */ /* 0x0009e2000c101508 */
[----:B------:R-:W-:Y:S05]  /*1c00*/  @P0 BRA `(.L_x_21) ;  /* 0xfffffffc00d00947 */ /* 0x000fea000383ffff */
[----:B------:R-:W-:Y:S05]  /*1c10*/  EXIT ;  /* 0x000000000000794d */ /* 0x000fea0003800000 */
.L_x_22:
[----:B------:R-:W-:-:S00]  /*1c20*/  BRA `(.L_x_22) ;  /* 0xfffffffc00fc7947 */ /* 0x000fc0000383ffff */
[----:B------:R-:W-:-:S00]  /*1c30*/  NOP ;  /* 0x0000000000007918 */ /* 0x000fc00000000000 */
        /* <DEDUP_REMOVED lines=12> */
.L_x_626:


//--------------------- .text._Z18_warpSoftmaxKernelI6__halfLi8ELi128ELi2EEvPKT_PS1_iii --------------------------
	.section	.text._Z18_warpSoftmaxKernelI6__halfLi8ELi128ELi2EEvPKT_PS1_iii,"ax",@progbits
	.align	128
        .global         _Z18_warpSoftmaxKernelI6__halfLi8ELi128ELi2EEvPKT_PS1_iii
        .type           _Z18_warpSoftmaxKernelI6__halfLi8ELi128ELi2EEvPKT_PS1_iii,@function
        .size           _Z18_warpSoftmaxKernelI6__halfLi8ELi128ELi2EEvPKT_PS1_iii,(.L_x_627 - _Z18_warpSoftmaxKernelI6__halfLi8ELi128ELi2EEvPKT_PS1_iii)
        .other          _Z18_warpSoftmaxKernelI6__halfLi8ELi128ELi2EEvPKT_PS1_iii,@"STO_CUDA_ENTRY STV_DEFAULT"
_Z18_warpSoftmaxKernelI6__halfLi8ELi128ELi2EEvPKT_PS1_iii:
.text._Z18_warpSoftmaxKernelI6__halfLi8ELi128ELi2EEvPKT_PS1_iii:
        /* <DEDUP_REMOVED lines=64> */
.L_x_27:
        /* <DEDUP_REMOVED lines=25> */
.L_x_26:
[----:B------:R-:W-:Y:S05]  /*0590*/  BSYNC.RECONVERGENT B1 ;  /* 0x0000000000017941 */ /* 0x000fea0003800200 */
.L_x_25:
[----:B------:R-:W-:Y:S05]  /*05a0*/  @!P2 BRA `(.L_x_24) ;  /* 0x00000000003ca947 */ /* 0x000fea0003800000 */
[----:B------:R-:W0:Y:S01]  /*05b0*/  LDC.64 R10, c[0x0][0x380] ;  /* 0x0000e000ff0a7b82 */ /* 0x000e220000000a00 */
[----:B------:R-:W-:Y:S01]  /*05c0*/  IADD3 R7, PT, PT, -R7, RZ, RZ ;  /* 0x000000ff07077210 */ /* 0x000fe20007ffe1ff */
[----:B------:R-:W-:-:S07]  /*05d0*/  IMAD R14, R8, 0x4, R1 ;  /* 0x00000004080e7824 */ /* 0x000fce00078e0201 */
.L_x_28:
        /* <DEDUP_REMOVED lines=12> */
.L_x_24:
[----:B------:R-:W-:Y:S05]  /*06a0*/  BSYNC.RECONVERGENT B0 ;  /* 0x0000000000007941 */ /* 0x000fea0003800200 */
.L_x_23:
        /* <DEDUP_REMOVED lines=11> */
[----:B------:R-:W0:Y:S02]  /*0760*/  SHFL.BFLY PT, R9, R6, 0x1, 0x1f ;  /* 0x0c201f0006097f89 */ /* 0x000e2400000e0000 */
        /* <DEDUP_REMOVED lines=17> */
.L_x_33:
        /* <DEDUP_REMOVED lines=36> */
.L_x_32:
[----:B------:R-:W-:Y:S05]  /*0ac0*/  BSYNC.RECONVERGENT B1 ;  /* 0x0000000000017941 */ /* 0x000fea0003800200 */
.L_x_31:
[----:B------:R-:W-:Y:S05]  /*0ad0*/  @!P2 BRA `(.L_x_30) ;  /* 0x00000000003ca947 */ /* 0x000fea0003800000 */
[----:B------:R-:W-:Y:S01]  /*0ae0*/  IMAD R9, R14, 0x4, R1 ;  /* 0x000000040e097824 */ /* 0x000fe200078e0201 */
[----:B------:R-:W-:-:S07]  /*0af0*/  IADD3 R13, PT, PT, -R13, RZ, RZ ;  /* 0x000000ff0d0d7210 */ /* 0x000fce0007ffe1ff */
.L_x_34:
        /* <DEDUP_REMOVED lines=13> */
.L_x_30:
[----:B------:R-:W-:Y:S05]  /*0bd0*/  BSYNC.RECONVERGENT B0 ;  /* 0x0000000000007941 */ /* 0x000fea0003800200 */
.L_x_29:
[----:B------:R-:W1:Y:S01]  /*0be0*/  SHFL.BFLY PT, R6, R15, 0x4, 0x1f ;  /* 0x0c801f000f067f89 */ /* 0x000e6200000e0000 */
[----:B------:R-:W-:-:S04]  /*0bf0*/  UIADD3 UR4, UPT, UPT, UR5, 0x200, URZ ;  /* 0x0000020005047890 */ /* 0x000fc8000fffe0ff */
[----:B------:R-:W-:-:S06]  /*0c00*/  ULEA UR4, UR6, UR4, 0x18 ;  /* 0x0000000406047291 */ /* 0x000fcc000f8ec0ff */
[----:B0-----:R-:W-:Y:S01]  /*0c10*/  LEA R9, R2, UR4, 0x2 ;  /* 0x0000000402097c11 */ /* 0x001fe2000f8e10ff */
[----:B-1----:R-:W-:-:S05]  /*0c20*/  FADD R6, R6, R15 ;  /* 0x0000000f06067221 */ /* 0x002fca0000000000 */
[----:B------:R-:W0:Y:S02]  /*0c30*/  SHFL.BFLY PT, R7, R6, 0x2, 0x1f ;  /* 0x0c401f0006077f89 */ /* 0x000e2400000e0000 */
[----:B0-----:R-:W-:-:S05]  /*0c40*/  FADD R7, R6, R7 ;  /* 0x0000000706077221 */ /* 0x001fca0000000000 */
[----:B------:R-:W0:Y:S02]  /*0c50*/  SHFL.BFLY PT, R8, R7, 0x1, 0x1f ;  /* 0x0c201f0007087f89 */ /* 0x000e2400000e0000 */
[----:B0-----:R-:W-:-:S05]  /*0c60*/  FADD R8, R7, R8 ;  /* 0x0000000807087221 */ /* 0x001fca0000000000 */
[----:B------:R0:W-:Y:S01]  /*0c70*/  @!P1 STS [R9], R8 ;  /* 0x0000000809009388 */ /* 0x0001e20000000800 */
[----:B------:R-:W-:Y:S05]  /*0c80*/  @P0 EXIT ;  /* 0x000000000000094d */ /* 0x000fea0003800000 */
[----:B0-----:R-:W0:Y:S01]  /*0c90*/  LDS R8, [R9] ;  /* 0x0000000009087984 */ /* 0x001e220000000800 */
[----:B------:R-:W-:Y:S01]  /*0ca0*/  LOP3.LUT R6, RZ, R3, RZ, 0x33, !PT ;  /* 0x00000003ff067212 */ /* 0x000fe200078e33ff */
[----:B------:R-:W-:Y:S01]  /*0cb0*/  IMAD.MOV.U32 R7, RZ, RZ, 0x4b800000 ;  /* 0x4b800000ff077424 */ /* 0x000fe200078e00ff */
        /* <DEDUP_REMOVED lines=36> */
.L_x_41:
        /* <DEDUP_REMOVED lines=103> */
.L_x_40:
[----:B------:R-:W-:Y:S05]  /*1570*/  BSYNC.RECONVERGENT B2 ;  /* 0x0000000000027941 */ /* 0x000fea0003800200 */
.L_x_39:
        /* <DEDUP_REMOVED lines=57> */
.L_x_43:
[----:B------:R-:W-:Y:S05]  /*1910*/  BSYNC.RECONVERGENT B2 ;  /* 0x0000000000027941 */ /* 0x000fea0003800200 */
.L_x_42:
[----:B------:R-:W-:-:S13]  /*1920*/  ISETP.NE.OR P0, PT, R8, RZ, P0 ;  /* 0x000000ff0800720c */ /* 0x000fda0000705670 */
[----:B------:R-:W-:Y:S05]  /*1930*/  @!P0 BREAK.RELIABLE B0 ;  /* 0x0000000000008942 */ /* 0x000fea0003800100 */
[----:B------:R-:W-:Y:S05]  /*1940*/  @!P0 BRA `(.L_x_36) ;  /* 0x0000000000748947 */ /* 0x000fea0003800000 */
.L_x_38:
[----:B------:R-:W-:Y:S05]  /*1950*/  BSYNC.RELIABLE B0 ;  /* 0x0000000000007941 */ /* 0x000fea0003800100 */
.L_x_37:
        /* <DEDUP_REMOVED lines=28> */
.L_x_36:
[----:B------:R-:W-:Y:S05]  /*1b20*/  BSYNC.RECONVERGENT B1 ;  /* 0x0000000000017941 */ /* 0x000fea0003800200 */
.L_x_35:
[----:B------:R-:W-:Y:S05]  /*1b30*/  WARPSYNC.ALL ;  /* 0x0000000000007948 */ /* 0x000fea0003800000 */
[----:B------:R-:W-:-:S13]  /*1b40*/  ISETP.NE.AND P0, PT, R6, RZ, PT ;  /* 0x000000ff0600720c */ /* 0x000fda0003f05270 */
[----:B------:R-:W-:Y:S05]  /*1b50*/  @!P0 EXIT ;  /* 0x000000000000894d */ /* 0x000fea0003800000 */
[----:B------:R-:W3:Y:S01]  /*1b60*/  LDC.64 R8, c[0x0][0x388] ;  /* 0x0000e200ff087b82 */ /* 0x000ee20000000a00 */
[----:B------:R-:W-:Y:S01]  /*1b70*/  IMAD R4, R10, 0x4, R1 ;  /* 0x000000040a047824 */ /* 0x000fe200078e0201 */
[----:B------:R-:W-:-:S07]  /*1b80*/  IADD3 R6, PT, PT, -R6, RZ, RZ ;  /* 0x000000ff06067210 */ /* 0x000fce0007ffe1ff */
.L_x_44:
        /* <DEDUP_REMOVED lines=13> */
.L_x_45:
        /* <DEDUP_REMOVED lines=10> */
.L_x_627:


//--------------------- .text._Z18_warpSoftmaxKernelI6__halfLi16ELi64ELi2EEvPKT_PS1_iii --------------------------
	.section	.text._Z18_warpSoftmaxKernelI6__halfLi16ELi64ELi2EEvPKT_PS1_iii,"ax",@progbits
	.align	128
        .global         _Z18_warpSoftmaxKernelI6__halfLi16ELi64ELi2EEvPKT_PS1_iii
        .type           _Z18_warpSoftmaxKernelI6__halfLi16ELi64ELi2EEvPKT_PS1_iii,@function
        .size           _Z18_warpSoftmaxKernelI6__halfLi16ELi64ELi2EEvPKT_PS1_iii,(.L_x_628 - _Z18_warpSoftmaxKernelI6__halfLi16ELi64ELi2EEvPKT_PS1_iii)
        .other          _Z18_warpSoftmaxKernelI6__halfLi16ELi64ELi2EEvPKT_PS1_iii,@"STO_CUDA_ENTRY STV_DEFAULT"
_Z18_warpSoftmaxKernelI6__halfLi16ELi64ELi2EEvPKT_PS1_iii:
.text._Z18_warpSoftmaxKernelI6__halfLi16ELi64ELi2EEvPKT_PS1_iii:
        /* <DEDUP_REMOVED lines=64> */
.L_x_50:
        /* <DEDUP_REMOVED lines=25> */
.L_x_49:
[----:B------:R-:W-:Y:S05]  /*0590*/  BSYNC.RECONVERGENT B1 ;  /* 0x0000000000017941 */ /* 0x000fea0003800200 */
.L_x_48:
[----:B------:R-:W-:Y:S05]  /*05a0*/  @!P2 BRA `(.L_x_47) ;  /* 0x00000000003ca947 */ /* 0x000fea0003800000 */
[----:B------:R-:W0:Y:S01]  /*05b0*/  LDC.64 R10, c[0x0][0x380] ;  /* 0x0000e000ff0a7b82 */ /* 0x000e220000000a00 */
[----:B------:R-:W-:Y:S01]  /*05c0*/  IADD3 R7, PT, PT, -R7, RZ, RZ ;  /* 0x000000ff07077210 */ /* 0x000fe20007ffe1ff */
[----:B------:R-:W-:-:S07]  /*05d0*/  IMAD R14, R8, 0x4, R1 ;  /* 0x00000004080e7824 */ /* 0x000fce00078e0201 */
.L_x_51:
        /* <DEDUP_REMOVED lines=12> */
.L_x_47:
[----:B------:R-:W-:Y:S05]  /*06a0*/  BSYNC.RECONVERGENT B0 ;  /* 0x0000000000007941 */ /* 0x000fea0003800200 */
.L_x_46:
        /* <DEDUP_REMOVED lines=31> */
.L_x_56:
        /* <DEDUP_REMOVED lines=36> */
.L_x_55:
[----:B------:R-:W-:Y:S05]  /*0ae0*/  BSYNC.RECONVERGENT B1 ;  /* 0x0000000000017941 */ /* 0x000fea0003800200 */
.L_x_54:
[----:B------:R-:W-:Y:S05]  /*0af0*/  @!P2 BRA `(.L_x_53) ;  /* 0x00000000003ca947 */ /* 0x000fea0003800000 */
[----:B------:R-:W-:Y:S01]  /*0b00*/  IMAD R9, R14, 0x4, R1 ;  /* 0x000000040e097824 */ /* 0x000fe200078e0201 */
[----:B------:R-:W-:-:S07]  /*0b10*/  IADD3 R13, PT, PT, -R13, RZ, RZ ;  /* 0x000000ff0d0d7210 */ /* 0x000fce0007ffe1ff */
.L_x_57:
        /* <DEDUP_REMOVED lines=13> */
.L_x_53:
[----:B------:R-:W-:Y:S05]  /*0bf0*/  BSYNC.RECONVERGENT B0 ;  /* 0x0000000000007941 */ /* 0x000fea0003800200 */
.L_x_52:
[----:B------:R-:W1:Y:S01]  /*0c00*/  SHFL.BFLY PT, R6, R15, 0x8, 0x1f ;  /* 0x0d001f000f067f89 */ /* 0x000e6200000e0000 */
[----:B------:R-:W-:-:S04]  /*0c10*/  UIADD3 UR4, UPT, UPT, UR5, 0x100, URZ ;  /* 0x0000010005047890 */ /* 0x000fc8000fffe0ff */
[----:B------:R-:W-:-:S06]  /*0c20*/  ULEA UR4, UR6, UR4, 0x18 ;  /* 0x0000000406047291 */ /* 0x000fcc000f8ec0ff */
[----:B------:R-:W-:Y:S01]  /*0c30*/  LEA R10, R2, UR4, 0x2 ;  /* 0x00000004020a7c11 */ /* 0x000fe2000f8e10ff */
[----:B-1----:R-:W-:-:S05]  /*0c40*/  FADD R6, R6, R15 ;  /* 0x0000000f06067221 */ /* 0x002fca0000000000 */
[----:B------:R-:W1:Y:S02]  /*0c50*/  SHFL.BFLY PT, R7, R6, 0x4, 0x1f ;  /* 0x0c801f0006077f89 */ /* 0x000e6400000e0000 */
[----:B-1----:R-:W-:-:S05]  /*0c60*/  FADD R7, R6, R7 ;  /* 0x0000000706077221 */ /* 0x002fca0000000000 */
[----:B------:R-:W1:Y:S02]  /*0c70*/  SHFL.BFLY PT, R8, R7, 0x2, 0x1f ;  /* 0x0c401f0007087f89 */ /* 0x000e6400000e0000 */
[----:B-1----:R-:W-:-:S05]  /*0c80*/  FADD R8, R7, R8 ;  /* 0x0000000807087221 */ /* 0x002fca0000000000 */
[----:B------:R-:W1:Y:S02]  /*0c90*/  SHFL.BFLY PT, R9, R8, 0x1, 0x1f ;  /* 0x0c201f0008097f89 */ /* 0x000e6400000e0000 */
[----:B-1----:R-:W-:-:S05]  /*0ca0*/  FADD R9, R8, R9 ;  /* 0x0000000908097221 */ /* 0x002fca0000000000 */
[----:B------:R1:W-:Y:S01]  /*0cb0*/  @!P1 STS [R10], R9 ;  /* 0x000000090a009388 */ /* 0x0003e20000000800 */
[----:B------:R-:W-:Y:S05]  /*0cc0*/  @P0 EXIT ;  /* 0x000000000000094d */ /* 0x000fea0003800000 */
[----:B------:R1:W2:Y:S01]  /*0cd0*/  LDS R8, [R10] ;  /* 0x000000000a087984 */ /* 0x0002a20000000800 */
[----:B------:R-:W-:Y:S01]  /*0ce0*/  LOP3.LUT R6, RZ, R3, RZ, 0x33, !PT ;  /* 0x00000003ff067212 */ /* 0x000fe200078e33ff */
[----:B------:R-:W-:Y:S01]  /*0cf0*/  IMAD.MOV.U32 R7, RZ, RZ, 0x4b800000 ;  /* 0x4b800000ff077424 */ /* 0x000fe200078e00ff */
[----:B------:R-:W-:Y:S02]  /*0d00*/  BSSY.RECONVERGENT B1, `(.L_x_58) ;  /* 0x00000e6000017945 */ /* 0x000fe40003800200 */
[----:B------:R-:W-:Y:S01]  /*0d10*/  IADD3 R6, PT, PT, R6, UR7, RZ ;  /* 0x0000000706067c10 */ /* 0x000fe2000fffe0ff */
[----:B-1----:R-:W-:-:S03]  /*0d20*/  IMAD.MOV.U32 R10, RZ, RZ, RZ ;  /* 0x000000ffff0a7224 */ /* 0x002fc600078e00ff */
[----:B------:R-:W-:Y:S02]  /*0d30*/  LEA.HI R9, R6, 0x1, RZ, 0x1c ;  /* 0x0000000106097811 */ /* 0x000fe400078fe0ff */
[----:B--2---:R-:W-:-:S04]  /*0d40*/  FSETP.GEU.AND P0, PT, |R8|, 1.175494350822287508e-38, PT ;  /* 0x008000000800780b */ /* 0x004fc80003f0e200 */
[----:B------:R-:W-:-:S09]  /*0d50*/  FSEL R7, R7, 1, !P0 ;  /* 0x3f80000007077808 */ /* 0x000fd20004000000 */
[----:B------:R-:W-:Y:S01]  /*0d60*/  @!P0 FMUL R8, R8, 16777216 ;  /* 0x4b80000008088820 */ /* 0x000fe20000400000 */
[----:B------:R-:W-:Y:S02]  /*0d70*/  ISETP.GE.U32.AND P0, PT, R6, 0x30, PT ;  /* 0x000000300600780c */ /* 0x000fe40003f06070 */
[----:B------:R-:W-:Y:S01]  /*0d80*/  LOP3.LUT R6, R9, 0x3, RZ, 0xc0, !PT ;  /* 0x0000000309067812 */ /* 0x000fe200078ec0ff */
[----:B------:R-:W1:Y:S02]  /*0d90*/  MUFU.RCP R2, R8 ;  /* 0x0000000800027308 */ /* 0x000e640000001000 */
[----:B-1----:R-:W-:Y:S01]  /*0da0*/  FMUL R2, R2, R7 ;  /* 0x0000000702027220 */ /* 0x002fe20000400000 */
[----:B------:R-:W-:-:S07]  /*0db0*/  MOV R7, R3 ;  /* 0x0000000300077202 */ /* 0x000fce0000000f00 */
[----:B------:R-:W-:Y:S05]  /*0dc0*/  @!P0 BRA `(.L_x_59) ;  /* 0x0000000c00648947 */ /* 0x000fea0003800000 */
[----:B------:R-:W-:Y:S01]  /*0dd0*/  LOP3.LUT R10, R9, 0x1ffffffc, RZ, 0xc0, !PT ;  /* 0x1ffffffc090a7812 */ /* 0x000fe200078ec0ff */
[----:B------:R-:W1:Y:S01]  /*0de0*/  LDC.64 R24, c[0x0][0x388] ;  /* 0x0000e200ff187b82 */ /* 0x000e620000000a00 */
[CC--:B------:R-:W-:Y:S01]  /*0df0*/  IMAD R4, R3.reuse, R0.reuse, R4 ;  /* 0x0000000003047224 */ /* 0x0c0fe200078e0204 */
[C---:B------:R-:W-:Y:S01]  /*0e00*/  IADD3 R21, PT, PT, R3.reuse, 0x20, RZ ;  /* 0x0000002003157810 */ /* 0x040fe20007ffe0ff */
[C---:B0-----:R-:W-:Y:S01]  /*0e10*/  VIADD R11, R3.reuse, 0x30 ;  /* 0x00000030030b7836 */ /* 0x041fe20000000000 */
        /* <DEDUP_REMOVED lines=16> */
[----:B------:R-:W0:Y:S01]  /*0f20*/  LDC.64 R26, c[0x0][0x388] ;  /* 0x0000e200ff1a7b82 */ /* 0x000e220000000a00 */
[----:B------:R-:W-:-:S13]  /*0f30*/  PLOP3.LUT P0, PT, PT, PT, PT, 0x8, 0x80 ;  /* 0x000000000080781c */ /* 0x000fda0003f0e170 */
.L_x_64:
[----:B--2---:R-:W2:Y:S04]  /*0f40*/  LDL.64 R12, [R4+-0x8] ;  /* 0xfffff800040c7983 */ /* 0x004ea80000100a00 */
[----:B------:R-:W3:Y:S04]  /*0f50*/  LDL.64 R16, [R4] ;  /* 0x0000000004107983 */ /* 0x000ee80000100a00 */
[----:B------:R-:W4:Y:S01]  /*0f60*/  LDL.64 R14, [R4+0x8] ;  /* 0x00000800040e7983 */ /* 0x000f220000100a00 */
[----:B0-----:R-:W-:-:S04]  /*0f70*/  IMAD.WIDE.U32 R18, R23, 0x2, R26 ;  /* 0x0000000217127825 */ /* 0x001fc800078e001a */
        /* <DEDUP_REMOVED lines=14> */
[----:B0-----:R-:W-:Y:S01]  /*1060*/  IMAD.WIDE.U32 R18, R9, 0x2, R26 ;  /* 0x0000000209127825 */ /* 0x001fe200078e001a */
[----:B------:R-:W-:-:S03]  /*1070*/  PRMT R20, R17, 0x7610, R20 ;  /* 0x0000761011147816 */ /* 0x000fc60000000014 */
[----:B------:R-:W-:Y:S01]  /*1080*/  FMUL R15, R2, R15 ;  /* 0x0000000f020f7220 */ /* 0x000fe20000400000 */
[----:B------:R0:W-:Y:S01]  /*1090*/  STG.E.U16 desc[UR8][R18.64], R22 ;  /* 0x0000001612007986 */ /* 0x0001e2000c101508 */
[----:B------:R-:W-:Y:S02]  /*10a0*/  F2FP.F16.F32.PACK_AB R14, RZ, R14 ;  /* 0x0000000eff0e723e */ /* 0x000fe400000000ff */
[C---:B------:R-:W-:Y:S01]  /*10b0*/  LEA R23, R0.reuse, R23, 0x6 ;  /* 0x0000001700177211 */ /* 0x040fe200078e30ff */
[----:B------:R3:W-:Y:S01]  /*10c0*/  STG.E.U16 desc[UR8][R28.64], R16 ;  /* 0x000000101c007986 */ /* 0x0007e2000c101508 */
[----:B------:R-:W-:Y:S02]  /*10d0*/  IMAD R9, R0, 0x40, R9 ;  /* 0x0000004000097824 */ /* 0x000fe400078e0209 */
[----:B0-----:R-:W-:Y:S01]  /*10e0*/  IMAD.WIDE.U32 R18, R11, 0x2, R26 ;  /* 0x000000020b127825 */ /* 0x001fe200078e001a */
[----:B------:R-:W-:Y:S01]  /*10f0*/  PRMT R22, R14, 0x7610, R22 ;  /* 0x000076100e167816 */ /* 0x000fe20000000016 */
[----:B---3--:R-:W3:Y:S04]  /*1100*/  LDL.64 R16, [R4+0x18] ;  /* 0x0000180004107983 */ /* 0x008ee80000100a00 */
[----:B------:R0:W-:Y:S01]  /*1110*/  STG.E.U16 desc[UR8][R18.64], R20 ;  /* 0x0000001412007986 */ /* 0x0001e2000c101508 */
[----:B------:R-:W-:-:S02]  /*1120*/  LEA R29, R0, R21, 0x6 ;  /* 0x00000015001d7211 */ /* 0x000fc400078e30ff */
[----:B0-----:R-:W-:Y:S01]  /*1130*/  F2FP.F16.F32.PACK_AB R19, RZ, R15 ;  /* 0x0000000fff13723e */ /* 0x001fe200000000ff */
        /* <DEDUP_REMOVED lines=8> */
[----:B0-----:R-:W-:Y:S01]  /*11c0*/  F2FP.F16.F32.PACK_AB R19, RZ, R20 ;  /* 0x00000014ff13723e */ /* 0x001fe200000000ff */
[----:B------:R-:W-:Y:S01]  /*11d0*/  IMAD.WIDE.U32 R20, R29, 0x2, R26 ;  /* 0x000000021d147825 */ /* 0x000fe200078e001a */
[----:B------:R-:W-:Y:S02]  /*11e0*/  F2FP.F16.F32.PACK_AB R15, RZ, R12 ;  /* 0x0000000cff0f723e */ /* 0x000fe400000000ff */
[----:B------:R-:W2:Y:S04]  /*11f0*/  LDL.64 R12, [R4+0x20] ;  /* 0x00002000040c7983 */ /* 0x000ea80000100a00 */
[----:B------:R0:W-:Y:S02]  /*1200*/  STG.E.U16 desc[UR8][R20.64], R15 ;  /* 0x0000000f14007986 */ /* 0x0001e4000c101508 */
[----:B0-----:R-:W-:Y:S01]  /*1210*/  PRMT R21, R19, 0x7610, R21 ;  /* 0x0000761013157816 */ /* 0x001fe20000000015 */
[----:B------:R-:W-:Y:S01]  /*1220*/  IMAD.WIDE.U32 R14, R11, 0x2, R26 ;  /* 0x000000020b0e7825 */ /* 0x000fe200078e001a */
[----:B------:R-:W4:Y:S04]  /*1230*/  LDL.64 R18, [R4+0x30] ;  /* 0x0000300004127983 */ /* 0x000f280000100a00 */
[----:B------:R0:W-:Y:S04]  /*1240*/  STG.E.U16 desc[UR8][R14.64], R21 ;  /* 0x000000150e007986 */ /* 0x0001e8000c101508 */
[----:B0-----:R0:W5:Y:S01]  /*1250*/  LDL.64 R14, [R4+0x28] ;  /* 0x00002800040e7983 */ /* 0x0011620000100a00 */
        /* <DEDUP_REMOVED lines=19> */
[----:B0-----:R-:W-:Y:S01]  /*1390*/  IADD3 R4, PT, PT, R4, 0x40, RZ ;  /* 0x0000004004047810 */ /* 0x001fe20007ffe0ff */
        /* <DEDUP_REMOVED lines=15> */
[----:B0-----:R-:W-:Y:S01]  /*1490*/  F2FP.F16.F32.PACK_AB R13, RZ, R14 ;  /* 0x0000000eff0d723e */ /* 0x001fe200000000ff */
[----:B------:R-:W-:Y:S01]  /*14a0*/  IMAD.WIDE.U32 R14, R23, 0x2, R26 ;  /* 0x00000002170e7825 */ /* 0x000fe200078e001a */
[----:B------:R-:W-:-:S03]  /*14b0*/  F2FP.F16.F32.PACK_AB R20, RZ, R20 ;  /* 0x00000014ff14723e */ /* 0x000fc600000000ff */
[----:B--2---:R-:W-:Y:S01]  /*14c0*/  IMAD R21, R0, 0x40, R29 ;  /* 0x0000004000157824 */ /* 0x004fe200078e021d */
[----:B------:R0:W-:Y:S01]  /*14d0*/  STG.E.U16 desc[UR8][R14.64], R13 ;  /* 0x0000000d0e007986 */ /* 0x0001e2000c101508 */
[----:B------:R-:W-:Y:S02]  /*14e0*/  F2FP.F16.F32.PACK_AB R18, RZ, R18 ;  /* 0x00000012ff12723e */ /* 0x000fe400000000ff */
[----:B------:R-:W-:Y:S01]  /*14f0*/  IMAD.WIDE.U32 R16, R21, 0x2, R26 ;  /* 0x0000000215107825 */ /* 0x000fe200078e001a */
[----:B------:R-:W-:-:S03]  /*1500*/  F2FP.F16.F32.PACK_AB R19, RZ, R19 ;  /* 0x00000013ff13723e */ /* 0x000fc600000000ff */
[----:B0-----:R-:W-:-:S04]  /*1510*/  IMAD.WIDE.U32 R12, R9, 0x2, R26 ;  /* 0x00000002090c7825 */ /* 0x001fc800078e001a */
        /* <DEDUP_REMOVED lines=9> */
.L_x_63:
[----:B------:R-:W-:Y:S05]  /*15b0*/  BSYNC.RECONVERGENT B2 ;  /* 0x0000000000027941 */ /* 0x000fea0003800200 */
.L_x_62:
[----:B--2---:R-:W-:Y:S01]  /*15c0*/  IMAD.MOV R12, RZ, RZ, -R8 ;  /* 0x000000ffff0c7224 */ /* 0x004fe200078e0a08 */
[----:B------:R-:W-:Y:S04]  /*15d0*/  BSSY.RECONVERGENT B2, `(.L_x_65) ;  /* 0x0000038000027945 */ /* 0x000fe80003800200 */
[----:B------:R-:W-:-:S13]  /*15e0*/  ISETP.GT.AND P1, PT, R12, 0x4, PT ;  /* 0x000000040c00780c */ /* 0x000fda0003f24270 */
[----:B------:R-:W-:Y:S05]  /*15f0*/  @!P1 BRA `(.L_x_66) ;  /* 0x0000000000d49947 */ /* 0x000fea0003800000 */
[----:B------:R-:W2:Y:S01]  /*1600*/  LDL.64 R12, [R4+-0x8] ;  /* 0xfffff800040c7983 */ /* 0x000ea20000100a00 */
[----:B------:R-:W0:Y:S03]  /*1610*/  LDC.64 R26, c[0x0][0x388] ;  /* 0x0000e200ff1a7b82 */ /* 0x000e260000000a00 */
[----:B------:R-:W3:Y:S04]  /*1620*/  LDL.64 R14, [R4] ;  /* 0x00000000040e7983 */ /* 0x000ee80000100a00 */
[----:B------:R-:W4:Y:S04]  /*1630*/  LDL.64 R16, [R4+0x8] ;  /* 0x0000080004107983 */ /* 0x000f280000100a00 */
[----:B------:R5:W4:Y:S01]  /*1640*/  LDL.64 R18, [R4+0x10] ;  /* 0x0000100004127983 */ /* 0x000b220000100a00 */
[----:B------:R-:W-:Y:S01]  /*1650*/  PLOP3.LUT P0, PT, PT, PT, PT, 0x8, 0x80 ;  /* 0x000000000080781c */ /* 0x000fe20003f0e170 */
[----:B------:R-:W-:Y:S01]  /*1660*/  VIADD R7, R7, 0x80 ;  /* 0x0000008007077836 */ /* 0x000fe20000000000 */
[----:B------:R-:W-:-:S02]  /*1670*/  IADD3 R8, PT, PT, R8, 0x8, RZ ;  /* 0x0000000808087810 */ /* 0x000fc40007ffe0ff */
[----:B-----5:R-:W-:Y:S01]  /*1680*/  IADD3 R4, PT, PT, R4, 0x20, RZ ;  /* 0x0000002004047810 */ /* 0x020fe20007ffe0ff */
[----:B0-----:R-:W-:Y:S01]  /*1690*/  IMAD.WIDE.U32 R28, R23, 0x2, R26 ;  /* 0x00000002171c7825 */ /* 0x001fe200078e001a */
        /* <DEDUP_REMOVED lines=22> */
[----:B0-----:R-:W-:Y:S01]  /*1800*/  IMAD.WIDE.U32 R28, R21, 0x2, R26 ;  /* 0x00000002151c7825 */ /* 0x001fe200078e001a */
[----:B------:R-:W-:-:S03]  /*1810*/  PRMT R20, R15, 0x7610, R20 ;  /* 0x000076100f147816 */ /* 0x000fc60000000014 */
[----:B--2---:R-:W-:Y:S01]  /*1820*/  IMAD.WIDE.U32 R12, R23, 0x2, R26 ;  /* 0x00000002170c7825 */ /* 0x004fe200078e001a */
[----:B------:R0:W-:Y:S01]  /*1830*/  STG.E.U16 desc[UR8][R28.64], R14 ;  /* 0x0000000e1c007986 */ /* 0x0001e2000c101508 */
[C---:B------:R-:W-:Y:S02]  /*1840*/  LEA R23, R0.reuse, R23, 0x6 ;  /* 0x0000001700177211 */ /* 0x040fe400078e30ff */
[C---:B------:R-:W-:Y:S02]  /*1850*/  IMAD R21, R0.reuse, 0x40, R21 ;  /* 0x0000004000157824 */ /* 0x040fe400078e0215 */
[----:B0-----:R-:W-:Y:S01]  /*1860*/  IMAD.WIDE.U32 R14, R11, 0x2, R26 ;  /* 0x000000020b0e7825 */ /* 0x001fe200078e001a */
[----:B------:R-:W-:-:S04]  /*1870*/  LEA R11, R0, R11, 0x6 ;  /* 0x0000000b000b7211 */ /* 0x000fc800078e30ff */
[----:B------:R0:W-:Y:S02]  /*1880*/  STG.E.U16 desc[UR8][R14.64], R20 ;  /* 0x000000140e007986 */ /* 0x0001e4000c101508 */
[----:B0-----:R-:W-:-:S05]  /*1890*/  PRMT R15, R16, 0x7610, R15 ;  /* 0x00007610100f7816 */ /* 0x001fca000000000f */
[----:B------:R0:W-:Y:S02]  /*18a0*/  STG.E.U16 desc[UR8][R12.64], R15 ;  /* 0x0000000f0c007986 */ /* 0x0001e4000c101508 */
[----:B0-----:R-:W-:Y:S01]  /*18b0*/  F2FP.F16.F32.PACK_AB R13, RZ, R17 ;  /* 0x00000011ff0d723e */ /* 0x001fe200000000ff */
        /* <DEDUP_REMOVED lines=9> */
.L_x_66:
[----:B------:R-:W-:Y:S05]  /*1950*/  BSYNC.RECONVERGENT B2 ;  /* 0x0000000000027941 */ /* 0x000fea0003800200 */
.L_x_65:
[----:B------:R-:W-:-:S13]  /*1960*/  ISETP.NE.OR P0, PT, R8, RZ, P0 ;  /* 0x000000ff0800720c */ /* 0x000fda0000705670 */
[----:B------:R-:W-:Y:S05]  /*1970*/  @!P0 BREAK.RELIABLE B0 ;  /* 0x0000000000008942 */ /* 0x000fea0003800100 */
[----:B------:R-:W-:Y:S05]  /*1980*/  @!P0 BRA `(.L_x_59) ;  /* 0x0000000000748947 */ /* 0x000fea0003800000 */
.L_x_61:
[----:B------:R-:W-:Y:S05]  /*1990*/  BSYNC.RELIABLE B0 ;  /* 0x0000000000007941 */ /* 0x000fea0003800100 */
.L_x_60:
[----:B0-2---:R-:W2:Y:S04]  /*19a0*/  LDL.64 R12, [R4+-0x8] ;  /* 0xfffff800040c7983 */ /* 0x005ea80000100a00 */
[----:B------:R0:W3:Y:S01]  /*19b0*/  LDL.64 R14, [R4] ;  /* 0x00000000040e7983 */ /* 0x0000e20000100a00 */
[----:B-1----:R-:W-:Y:S01]  /*19c0*/  IMAD.WIDE.U32 R18, R23, 0x2, R24 ;  /* 0x0000000217127825 */ /* 0x002fe200078e0018 */
[----:B------:R-:W-:Y:S02]  /*19d0*/  IADD3 R7, PT, PT, R7, 0x40, RZ ;  /* 0x0000004007077810 */ /* 0x000fe40007ffe0ff */
[----:B------:R-:W-:Y:S01]  /*19e0*/  LEA R23, R0, R23, 0x6 ;  /* 0x0000001700177211 */ /* 0x000fe200078e30ff */
[----:B------:R-:W-:Y:S02]  /*19f0*/  VIADD R8, R8, 0x4 ;  /* 0x0000000408087836 */ /* 0x000fe40000000000 */
[----:B0-----:R-:W-:-:S03]  /*1a00*/  VIADD R4, R4, 0x10 ;  /* 0x0000001004047836 */ /* 0x001fc60000000000 */
        /* <DEDUP_REMOVED lines=21> */
.L_x_59:
[----:B------:R-:W-:Y:S05]  /*1b60*/  BSYNC.RECONVERGENT B1 ;  /* 0x0000000000017941 */ /* 0x000fea0003800200 */
.L_x_58:
[----:B------:R-:W-:Y:S05]  /*1b70*/  WARPSYNC.ALL ;  /* 0x0000000000007948 */ /* 0x000fea0003800000 */
[----:B------:R-:W-:-:S13]  /*1b80*/  ISETP.NE.AND P0, PT, R6, RZ, PT ;  /* 0x000000ff0600720c */ /* 0x000fda0003f05270 */
[----:B------:R-:W-:Y:S05]  /*1b90*/  @!P0 EXIT ;  /* 0x000000000000894d */ /* 0x000fea0003800000 */
[----:B------:R-:W3:Y:S01]  /*1ba0*/  LDC.64 R8, c[0x0][0x388] ;  /* 0x0000e200ff087b82 */ /* 0x000ee20000000a00 */
[----:B------:R-:W-:Y:S01]  /*1bb0*/  IMAD R4, R10, 0x4, R1 ;  /* 0x000000040a047824 */ /* 0x000fe200078e0201 */
[----:B------:R-:W-:-:S07]  /*1bc0*/  IADD3 R6, PT, PT, -R6, RZ, RZ ;  /* 0x000000ff06067210 */ /* 0x000fce0007ffe1ff */
.L_x_67:
[----:B0---4-:R0:W4:Y:S01]  /*1bd0*/  LDL R11, [R4] ;  /* 0x00000000040b7983 */ /* 0x0111220000100800 */
[----:B--2---:R-:W-:Y:S01]  /*1be0*/  IMAD R13, R7, R0, R5 ;  /* 0x00000000070d7224 */ /* 0x004fe200078e0205 */
[----:B------:R-:W-:Y:S01]  /*1bf0*/  IADD3 R6, PT, PT, R6, 0x1, RZ ;  /* 0x0000000106067810 */ /* 0x000fe20007ffe0ff */
[----:B------:R-:W-:Y:S02]  /*1c00*/  VIADD R10, R10, 0x1 ;  /* 0x000000010a0a7836 */ /* 0x000fe40000000000 */
[----:B---3--:R-:W-:Y:S01]  /*1c10*/  IMAD.WIDE.U32 R12, R13, 0x2, R8 ;  /* 0x000000020d0c7825 */ /* 0x008fe200078e0008 */
[----:B------:R-:W-:Y:S02]  /*1c20*/  ISETP.NE.AND P0, PT, R6, RZ, PT ;  /* 0x000000ff0600720c */ /* 0x000fe40003f05270 */
[----:B------:R-:W-:Y:S02]  /*1c30*/  LEA R7, R10, R3, 0x4 ;  /* 0x000000030a077211 */ /* 0x000fe400078e20ff */
[----:B0-----:R-:W-:Y:S01]  /*1c40*/  IADD3 R4, PT, PT, R4, 0x4, RZ ;  /* 0x0000000404047810 */ /* 0x001fe20007ffe0ff */
[----:B----4-:R-:W-:-:S05]  /*1c50*/  FMUL R11, R2, R11 ;  /* 0x0000000b020b7220 */ /* 0x010fca0000400000 */
[----:B------:R-:W-:-:S05]  /*1c60*/  F2FP.F16.F32.PACK_AB R11, RZ, R11 ;  /* 0x0000000bff0b723e */ /* 0x000fca00000000ff */
[----:B------:R4:W-:Y:S01]  /*1c70*/  STG.E.U16 desc[UR8][R12.64], R11 ;  /* 0x0000000b0c007986 */ /* 0x0009e2000c101508 */
[----:B------:R-:W-:Y:S05]  /*1c80*/  @P0 BRA `(.L_x_67) ;  /* 0xfffffffc00d00947 */ /* 0x000fea000383ffff */
[----:B------:R-:W-:Y:S05]  /*1c90*/  EXIT ;  /* 0x000000000000794d */ /* 0x000fea0003800000 */
.L_x_68:
        /* <DEDUP_REMOVED lines=14> */
.L_x_628:


//--------------------- .text._Z18_warpSoftmaxKernelI6__halfLi32ELi32ELi32EEvPKT_PS1_iii --------------------------
	.section	.text._Z18_warpSoftmaxKernelI6__halfLi32ELi32ELi32EEvPKT_PS1_iii,"ax",@progbits
	.align	128
        .global         _Z18_warpSoftmaxKernelI6__halfLi32ELi32ELi32EEvPKT_PS1_iii
        .type           _Z18_warpSoftmaxKernelI6__halfLi32ELi32ELi32EEvPKT_PS1_iii,@function
        .size           _Z18_warpSoftmaxKernelI6__halfLi32ELi32ELi32EEvPKT_PS1_iii,(.L_x_629 - _Z18_warpSoftmaxKernelI6__halfLi32ELi32ELi32EEvPKT_PS1_iii)
        .other          _Z18_warpSoftmaxKernelI6__halfLi32ELi32ELi32EEvPKT_PS1_iii,@"STO_CUDA_ENTRY STV_DEFAULT"
_Z18_warpSoftmaxKernelI6__halfLi32ELi32ELi32EEvPKT_PS1_iii:
.text._Z18_warpSoftmaxKernelI6__halfLi32ELi32ELi32EEvPKT_PS1_iii:
        /* <DEDUP_REMOVED lines=43> */
[----:B------:R-:W-:Y:S01]  /*02b0*/  IADD3 R0, PT, PT, R0, UR7, RZ ;  /* 0x0000000700007c10 */ /* 0x000fe2000fffe0ff */
[----:B------:R-:W-:-:S03]  /*02c0*/  IMAD.MOV.U32 R10, RZ, RZ, R19 ;  /* 0x000000ffff0a7224 */ /* 0x000fc600078e0013 */
[C---:B------:R-:W-:Y:S02]  /*02d0*/  ISETP.GE.U32.AND P1, PT, R0.reuse, 0x60, PT ;  /* 0x000000600000780c */ /* 0x040fe40003f26070 */
[----:B------:R-:W-:-:S04]  /*02e0*/  LEA.HI R4, R0, 0x1, RZ, 0x1b ;  /* 0x0000000100047811 */ /* 0x000fc800078fd8ff */
[----:B------:R-:W-:-:S04]  /*02f0*/  LOP3.LUT R11, R4, 0x3, RZ, 0xc0, !PT ;  /* 0x00000003040b7812 */ /* 0x000fc800078ec0ff */
[----:B------:R-:W-:-:S03]  /*0300*/  ISETP.NE.AND P2, PT, R11, RZ, PT ;  /* 0x000000ff0b00720c */ /* 0x000fc60003f45270 */
[----:B------:R-:W-:Y:S10]  /*0310*/  @!P1 BRA `(.L_x_72) ;  /* 0x0000000000989947 */ /* 0x000ff40003800000 */
[----:B------:R-:W-:Y:S01]  /*0320*/  LOP3.LUT R18, R4, 0xffffffc, RZ, 0xc0, !PT ;  /* 0x0ffffffc04127812 */ /* 0x000fe200078ec0ff */
[CC--:B------:R-:W-:Y:S01]  /*0330*/  IMAD R4, R19.reuse, R2.reuse, R8 ;  /* 0x0000000213047224 */ /* 0x0c0fe200078e0208 */
[C---:B------:R-:W-:Y:S01]  /*0340*/  IADD3 R29, PT, PT, R19.reuse, 0x40, RZ ;  /* 0x00000040131d7810 */ /* 0x040fe20007ffe0ff */
[C---:B------:R-:W-:Y:S01]  /*0350*/  VIADD R27, R19.reuse, 0x60 ;  /* 0x00000060131b7836 */ /* 0x040fe20000000000 */
[----:B------:R-:W-:Y:S01]  /*0360*/  IADD3 R25, PT, PT, R19, 0x20, RZ ;  /* 0x0000002013197810 */ /* 0x000fe20007ffe0ff */
[----:B------:R-:W-:Y:S01]  /*0370*/  IMAD.MOV.U32 R22, RZ, RZ, -0x800001 ;  /* 0xff7fffffff167424 */ /* 0x000fe200078e00ff */
[----:B------:R-:W-:Y:S01]  /*0380*/  MOV R0, R1 ;  /* 0x0000000100007202 */ /* 0x000fe20000000f00 */
[----:B------:R-:W-:Y:S01]  /*0390*/  IMAD.MOV.U32 R10, RZ, RZ, R19 ;  /* 0x000000ffff0a7224 */ /* 0x000fe200078e0013 */
[----:B------:R-:W-:Y:S01]  /*03a0*/  IADD3 R20, PT, PT, -R18, RZ, RZ ;  /* 0x000000ff12147210 */ /* 0x000fe20007ffe1ff */
[----:B------:R-:W-:Y:S02]  /*03b0*/  IMAD R21, R23, UR7, R4 ;  /* 0x0000000717157c24 */ /* 0x000fe4000f8e0204 */
[----:B------:R-:W-:-:S02]  /*03c0*/  IMAD R29, R29, R2, R3 ;  /* 0x000000021d1d7224 */ /* 0x000fc400078e0203 */
[-CC-:B------:R-:W-:Y:S02]  /*03d0*/  IMAD R27, R27, R2.reuse, R3.reuse ;  /* 0x000000021b1b7224 */ /* 0x180fe400078e0203 */
[----:B------:R-:W-:-:S07]  /*03e0*/  IMAD R25, R25, R2, R3 ;  /* 0x0000000219197224 */ /* 0x000fce00078e0203 */
.L_x_73:
[----:B------:R-:W0:Y:S02]  /*03f0*/  LDC.64 R4, c[0x0][0x380] ;  /* 0x0000e000ff047b82 */ /* 0x000e240000000a00 */
[----:B0-----:R-:W-:-:S04]  /*0400*/  IMAD.WIDE.U32 R12, R21, 0x2, R4 ;  /* 0x00000002150c7825 */ /* 0x001fc800078e0004 */
[--C-:B------:R-:W-:Y:S02]  /*0410*/  IMAD.WIDE.U32 R14, R25, 0x2, R4.reuse ;  /* 0x00000002190e7825 */ /* 0x100fe400078e0004 */
[----:B------:R-:W2:Y:S02]  /*0420*/  LDG.E.U16 R12, desc[UR8][R12.64] ;  /* 0x000000080c0c7981 */ /* 0x000ea4000c1e1500 */
[--C-:B------:R-:W-:Y:S02]  /*0430*/  IMAD.WIDE.U32 R16, R29, 0x2, R4.reuse ;  /* 0x000000021d107825 */ /* 0x100fe400078e0004 */
[----:B------:R-:W3:Y:S02]  /*0440*/  LDG.E.U16 R14, desc[UR8][R14.64] ;  /* 0x000000080e0e7981 */ /* 0x000ee4000c1e1500 */
[----:B------:R-:W-:Y:S02]  /*0450*/  IMAD.WIDE.U32 R4, R27, 0x2, R4 ;  /* 0x000000021b047825 */ /* 0x000fe400078e0004 */
[----:B------:R-:W4:Y:S04]  /*0460*/  LDG.E.U16 R6, desc[UR8][R16.64] ;  /* 0x0000000810067981 */ /* 0x000f28000c1e1500 */
[----:B------:R2:W5:Y:S01]  /*0470*/  LDG.E.U16 R7, desc[UR8][R4.64] ;  /* 0x0000000804077981 */ /* 0x000562000c1e1500 */
        /* <DEDUP_REMOVED lines=11> */
[----:B-----5:R-:W-:-:S05]  /*0530*/  HADD2.F32 R7, -RZ, R7.H0_H0 ;  /* 0x20000007ff077230 */ /* 0x020fca0000004100 */
[----:B------:R0:W-:Y:S01]  /*0540*/  STL.128 [R0], R4 ;  /* 0x0000000400007387 */ /* 0x0001e20000100c00 */
[----:B------:R-:W-:Y:S01]  /*0550*/  FMNMX3 R22, R22, R6, R7, !PT ;  /* 0x0000000616167276 */ /* 0x000fe20007800007 */
[----:B0-----:R-:W-:Y:S01]  /*0560*/  VIADD R0, R0, 0x10 ;  /* 0x0000001000007836 */ /* 0x001fe20000000000 */
[----:B------:R-:W-:Y:S06]  /*0570*/  @P1 BRA `(.L_x_73) ;  /* 0xfffffffc009c1947 */ /* 0x000fec000383ffff */
.L_x_72:
[----:B------:R-:W-:Y:S05]  /*0580*/  BSYNC.RECONVERGENT B1 ;  /* 0x0000000000017941 */ /* 0x000fea0003800200 */
.L_x_71:
[----:B------:R-:W-:Y:S05]  /*0590*/  @!P2 BRA `(.L_x_70) ;  /* 0x00000000003ca947 */ /* 0x000fea0003800000 */
[----:B------:R-:W0:Y:S01]  /*05a0*/  LDC.64 R4, c[0x0][0x380] ;  /* 0x0000e000ff047b82 */ /* 0x000e220000000a00 */
[----:B------:R-:W-:Y:S01]  /*05b0*/  IADD3 R11, PT, PT, -R11, RZ, RZ ;  /* 0x000000ff0b0b7210 */ /* 0x000fe20007ffe1ff */
[----:B------:R-:W-:-:S07]  /*05c0*/  IMAD R0, R18, 0x4, R1 ;  /* 0x0000000412007824 */ /* 0x000fce00078e0201 */
.L_x_74:
        /* <DEDUP_REMOVED lines=12> */
.L_x_70:
[----:B------:R-:W-:Y:S05]  /*0690*/  BSYNC.RECONVERGENT B0 ;  /* 0x0000000000007941 */ /* 0x000fea0003800200 */
.L_x_69:
        /* <DEDUP_REMOVED lines=9> */
[----:B0-----:R-:W-:Y:S02]  /*0730*/  FMNMX R0, R5, R0, !PT ;  /* 0x0000000005007209 */ /* 0x001fe40007800000 */
[----:B------:R-:W-:-:S03]  /*0740*/  LEA R5, R9, UR4, 0x2 ;  /* 0x0000000409057c11 */ /* 0x000fc6000f8e10ff */
[----:B------:R-:W0:Y:S02]  /*0750*/  SHFL.BFLY PT, R7, R0, 0x4, 0x1f ;  /* 0x0c801f0000077f89 */ /* 0x000e2400000e0000 */
[----:B0-----:R-:W-:-:S05]  /*0760*/  FMNMX R7, R0, R7, !PT ;  /* 0x0000000700077209 */ /* 0x001fca0007800000 */
[----:B------:R-:W0:Y:S02]  /*0770*/  SHFL.BFLY PT, R4, R7, 0x2, 0x1f ;  /* 0x0c401f0007047f89 */ /* 0x000e2400000e0000 */
[----:B0-----:R-:W-:-:S05]  /*0780*/  FMNMX R4, R7, R4, !PT ;  /* 0x0000000407047209 */ /* 0x001fca0007800000 */
[----:B------:R-:W0:Y:S02]  /*0790*/  SHFL.BFLY PT, R11, R4, 0x1, 0x1f ;  /* 0x0c201f00040b7f89 */ /* 0x000e2400000e0000 */
[----:B0-----:R-:W-:-:S05]  /*07a0*/  FMNMX R6, R4, R11, !PT ;  /* 0x0000000b04067209 */ /* 0x001fca0007800000 */
[----:B------:R0:W-:Y:S01]  /*07b0*/  @!P1 STS [R5], R6 ;  /* 0x0000000605009388 */ /* 0x0001e20000000800 */
[----:B------:R-:W-:Y:S05]  /*07c0*/  @P0 BRA `(.L_x_76) ;  /* 0x0000000400080947 */ /* 0x000fea0003800000 */
[----:B------:R1:W2:Y:S01]  /*07d0*/  LDS R11, [R5] ;  /* 0x00000000050b7984 */ /* 0x0002a20000000800 */
[----:B------:R-:W-:Y:S01]  /*07e0*/  LOP3.LUT R0, RZ, R19, RZ, 0x33, !PT ;  /* 0x00000013ff007212 */ /* 0x000fe200078e33ff */
[----:B------:R-:W-:Y:S01]  /*07f0*/  BSSY.RECONVERGENT B1, `(.L_x_77) ;  /* 0x000002f000017945 */ /* 0x000fe20003800200 */
[----:B------:R-:W-:Y:S01]  /*0800*/  IMAD.MOV.U32 R13, RZ, RZ, RZ ;  /* 0x000000ffff0d7224 */ /* 0x000fe200078e00ff */
[----:B------:R-:W-:Y:S02]  /*0810*/  MOV R14, RZ ;  /* 0x000000ff000e7202 */ /* 0x000fe40000000f00 */
[----:B------:R-:W-:-:S04]  /*0820*/  IADD3 R0, PT, PT, R0, UR7, RZ ;  /* 0x0000000700007c10 */ /* 0x000fc8000fffe0ff */
[C---:B------:R-:W-:Y:S02]  /*0830*/  ISETP.GE.U32.AND P3, PT, R0.reuse, 0x60, PT ;  /* 0x000000600000780c */ /* 0x040fe40003f66070 */
[----:B------:R-:W-:-:S04]  /*0840*/  LEA.HI R4, R0, 0x1, RZ, 0x1b ;  /* 0x0000000100047811 */ /* 0x000fc800078fd8ff */
[----:B------:R-:W-:-:S04]  /*0850*/  LOP3.LUT R12, R4, 0x3, RZ, 0xc0, !PT ;  /* 0x00000003040c7812 */ /* 0x000fc800078ec0ff */
[----:B------:R-:W-:-:S03]  /*0860*/  ISETP.NE.AND P2, PT, R12, RZ, PT ;  /* 0x000000ff0c00720c */ /* 0x000fc60003f45270 */
[----:B-1----:R-:W-:Y:S10]  /*0870*/  @!P3 BRA `(.L_x_78) ;  /* 0x000000000098b947 */ /* 0x002ff40003800000 */
[----:B------:R-:W-:Y:S01]  /*0880*/  LOP3.LUT R14, R4, 0xffffffc, RZ, 0xc0, !PT ;  /* 0x0ffffffc040e7812 */ /* 0x000fe200078ec0ff */
[----:B------:R-:W-:Y:S01]  /*0890*/  IMAD.MOV.U32 R13, RZ, RZ, RZ ;  /* 0x000000ffff0d7224 */ /* 0x000fe200078e00ff */
[----:B------:R-:W-:-:S03]  /*08a0*/  MOV R0, R1 ;  /* 0x0000000100007202 */ /* 0x000fc60000000f00 */
[----:B------:R-:W-:-:S07]  /*08b0*/  IMAD.MOV R10, RZ, RZ, -R14 ;  /* 0x000000ffff0a7224 */ /* 0x000fce00078e0a0e */
.L_x_79:
[----:B0-----:R-:W2:Y:S01]  /*08c0*/  LDL.128 R4, [R0] ;  /* 0x0000000000047983 */ /* 0x001ea20000100c00 */
[----:B------:R-:W-:Y:S01]  /*08d0*/  IADD3 R10, PT, PT, R10, 0x4, RZ ;  /* 0x000000040a0a7810 */ /* 0x000fe20007ffe0ff */
[--C-:B--2---:R-:W-:Y:S01]  /*08e0*/  FADD R4, R4, -R11.reuse ;  /* 0x8000000b04047221 */ /* 0x104fe20000000000 */
[--C-:B------:R-:W-:Y:S01]  /*08f0*/  FADD R5, R5, -R11.reuse ;  /* 0x8000000b05057221 */ /* 0x100fe20000000000 */
[--C-:B------:R-:W-:Y:S01]  /*0900*/  FADD R6, R6, -R11.reuse ;  /* 0x8000000b06067221 */ /* 0x100fe20000000000 */
[----:B------:R-:W-:Y:S01]  /*0910*/  FADD R7, R7, -R11 ;  /* 0x8000000b07077221 */ /* 0x000fe20000000000 */
[----:B------:R-:W-:Y:S01]  /*0920*/  FMUL R15, R4, 1.4426950216293334961 ;  /* 0x3fb8aa3b040f7820 */ /* 0x000fe20000400000 */
[----:B------:R-:W-:Y:S01]  /*0930*/  FMUL R17, R5, 1.4426950216293334961 ;  /* 0x3fb8aa3b05117820 */ /* 0x000fe20000400000 */
[----:B------:R-:W-:Y:S01]  /*0940*/  FMUL R18, R6, 1.4426950216293334961 ;  /* 0x3fb8aa3b06127820 */ /* 0x000fe20000400000 */
[----:B------:R-:W-:Y:S02]  /*0950*/  FMUL R20, R7, 1.4426950216293334961 ;  /* 0x3fb8aa3b07147820 */ /* 0x000fe40000400000 */
[----:B------:R-:W-:-:S02]  /*0960*/  FSETP.GEU.AND P3, PT, R15, -126, PT ;  /* 0xc2fc00000f00780b */ /* 0x000fc40003f6e000 */
[----:B------:R-:W-:Y:S02]  /*0970*/  FSETP.GEU.AND P4, PT, R17, -126, PT ;  /* 0xc2fc00001100780b */ /* 0x000fe40003f8e000 */
[----:B------:R-:W-:Y:S02]  /*0980*/  FSETP.GEU.AND P5, PT, R18, -126, PT ;  /* 0xc2fc00001200780b */ /* 0x000fe40003fae000 */
[----:B------:R-:W-:-:S07]  /*0990*/  FSETP.GEU.AND P6, PT, R20, -126, PT ;  /* 0xc2fc00001400780b */ /* 0x000fce0003fce000 */
[----:B------:R-:W-:Y:S02]  /*09a0*/  @!P3 FMUL R15, R15, 0.5 ;  /* 0x3f0000000f0fb820 */ /* 0x000fe40000400000 */
[----:B------:R-:W-:Y:S02]  /*09b0*/  @!P4 FMUL R17, R17, 0.5 ;  /* 0x3f0000001111c820 */ /* 0x000fe40000400000 */
[----:B------:R-:W0:Y:S01]  /*09c0*/  MUFU.EX2 R4, R15 ;  /* 0x0000000f00047308 */ /* 0x000e220000000800 */
[----:B------:R-:W-:Y:S01]  /*09d0*/  @!P5 FMUL R18, R18, 0.5 ;  /* 0x3f0000001212d820 */ /* 0x000fe20000400000 */
[----:B------:R-:W-:-:S06]  /*09e0*/  @!P6 FMUL R20, R20, 0.5 ;  /* 0x3f0000001414e820 */ /* 0x000fcc0000400000 */
        /* <DEDUP_REMOVED lines=8> */
[----:B--2---:R-:W-:-:S04]  /*0a70*/  @!P5 FMUL R6, R6, R6 ;  /* 0x000000060606d220 */ /* 0x004fc80000400000 */
[----:B------:R-:W-:Y:S01]  /*0a80*/  FADD R16, R13, R6 ;  /* 0x000000060d107221 */ /* 0x000fe20000000000 */
[----:B0-----:R-:W-:-:S04]  /*0a90*/  @!P6 FMUL R7, R7, R7 ;  /* 0x000000070707e220 */ /* 0x001fc80000400000 */
[----:B------:R-:W-:Y:S01]  /*0aa0*/  FADD R13, R16, R7 ;  /* 0x00000007100d7221 */ /* 0x000fe20000000000 */
[----:B------:R0:W-:Y:S02]  /*0ab0*/  STL.128 [R0], R4 ;  /* 0x0000000400007387 */ /* 0x0001e40000100c00 */
[----:B0-----:R-:W-:Y:S01]  /*0ac0*/  VIADD R0, R0, 0x10 ;  /* 0x0000001000007836 */ /* 0x001fe20000000000 */
[----:B------:R-:W-:Y:S06]  /*0ad0*/  @P3 BRA `(.L_x_79) ;  /* 0xfffffffc00783947 */ /* 0x000fec000383ffff */
.L_x_78:
[----:B------:R-:W-:Y:S05]  /*0ae0*/  BSYNC.RECONVERGENT B1 ;  /* 0x0000000000017941 */ /* 0x000fea0003800200 */
.L_x_77:
[----:B------:R-:W-:Y:S05]  /*0af0*/  @!P2 BRA `(.L_x_76) ;  /* 0x00000000003ca947 */ /* 0x000fea0003800000 */
[----:B0-----:R-:W-:Y:S01]  /*0b00*/  IMAD R5, R14, 0x4, R1 ;  /* 0x000000040e057824 */ /* 0x001fe200078e0201 */
[----:B------:R-:W-:-:S07]  /*0b10*/  IADD3 R12, PT, PT, -R12, RZ, RZ ;  /* 0x000000ff0c0c7210 */ /* 0x000fce0007ffe1ff */
.L_x_80:
[----:B------:R-:W2:Y:S01]  /*0b20*/  LDL R0, [R5] ;  /* 0x0000000005007983 */ /* 0x000ea20000100800 */
[----:B------:R-:W-:Y:S02]  /*0b30*/  VIADD R12, R12, 0x1 ;  /* 0x000000010c0c7836 */ /* 0x000fe40000000000 */
[----:B--2---:R-:W-:-:S04]  /*0b40*/  FADD R0, R0, -R11 ;  /* 0x8000000b00007221 */ /* 0x004fc80000000000 */
        /* <DEDUP_REMOVED lines=10> */
.L_x_76:
[----:B------:R-:W-:Y:S05]  /*0bf0*/  BSYNC.RECONVERGENT B0 ;  /* 0x0000000000007941 */ /* 0x000fea0003800200 */
.L_x_75:
[----:B------:R-:W1:Y:S01]  /*0c00*/  SHFL.BFLY PT, R0, R13, 0x10, 0x1f ;  /* 0x0e001f000d007f89 */ /* 0x000e6200000e0000 */
[----:B------:R-:W-:-:S04]  /*0c10*/  UIADD3 UR4, UPT, UPT, UR5, 0x80, URZ ;  /* 0x0000008005047890 */ /* 0x000fc8000fffe0ff */
[----:B------:R-:W-:-:S06]  /*0c20*/  ULEA UR4, UR6, UR4, 0x18 ;  /* 0x0000000406047291 */ /* 0x000fcc000f8ec0ff */
[----:B------:R-:W-:Y:S01]  /*0c30*/  LEA R9, R9, UR4, 0x2 ;  /* 0x0000000409097c11 */ /* 0x000fe2000f8e10ff */
[----:B-1----:R-:W-:-:S05]  /*0c40*/  FADD R0, R0, R13 ;  /* 0x0000000d00007221 */ /* 0x002fca0000000000 */
[----:B0-----:R-:W0:Y:S02]  /*0c50*/  SHFL.BFLY PT, R5, R0, 0x8, 0x1f ;  /* 0x0d001f0000057f89 */ /* 0x001e2400000e0000 */
[----:B0-----:R-:W-:-:S05]  /*0c60*/  FADD R5, R0, R5 ;  /* 0x0000000500057221 */ /* 0x001fca0000000000 */
[----:B------:R-:W0:Y:S02]  /*0c70*/  SHFL.BFLY PT, R4, R5, 0x4, 0x1f ;  /* 0x0c801f0005047f89 */ /* 0x000e2400000e0000 */
[----:B0-----:R-:W-:-:S05]  /*0c80*/  FADD R4, R5, R4 ;  /* 0x0000000405047221 */ /* 0x001fca0000000000 */
[----:B------:R-:W0:Y:S02]  /*0c90*/  SHFL.BFLY PT, R7, R4, 0x2, 0x1f ;  /* 0x0c401f0004077f89 */ /* 0x000e2400000e0000 */
[----:B0-----:R-:W-:-:S05]  /*0ca0*/  FADD R7, R4, R7 ;  /* 0x0000000704077221 */ /* 0x001fca0000000000 */
[----:B------:R-:W0:Y:S02]  /*0cb0*/  SHFL.BFLY PT, R6, R7, 0x1, 0x1f ;  /* 0x0c201f0007067f89 */ /* 0x000e2400000e0000 */
[----:B0-----:R-:W-:-:S05]  /*0cc0*/  FADD R6, R7, R6 ;  /* 0x0000000607067221 */ /* 0x001fca0000000000 */
[----:B------:R0:W-:Y:S01]  /*0cd0*/  @!P1 STS [R9], R6 ;  /* 0x0000000609009388 */ /* 0x0001e20000000800 */
[----:B------:R-:W-:Y:S05]  /*0ce0*/  @P0 EXIT ;  /* 0x000000000000094d */ /* 0x000fea0003800000 */
[----:B------:R-:W1:Y:S01]  /*0cf0*/  LDS R0, [R9] ;  /* 0x0000000009007984 */ /* 0x000e620000000800 */
[----:B------:R-:W-:Y:S01]  /*0d00*/  LOP3.LUT R4, RZ, R19, RZ, 0x33, !PT ;  /* 0x00000013ff047212 */ /* 0x000fe200078e33ff */
[----:B------:R-:W-:Y:S01]  /*0d10*/  IMAD.MOV.U32 R5, RZ, RZ, 0x4b800000 ;  /* 0x4b800000ff057424 */ /* 0x000fe200078e00ff */
[----:B------:R-:W-:Y:S01]  /*0d20*/  BSSY.RECONVERGENT B1, `(.L_x_81) ;  /* 0x00000df000017945 */ /* 0x000fe20003800200 */
[----:B------:R-:W-:Y:S01]  /*0d30*/  HFMA2 R22, -RZ, RZ, 0, 0 ;  /* 0x00000000ff167431 */ /* 0x000fe200000001ff */
[----:B------:R-:W-:Y:S01]  /*0d40*/  IADD3 R4, PT, PT, R4, UR7, RZ ;  /* 0x0000000704047c10 */ /* 0x000fe2000fffe0ff */
[----:B------:R-:W-:Y:S01]  /*0d50*/  IMAD.MOV.U32 R20, RZ, RZ, R19 ;  /* 0x000000ffff147224 */ /* 0x000fe200078e0013 */
[----:B-1----:R-:W-:-:S04]  /*0d60*/  FSETP.GEU.AND P0, PT, |R0|, 1.175494350822287508e-38, PT ;  /* 0x008000000000780b */ /* 0x002fc80003f0e200 */
[----:B------:R-:W-:-:S09]  /*0d70*/  FSEL R5, R5, 1, !P0 ;  /* 0x3f80000005057808 */ /* 0x000fd20004000000 */
[----:B------:R-:W-:Y:S01]  /*0d80*/  @!P0 FMUL R0, R0, 16777216 ;  /* 0x4b80000000008820 */ /* 0x000fe20000400000 */
[C---:B------:R-:W-:Y:S02]  /*0d90*/  ISETP.GE.U32.AND P0, PT, R4.reuse, 0x60, PT ;  /* 0x000000600400780c */ /* 0x040fe40003f06070 */
[----:B------:R-:W-:Y:S01]  /*0da0*/  LEA.HI R4, R4, 0x1, RZ, 0x1b ;  /* 0x0000000104047811 */ /* 0x000fe200078fd8ff */
[----:B------:R-:W1:Y:S03]  /*0db0*/  MUFU.RCP R16, R0 ;  /* 0x0000000000107308 */ /* 0x000e660000001000 */
[----:B------:R-:W-:Y:S01]  /*0dc0*/  LOP3.LUT R17, R4, 0x3, RZ, 0xc0, !PT ;  /* 0x0000000304117812 */ /* 0x000fe200078ec0ff */
[----:B-1----:R-:W-:-:S06]  /*0dd0*/  FMUL R16, R16, R5 ;  /* 0x0000000510107220 */ /* 0x002fcc0000400000 */
[----:B------:R-:W-:Y:S05]  /*0de0*/  @!P0 BRA `(.L_x_82) ;  /* 0x0000000c00488947 */ /* 0x000fea0003800000 */
[----:B------:R-:W-:Y:S01]  /*0df0*/  LOP3.LUT R22, R4, 0xffffffc, RZ, 0xc0, !PT ;  /* 0x0ffffffc04167812 */ /* 0x000fe200078ec0ff */
[----:B------:R-:W1:Y:S01]  /*0e00*/  LDC.64 R24, c[0x0][0x388] ;  /* 0x0000e200ff187b82 */ /* 0x000e620000000a00 */
[C---:B------:R-:W-:Y:S01]  /*0e10*/  IADD3 R13, PT, PT, R19.reuse, 0x40, RZ ;  /* 0x00000040130d7810 */ /* 0x040fe20007ffe0ff */
[C---:B------:R-:W-:Y:S01]  /*0e20*/  IMAD R8, R19.reuse, R2, R8 ;  /* 0x0000000213087224 */ /* 0x040fe200078e0208 */
[----:B------:R-:W-:Y:S01]  /*0e30*/  IADD3 R18, PT, PT, -R22, RZ, RZ ;  /* 0x000000ff16127210 */ /* 0x000fe20007ffe1ff */
[C---:B------:R-:W-:Y:S01]  /*0e40*/  VIADD R21, R19.reuse, 0x60 ;  /* 0x0000006013157836 */ /* 0x040fe20000000000 */
[----:B------:R-:W-:Y:S01]  /*0e50*/  IADD3 R15, PT, PT, R19, 0x20, RZ ;  /* 0x00000020130f7810 */ /* 0x000fe20007ffe0ff */
[----:B------:R-:W-:Y:S01]  /*0e60*/  BSSY.RELIABLE B0, `(.L_x_83) ;  /* 0x00000af000007945 */ /* 0x000fe20003800100 */
[----:B------:R-:W-:Y:S01]  /*0e70*/  ISETP.GE.AND P0, PT, R18, RZ, PT ;  /* 0x000000ff1200720c */ /* 0x000fe20003f06270 */
[----:B------:R-:W-:Y:S01]  /*0e80*/  IMAD R23, R23, UR7, R8 ;  /* 0x0000000717177c24 */ /* 0x000fe2000f8e0208 */
[----:B------:R-:W-:Y:S01]  /*0e90*/  MOV R0, R1 ;  /* 0x0000000100007202 */ /* 0x000fe20000000f00 */
[----:B------:R-:W-:-:S02]  /*0ea0*/  IMAD.MOV.U32 R20, RZ, RZ, R19 ;  /* 0x000000ffff147224 */ /* 0x000fc400078e0013 */
[-CC-:B------:R-:W-:Y:S02]  /*0eb0*/  IMAD R13, R13, R2.reuse, R3.reuse ;  /* 0x000000020d0d7224 */ /* 0x180fe400078e0203 */
[-CC-:B------:R-:W-:Y:S02]  /*0ec0*/  IMAD R21, R21, R2.reuse, R3.reuse ;  /* 0x0000000215157224 */ /* 0x180fe400078e0203 */
[----:B------:R-:W-:-:S04]  /*0ed0*/  IMAD R15, R15, R2, R3 ;  /* 0x000000020f0f7224 */ /* 0x000fc800078e0203 */
[----:B------:R-:W-:Y:S05]  /*0ee0*/  @P0 BRA `(.L_x_84) ;  /* 0x0000000800980947 */ /* 0x000fea0003800000 */
[----:B------:R-:W-:Y:S01]  /*0ef0*/  IADD3 R4, PT, PT, -R18, RZ, RZ ;  /* 0x000000ff12047210 */ /* 0x000fe20007ffe1ff */
[----:B------:R-:W-:Y:S01]  /*0f00*/  BSSY.RECONVERGENT B2, `(.L_x_85) ;  /* 0x0000068000027945 */ /* 0x000fe20003800200 */
[----:B------:R-:W-:Y:S02]  /*0f10*/  PLOP3.LUT P0, PT, PT, PT, PT, 0x80, 0x8 ;  /* 0x000000000008781c */ /* 0x000fe40003f0f070 */
[----:B------:R-:W-:-:S13]  /*0f20*/  ISETP.GT.AND P1, PT, R4, 0xc, PT ;  /* 0x0000000c0400780c */ /* 0x000fda0003f24270 */
[----:B------:R-:W-:Y:S05]  /*0f30*/  @!P1 BRA `(.L_x_86) ;  /* 0x0000000400909947 */ /* 0x000fea0003800000 */
[----:B------:R-:W3:Y:S01]  /*0f40*/  LDC.64 R26, c[0x0][0x388] ;  /* 0x0000e200ff1a7b82 */ /* 0x000ee20000000a00 */
[----:B------:R-:W-:-:S13]  /*0f50*/  PLOP3.LUT P0, PT, PT, PT, PT, 0x8, 0x80 ;  /* 0x000000000080781c */ /* 0x000fda0003f0e170 */
.L_x_87:
[----:B0-2-4-:R-:W2:Y:S01]  /*0f60*/  LDL.128 R8, [R0] ;  /* 0x0000000000087983 */ /* 0x015ea20000100c00 */
[----:B---3--:R-:W-:-:S04]  /*0f70*/  IMAD.WIDE.U32 R28, R15, 0x2, R26 ;  /* 0x000000020f1c7825 */ /* 0x008fc800078e001a */
[C---:B--2---:R-:W-:Y:S01]  /*0f80*/  FMUL R8, R16.reuse, R8 ;  /* 0x0000000810087220 */ /* 0x044fe20000400000 */
[----:B------:R-:W-:-:S04]  /*0f90*/  FMUL R9, R16, R9 ;  /* 0x0000000910097220 */ /* 0x000fc80000400000 */
[----:B------:R-:W-:Y:S02]  /*0fa0*/  F2FP.F16.F32.PACK_AB R4, RZ, R8 ;  /* 0x00000008ff04723e */ /* 0x000fe400000000ff */
[----:B------:R-:W-:Y:S01]  /*0fb0*/  F2FP.F16.F32.PACK_AB R5, RZ, R9 ;  /* 0x00000009ff05723e */ /* 0x000fe200000000ff */
[----:B------:R-:W-:Y:S01]  /*0fc0*/  IMAD.WIDE.U32 R8, R23, 0x2, R26 ;  /* 0x0000000217087825 */ /* 0x000fe200078e001a */
[----:B------:R-:W-:Y:S02]  /*0fd0*/  PRMT R12, R4, 0x7610, R12 ;  /* 0x00007610040c7816 */ /* 0x000fe4000000000c */
[----:B------:R-:W-:Y:S02]  /*0fe0*/  PRMT R14, R5, 0x7610, R14 ;  /* 0x00007610050e7816 */ /* 0x000fe4000000000e */
[----:B------:R-:W2:Y:S01]  /*0ff0*/  LDL.128 R4, [R0+0x10] ;  /* 0x0000100000047983 */ /* 0x000ea20000100c00 */
[C---:B------:R-:W-:Y:S01]  /*1000*/  FMUL R10, R16.reuse, R10 ;  /* 0x0000000a100a7220 */ /* 0x040fe20000400000 */
[----:B------:R-:W-:-:S02]  /*1010*/  FMUL R11, R16, R11 ;  /* 0x0000000b100b7220 */ /* 0x000fc40000400000 */
[----:B------:R0:W-:Y:S02]  /*1020*/  STG.E.U16 desc[UR8][R8.64], R12 ;  /* 0x0000000c08007986 */ /* 0x0001e4000c101508 */
[----:B------:R-:W-:Y:S02]  /*1030*/  F2FP.F16.F32.PACK_AB R10, RZ, R10 ;  /* 0x0000000aff0a723e */ /* 0x000fe400000000ff */
[----:B------:R3:W-:Y:S01]  /*1040*/  STG.E.U16 desc[UR8][R28.64], R14 ;  /* 0x0000000e1c007986 */ /* 0x0007e2000c101508 */
[----:B------:R-:W-:Y:S02]  /*1050*/  F2FP.F16.F32.PACK_AB R11, RZ, R11 ;  /* 0x0000000bff0b723e */ /* 0x000fe400000000ff */
[----:B------:R-:W-:Y:S01]  /*1060*/  LEA R23, R2, R23, 0x7 ;  /* 0x0000001702177211 */ /* 0x000fe200078e38ff */
[----:B0-----:R-:W-:-:S05]  /*1070*/  IMAD.WIDE.U32 R8, R13, 0x2, R26 ;  /* 0x000000020d087825 */ /* 0x001fca00078e001a */
[----:B------:R0:W-:Y:S01]  /*1080*/  STG.E.U16 desc[UR8][R8.64], R10 ;  /* 0x0000000a08007986 */ /* 0x0001e2000c101508 */
[----:B---3--:R-:W-:Y:S01]  /*1090*/  IMAD.WIDE.U32 R28, R21, 0x2, R26 ;  /* 0x00000002151c7825 */ /* 0x008fe200078e001a */
[----:B------:R-:W-:-:S05]  /*10a0*/  PRMT R14, R11, 0x7610, R14 ;  /* 0x000076100b0e7816 */ /* 0x000fca000000000e */
[----:B------:R3:W-:Y:S01]  /*10b0*/  STG.E.U16 desc[UR8][R28.64], R14 ;  /* 0x0000000e1c007986 */ /* 0x0007e2000c101508 */
[----:B0-----:R-:W-:Y:S01]  /*10c0*/  IMAD.WIDE.U32 R10, R23, 0x2, R26 ;  /* 0x00000002170a7825 */ /* 0x001fe200078e001a */
[----:B---3--:R-:W-:-:S05]  /*10d0*/  LEA R29, R2, R13, 0x7 ;  /* 0x0000000d021d7211 */ /* 0x008fca00078e38ff */
[----:B------:R-:W-:-:S04]  /*10e0*/  IMAD.WIDE.U32 R12, R29, 0x2, R26 ;  /* 0x000000021d0c7825 */ /* 0x000fc800078e001a */
[C---:B--2---:R-:W-:Y:S01]  /*10f0*/  FMUL R5, R16.reuse, R5 ;  /* 0x0000000510057220 */ /* 0x044fe20000400000 */
[----:B------:R-:W-:-:S04]  /*1100*/  FMUL R4, R16, R4 ;  /* 0x0000000410047220 */ /* 0x000fc80000400000 */
[----:B------:R-:W-:Y:S01]  /*1110*/  F2FP.F16.F32.PACK_AB R9, RZ, R5 ;  /* 0x00000005ff09723e */ /* 0x000fe200000000ff */
[--C-:B------:R-:W-:Y:S01]  /*1120*/  IMAD R5, R2, 0x80, R15.reuse ;  /* 0x0000008002057824 */ /* 0x100fe200078e020f */
[----:B------:R-:W-:Y:S02]  /*1130*/  F2FP.F16.F32.PACK_AB R4, RZ, R4 ;  /* 0x00000004ff04723e */ /* 0x000fe400000000ff */
[----:B------:R-:W-:Y:S01]  /*1140*/  PRMT R15, R9, 0x7610, R15 ;  /* 0x00007610090f7816 */ /* 0x000fe2000000000f */
[----:B------:R-:W-:Y:S02]  /*1150*/  IMAD.WIDE.U32 R8, R5, 0x2, R26 ;  /* 0x0000000205087825 */ /* 0x000fe400078e001a */
[----:B------:R-:W-:Y:S04]  /*1160*/  STG.E.U16 desc[UR8][R10.64], R4 ;  /* 0x000000040a007986 */ /* 0x000fe8000c101508 */
[----:B------:R0:W-:Y:S01]  /*1170*/  STG.E.U16 desc[UR8][R8.64], R15 ;  /* 0x0000000f08007986 */ /* 0x0001e2000c101508 */
[----:B------:R-:W-:-:S03]  /*1180*/  FMUL R6, R16, R6 ;  /* 0x0000000610067220 */ /* 0x000fc60000400000 */
[----:B0-----:R-:W2:Y:S02]  /*1190*/  LDL.128 R8, [R0+0x20] ;  /* 0x0000200000087983 */ /* 0x001ea40000100c00 */
[----:B------:R-:W-:-:S05]  /*11a0*/  F2FP.F16.F32.PACK_AB R6, RZ, R6 ;  /* 0x00000006ff06723e */ /* 0x000fca00000000ff */
[----:B------:R0:W-:Y:S04]  /*11b0*/  STG.E.U16 desc[UR8][R12.64], R6 ;  /* 0x000000060c007986 */ /* 0x0001e8000c101508 */
[----:B0-----:R0:W3:Y:S01]  /*11c0*/  LDL.128 R12, [R0+0x30] ;  /* 0x00003000000c7983 */ /* 0x0010e20000100c00 */
[----:B------:R-:W-:Y:S01]  /*11d0*/  FMUL R7, R16, R7 ;  /* 0x0000000710077220 */ /* 0x000fe20000400000 */
[----:B------:R-:W-:-:S04]  /*11e0*/  LEA R21, R2, R21, 0x7 ;  /* 0x0000001502157211 */ /* 0x000fc800078e38ff */
[----:B------:R-:W-:Y:S01]  /*11f0*/  F2FP.F16.F32.PACK_AB R7, RZ, R7 ;  /* 0x00000007ff07723e */ /* 0x000fe200000000ff */
[----:B------:R-:W-:-:S03]  /*1200*/  IMAD R23, R2, 0x80, R23 ;  /* 0x0000008002177824 */ /* 0x000fc600078e0217 */
[----:B------:R-:W-:Y:S01]  /*1210*/  PRMT R28, R7, 0x7610, R28 ;  /* 0x00007610071c7816 */ /* 0x000fe2000000001c */
[----:B------:R-:W-:-:S05]  /*1220*/  IMAD.WIDE.U32 R6, R21, 0x2, R26 ;  /* 0x0000000215067825 */ /* 0x000fca00078e001a */
[----:B------:R4:W-:Y:S01]  /*1230*/  STG.E.U16 desc[UR8][R6.64], R28 ;  /* 0x0000001c06007986 */ /* 0x0009e2000c101508 */
[----:B------:R-:W-:Y:S01]  /*1240*/  LEA R29, R2, R29, 0x7 ;  /* 0x0000001d021d7211 */ /* 0x000fe200078e38ff */
[----:B----4-:R-:W-:-:S04]  /*1250*/  IMAD.WIDE.U32 R6, R23, 0x2, R26 ;  /* 0x0000000217067825 */ /* 0x010fc800078e001a */
[C---:B------:R-:W-:Y:S01]  /*1260*/  IMAD R21, R2.reuse, 0x80, R21 ;  /* 0x0000008002157824 */ /* 0x040fe200078e0215 */
        /* <DEDUP_REMOVED lines=8> */
[----:B------:R-:W-:Y:S02]  /*12f0*/  F2FP.F16.F32.PACK_AB R4, RZ, R9 ;  /* 0x00000009ff04723e */ /* 0x000fe400000000ff */
[----:B------:R-:W-:Y:S01]  /*1300*/  LEA R9, R2, R5, 0x7 ;  /* 0x0000000502097211 */ /* 0x000fe200078e38ff */
[----:B------:R-:W-:Y:S01]  /*1310*/  FMUL R10, R16, R10 ;  /* 0x0000000a100a7220 */ /* 0x000fe20000400000 */
[----:B------:R0:W-:Y:S04]  /*1320*/  STG.E.U16 desc[UR8][R6.64], R8 ;  /* 0x0000000806007986 */ /* 0x0001e8000c101508 */
[----:B------:R-:W-:-:S02]  /*1330*/  F2FP.F16.F32.PACK_AB R10, RZ, R10 ;  /* 0x0000000aff0a723e */ /* 0x000fc400000000ff */
[----:B0-----:R-:W-:Y:S01]  /*1340*/  PRMT R7, R4, 0x7610, R7 ;  /* 0x0000761004077816 */ /* 0x001fe20000000007 */
[----:B------:R-:W-:-:S04]  /*1350*/  IMAD.WIDE.U32 R4, R9, 0x2, R26 ;  /* 0x0000000209047825 */ /* 0x000fc800078e001a */
[C---:B------:R-:W-:Y:S01]  /*1360*/  FMUL R11, R16.reuse, R11 ;  /* 0x0000000b100b7220 */ /* 0x040fe20000400000 */
[----:B------:R0:W-:Y:S01]  /*1370*/  STG.E.U16 desc[UR8][R4.64], R7 ;  /* 0x0000000704007986 */ /* 0x0001e2000c101508 */
[----:B---3--:R-:W-:-:S03]  /*1380*/  FMUL R8, R16, R13 ;  /* 0x0000000d10087220 */ /* 0x008fc60000400000 */
[----:B------:R-:W-:Y:S01]  /*1390*/  F2FP.F16.F32.PACK_AB R11, RZ, R11 ;  /* 0x0000000bff0b723e */ /* 0x000fe200000000ff */
[----:B------:R-:W-:Y:S01]  /*13a0*/  FMUL R12, R16, R12 ;  /* 0x0000000c100c7220 */ /* 0x000fe20000400000 */
[----:B------:R-:W-:Y:S02]  /*13b0*/  LEA R13, R2, R9, 0x7 ;  /* 0x00000009020d7211 */ /* 0x000fe400078e38ff */
[----:B0-----:R-:W-:Y:S01]  /*13c0*/  PRMT R5, R10, 0x7610, R5 ;  /* 0x000076100a057816 */ /* 0x001fe20000000005 */
[----:B------:R-:W-:Y:S01]  /*13d0*/  IMAD.WIDE.U32 R6, R29, 0x2, R26 ;  /* 0x000000021d067825 */ /* 0x000fe200078e001a */
[----:B------:R-:W-:-:S04]  /*13e0*/  F2FP.F16.F32.PACK_AB R8, RZ, R8 ;  /* 0x00000008ff08723e */ /* 0x000fc800000000ff */
[----:B------:R0:W-:Y:S01]  /*13f0*/  STG.E.U16 desc[UR8][R6.64], R5 ;  /* 0x0000000506007986 */ /* 0x0001e2000c101508 */
[C---:B------:R-:W-:Y:S01]  /*1400*/  FMUL R15, R16.reuse, R15 ;  /* 0x0000000f100f7220 */ /* 0x040fe20000400000 */
[----:B------:R-:W-:Y:S01]  /*1410*/  F2FP.F16.F32.PACK_AB R12, RZ, R12 ;  /* 0x0000000cff0c723e */ /* 0x000fe200000000ff */
[----:B------:R-:W-:Y:S01]  /*1420*/  FMUL R14, R16, R14 ;  /* 0x0000000e100e7220 */ /* 0x000fe20000400000 */
[C---:B------:R-:W-:Y:S02]  /*1430*/  IMAD R29, R2.reuse, 0x80, R29 ;  /* 0x00000080021d7824 */ /* 0x040fe400078e021d */
[----:B0-----:R-:W-:Y:S01]  /*1440*/  IMAD.WIDE.U32 R4, R21, 0x2, R26 ;  /* 0x0000000215047825 */ /* 0x001fe200078e001a */
[----:B------:R-:W-:-:S04]  /*1450*/  LEA R21, R2, R21, 0x7 ;  /* 0x0000001502157211 */ /* 0x000fc800078e38ff */
[----:B------:R0:W-:Y:S01]  /*1460*/  STG.E.U16 desc[UR8][R4.64], R11 ;  /* 0x0000000b04007986 */ /* 0x0001e2000c101508 */
[--C-:B------:R-:W-:Y:S01]  /*1470*/  IMAD.WIDE.U32 R6, R13, 0x2, R26.reuse ;  /* 0x000000020d067825 */ /* 0x100fe200078e001a */
[----:B------:R-:W-:Y:S02]  /*1480*/  F2FP.F16.F32.PACK_AB R15, RZ, R15 ;  /* 0x0000000fff0f723e */ /* 0x000fe400000000ff */
[----:B------:R-:W-:Y:S01]  /*1490*/  F2FP.F16.F32.PACK_AB R14, RZ, R14 ;  /* 0x0000000eff0e723e */ /* 0x000fe200000000ff */
[----:B0-----:R-:W-:Y:S01]  /*14a0*/  IMAD.WIDE.U32 R10, R23, 0x2, R26 ;  /* 0x00000002170a7825 */ /* 0x001fe200078e001a */
[----:B------:R-:W-:-:S03]  /*14b0*/  PRMT R5, R8, 0x7610, R5 ;  /* 0x0000761008057816 */ /* 0x000fc60000000005 */
[--C-:B------:R-:W-:Y:S01]  /*14c0*/  IMAD.WIDE.U32 R8, R29, 0x2, R26.reuse ;  /* 0x000000021d087825 */ /* 0x100fe200078e001a */
[----:B------:R-:W-:Y:S04]  /*14d0*/  STG.E.U16 desc[UR8][R10.64], R12 ;  /* 0x0000000c0a007986 */ /* 0x000fe8000c101508 */
[----:B------:R0:W-:Y:S04]  /*14e0*/  STG.E.U16 desc[UR8][R6.64], R5 ;  /* 0x0000000506007986 */ /* 0x0001e8000c101508 */
[----:B------:R4:W-:Y:S01]  /*14f0*/  STG.E.U16 desc[UR8][R8.64], R14 ;  /* 0x0000000e08007986 */ /* 0x0009e2000c101508 */
[----:B0-----:R-:W-:Y:S01]  /*1500*/  IMAD.WIDE.U32 R4, R21, 0x2, R26 ;  /* 0x0000000215047825 */ /* 0x001fe200078e001a */
[----:B------:R-:W-:-:S05]  /*1510*/  PRMT R7, R15, 0x7610, R7 ;  /* 0x000076100f077816 */ /* 0x000fca0000000007 */
[----:B------:R4:W-:Y:S01]  /*1520*/  STG.E.U16 desc[UR8][R4.64], R7 ;  /* 0x0000000704007986 */ /* 0x0009e2000c101508 */
[C---:B------:R-:W-:Y:S01]  /*1530*/  IMAD R15, R2.reuse, 0x80, R13 ;  /* 0x00000080020f7824 */ /* 0x040fe200078e020d */
[C---:B------:R-:W-:Y:S02]  /*1540*/  LEA R23, R2.reuse, R23, 0x7 ;  /* 0x0000001702177211 */ /* 0x040fe400078e38ff */
[C---:B------:R-:W-:Y:S02]  /*1550*/  LEA R13, R2.reuse, R29, 0x7 ;  /* 0x0000001d020d7211 */ /* 0x040fe400078e38ff */
[----:B------:R-:W-:Y:S01]  /*1560*/  LEA R21, R2, R21, 0x7 ;  /* 0x0000001502157211 */ /* 0x000fe200078e38ff */
[----:B------:R-:W-:Y:S06]  /*1570*/  @!P1 BRA `(.L_x_87) ;  /* 0xfffffff800789947 */ /* 0x000fec000383ffff */
.L_x_86:
[----:B------:R-:W-:Y:S05]  /*1580*/  BSYNC.RECONVERGENT B2 ;  /* 0x0000000000027941 */ /* 0x000fea0003800200 */
.L_x_85:
[----:B----4-:R-:W-:Y:S01]  /*1590*/  IMAD.MOV R4, RZ, RZ, -R18 ;  /* 0x000000ffff047224 */ /* 0x010fe200078e0a12 */
[----:B------:R-:W-:Y:S04]  /*15a0*/  BSSY.RECONVERGENT B2, `(.L_x_88) ;  /* 0x0000037000027945 */ /* 0x000fe80003800200 */
[----:B------:R-:W-:-:S13]  /*15b0*/  ISETP.GT.AND P1, PT, R4, 0x4, PT ;  /* 0x000000040400780c */ /* 0x000fda0003f24270 */
[----:B------:R-:W-:Y:S05]  /*15c0*/  @!P1 BRA `(.L_x_89) ;  /* 0x0000000000d09947 */ /* 0x000fea0003800000 */
[----:B0-----:R-:W3:Y:S01]  /*15d0*/  LDL.128 R4, [R0] ;  /* 0x0000000000047983 */ /* 0x001ee20000100c00 */
[----:B------:R-:W0:Y:S03]  /*15e0*/  LDC.64 R26, c[0x0][0x388] ;  /* 0x0000e200ff1a7b82 */ /* 0x000e260000000a00 */
[----:B--2---:R2:W4:Y:S01]  /*15f0*/  LDL.128 R8, [R0+0x10] ;  /* 0x0000100000087983 */ /* 0x0045220000100c00 */
[----:B------:R-:W-:Y:S01]  /*1600*/  PLOP3.LUT P0, PT, PT, PT, PT, 0x8, 0x80 ;  /* 0x000000000080781c */ /* 0x000fe20003f0e170 */
[----:B------:R-:W-:Y:S01]  /*1610*/  VIADD R20, R20, 0x100 ;  /* 0x0000010014147836 */ /* 0x000fe20000000000 */
[----:B------:R-:W-:Y:S02]  /*1620*/  IADD3 R18, PT, PT, R18, 0x8, RZ ;  /* 0x0000000812127810 */ /* 0x000fe40007ffe0ff */
[----:B--2---:R-:W-:Y:S01]  /*1630*/  IADD3 R0, PT, PT, R0, 0x20, RZ ;  /* 0x0000002000007810 */ /* 0x004fe20007ffe0ff */
[----:B0-----:R-:W-:Y:S01]  /*1640*/  IMAD.WIDE.U32 R28, R23, 0x2, R26 ;  /* 0x00000002171c7825 */ /* 0x001fe200078e001a */
[----:B------:R-:W-:-:S03]  /*1650*/  LEA R23, R2, R23, 0x7 ;  /* 0x0000001702177211 */ /* 0x000fc600078e38ff */
[C---:B---3--:R-:W-:Y:S01]  /*1660*/  FMUL R4, R16.reuse, R4 ;  /* 0x0000000410047220 */ /* 0x048fe20000400000 */
[C---:B------:R-:W-:Y:S01]  /*1670*/  FMUL R5, R16.reuse, R5 ;  /* 0x0000000510057220 */ /* 0x040fe20000400000 */
[C---:B------:R-:W-:Y:S01]  /*1680*/  FMUL R6, R16.reuse, R6 ;  /* 0x0000000610067220 */ /* 0x040fe20000400000 */
[C---:B------:R-:W-:Y:S01]  /*1690*/  FMUL R7, R16.reuse, R7 ;  /* 0x0000000710077220 */ /* 0x040fe20000400000 */
[C---:B----4-:R-:W-:Y:S01]  /*16a0*/  FMUL R8, R16.reuse, R8 ;  /* 0x0000000810087220 */ /* 0x050fe20000400000 */
[----:B------:R-:W-:Y:S01]  /*16b0*/  F2FP.F16.F32.PACK_AB R4, RZ, R4 ;  /* 0x00000004ff04723e */ /* 0x000fe200000000ff */
[C---:B------:R-:W-:Y:S01]  /*16c0*/  FMUL R9, R16.reuse, R9 ;  /* 0x0000000910097220 */ /* 0x040fe20000400000 */
[----:B------:R-:W-:Y:S01]  /*16d0*/  F2FP.F16.F32.PACK_AB R5, RZ, R5 ;  /* 0x00000005ff05723e */ /* 0x000fe200000000ff */
[----:B------:R-:W-:Y:S01]  /*16e0*/  FMUL R10, R16, R10 ;  /* 0x0000000a100a7220 */ /* 0x000fe20000400000 */
[----:B------:R-:W-:Y:S01]  /*16f0*/  PRMT R14, R4, 0x7610, R14 ;  /* 0x00007610040e7816 */ /* 0x000fe2000000000e */
[----:B------:R-:W-:Y:S01]  /*1700*/  FMUL R11, R16, R11 ;  /* 0x0000000b100b7220 */ /* 0x000fe20000400000 */
[----:B------:R-:W-:Y:S01]  /*1710*/  PRMT R12, R5, 0x7610, R12 ;  /* 0x00007610050c7816 */ /* 0x000fe2000000000c */
[----:B------:R-:W-:Y:S01]  /*1720*/  IMAD.WIDE.U32 R4, R15, 0x2, R26 ;  /* 0x000000020f047825 */ /* 0x000fe200078e001a */
[----:B------:R-:W-:Y:S01]  /*1730*/  F2FP.F16.F32.PACK_AB R6, RZ, R6 ;  /* 0x00000006ff06723e */ /* 0x000fe200000000ff */
[----:B------:R0:W-:Y:S01]  /*1740*/  STG.E.U16 desc[UR8][R28.64], R14 ;  /* 0x0000000e1c007986 */ /* 0x0001e2000c101508 */
[----:B------:R-:W-:-:S02]  /*1750*/  F2FP.F16.F32.PACK_AB R7, RZ, R7 ;  /* 0x00000007ff07723e */ /* 0x000fc400000000ff */
[----:B------:R-:W-:Y:S01]  /*1760*/  F2FP.F16.F32.PACK_AB R8, RZ, R8 ;  /* 0x00000008ff08723e */ /* 0x000fe200000000ff */
[----:B------:R2:W-:Y:S01]  /*1770*/  STG.E.U16 desc[UR8][R4.64], R12 ;  /* 0x0000000c04007986 */ /* 0x0005e2000c101508 */
[----:B------:R-:W-:Y:S02]  /*1780*/  LEA R15, R2, R15, 0x7 ;  /* 0x0000000f020f7211 */ /* 0x000fe400078e38ff */
[----:B------:R-:W-:Y:S02]  /*1790*/  F2FP.F16.F32.PACK_AB R10, RZ, R10 ;  /* 0x0000000aff0a723e */ /* 0x000fe400000000ff */
[----:B------:R-:W-:Y:S01]  /*17a0*/  F2FP.F16.F32.PACK_AB R11, RZ, R11 ;  /* 0x0000000bff0b723e */ /* 0x000fe200000000ff */
[----:B0-----:R-:W-:Y:S01]  /*17b0*/  IMAD.WIDE.U32 R28, R13, 0x2, R26 ;  /* 0x000000020d1c7825 */ /* 0x001fe200078e001a */
[----:B------:R-:W-:Y:S02]  /*17c0*/  PRMT R14, R7, 0x7610, R14 ;  /* 0x00007610070e7816 */ /* 0x000fe4000000000e */
[----:B--2---:R-:W-:Y:S01]  /*17d0*/  PRMT R5, R6, 0x7610, R5 ;  /* 0x0000761006057816 */ /* 0x004fe20000000005 */
[----:B------:R-:W-:Y:S01]  /*17e0*/  IMAD.WIDE.U32 R6, R21, 0x2, R26 ;  /* 0x0000000215067825 */ /* 0x000fe200078e001a */
[----:B------:R-:W-:-:S03]  /*17f0*/  LEA R21, R2, R21, 0x7 ;  /* 0x0000001502157211 */ /* 0x000fc600078e38ff */
[----:B------:R0:W-:Y:S01]  /*1800*/  STG.E.U16 desc[UR8][R28.64], R5 ;  /* 0x000000051c007986 */ /* 0x0001e2000c101508 */
[----:B------:R-:W-:-:S03]  /*1810*/  IMAD R13, R2, 0x80, R13 ;  /* 0x00000080020d7824 */ /* 0x000fc600078e020d */
[----:B------:R2:W-:Y:S01]  /*1820*/  STG.E.U16 desc[UR8][R6.64], R14 ;  /* 0x0000000e06007986 */ /* 0x0005e2000c101508 */
[----:B0-----:R-:W-:Y:S01]  /*1830*/  IMAD.WIDE.U32 R4, R23, 0x2, R26 ;  /* 0x0000000217047825 */ /* 0x001fe200078e001a */
[----:B------:R-:W-:Y:S02]  /*1840*/  LEA R23, R2, R23, 0x7 ;  /* 0x0000001702177211 */ /* 0x000fe400078e38ff */
[----:B--2---:R-:W-:-:S05]  /*1850*/  PRMT R7, R8, 0x7610, R7 ;  /* 0x0000761008077816 */ /* 0x004fca0000000007 */
        /* <DEDUP_REMOVED lines=11> */
.L_x_89:
[----:B------:R-:W-:Y:S05]  /*1910*/  BSYNC.RECONVERGENT B2 ;  /* 0x0000000000027941 */ /* 0x000fea0003800200 */
.L_x_88:
[----:B------:R-:W-:-:S13]  /*1920*/  ISETP.NE.OR P0, PT, R18, RZ, P0 ;  /* 0x000000ff1200720c */ /* 0x000fda0000705670 */
[----:B------:R-:W-:Y:S05]  /*1930*/  @!P0 BREAK.RELIABLE B0 ;  /* 0x0000000000008942 */ /* 0x000fea0003800100 */
[----:B------:R-:W-:Y:S05]  /*1940*/  @!P0 BRA `(.L_x_82) ;  /* 0x0000000000708947 */ /* 0x000fea0003800000 */
.L_x_84:
[----:B------:R-:W-:Y:S05]  /*1950*/  BSYNC.RELIABLE B0 ;  /* 0x0000000000007941 */ /* 0x000fea0003800100 */
.L_x_83:
[----:B0--34-:R0:W3:Y:S01]  /*1960*/  LDL.128 R4, [R0] ;  /* 0x0000000000047983 */ /* 0x0190e20000100c00 */
[----:B-12---:R-:W-:Y:S01]  /*1970*/  IMAD.WIDE.U32 R10, R23, 0x2, R24 ;  /* 0x00000002170a7825 */ /* 0x006fe200078e0018 */
[----:B------:R-:W-:Y:S02]  /*1980*/  IADD3 R20, PT, PT, R20, 0x80, RZ ;  /* 0x0000008014147810 */ /* 0x000fe40007ffe0ff */
[----:B------:R-:W-:Y:S01]  /*1990*/  LEA R23, R2, R23, 0x7 ;  /* 0x0000001702177211 */ /* 0x000fe200078e38ff */
[----:B------:R-:W-:Y:S02]  /*19a0*/  VIADD R18, R18, 0x4 ;  /* 0x0000000412127836 */ /* 0x000fe40000000000 */
[----:B0-----:R-:W-:-:S03]  /*19b0*/  VIADD R0, R0, 0x10 ;  /* 0x0000001000007836 */ /* 0x001fc60000000000 */
[----:B------:R-:W-:Y:S01]  /*19c0*/  ISETP.NE.AND P0, PT, R18, RZ, PT ;  /* 0x000000ff1200720c */ /* 0x000fe20003f05270 */
[C---:B---3--:R-:W-:Y:S01]  /*19d0*/  FMUL R4, R16.reuse, R4 ;  /* 0x0000000410047220 */ /* 0x048fe20000400000 */
[C---:B------:R-:W-:Y:S01]  /*19e0*/  FMUL R5, R16.reuse, R5 ;  /* 0x0000000510057220 */ /* 0x040fe20000400000 */
[C---:B------:R-:W-:Y:S01]  /*19f0*/  FMUL R6, R16.reuse, R6 ;  /* 0x0000000610067220 */ /* 0x040fe20000400000 */
[----:B------:R-:W-:Y:S02]  /*1a00*/  FMUL R7, R16, R7 ;  /* 0x0000000710077220 */ /* 0x000fe40000400000 */
[----:B------:R-:W-:Y:S02]  /*1a10*/  F2FP.F16.F32.PACK_AB R4, RZ, R4 ;  /* 0x00000004ff04723e */ /* 0x000fe400000000ff */
[----:B------:R-:W-:Y:S02]  /*1a20*/  F2FP.F16.F32.PACK_AB R12, RZ, R6 ;  /* 0x00000006ff0c723e */ /* 0x000fe400000000ff */
[----:B------:R-:W-:-:S02]  /*1a30*/  PRMT R9, R4, 0x7610, R9 ;  /* 0x0000761004097816 */ /* 0x000fc40000000009 */
[----:B------:R-:W-:Y:S01]  /*1a40*/  F2FP.F16.F32.PACK_AB R14, RZ, R7 ;  /* 0x00000007ff0e723e */ /* 0x000fe200000000ff */
[----:B------:R-:W-:Y:S02]  /*1a50*/  IMAD.WIDE.U32 R6, R13, 0x2, R24 ;  /* 0x000000020d067825 */ /* 0x000fe400078e0018 */
[----:B------:R0:W-:Y:S02]  /*1a60*/  STG.E.U16 desc[UR8][R10.64], R9 ;  /* 0x000000090a007986 */ /* 0x0001e4000c101508 */
        /* <DEDUP_REMOVED lines=10> */
.L_x_82:
[----:B------:R-:W-:Y:S05]  /*1b10*/  BSYNC.RECONVERGENT B1 ;  /* 0x0000000000017941 */ /* 0x000fea0003800200 */
.L_x_81:
[----:B------:R-:W-:Y:S05]  /*1b20*/  WARPSYNC.ALL ;  /* 0x0000000000007948 */ /* 0x000fea0003800000 */
[----:B------:R-:W-:-:S13]  /*1b30*/  ISETP.NE.AND P0, PT, R17, RZ, PT ;  /* 0x000000ff1100720c */ /* 0x000fda0003f05270 */
[----:B------:R-:W-:Y:S05]  /*1b40*/  @!P0 EXIT ;  /* 0x000000000000894d */ /* 0x000fea0003800000 */
[----:B---34-:R-:W3:Y:S01]  /*1b50*/  LDC.64 R4, c[0x0][0x388] ;  /* 0x0000e200ff047b82 */ /* 0x018ee20000000a00 */
[----:B------:R-:W-:Y:S01]  /*1b60*/  IMAD R8, R22, 0x4, R1 ;  /* 0x0000000416087824 */ /* 0x000fe200078e0201 */
[----:B------:R-:W-:-:S07]  /*1b70*/  IADD3 R17, PT, PT, -R17, RZ, RZ ;  /* 0x000000ff11117210 */ /* 0x000fce0007ffe1ff */
.L_x_90:
[----:B----4-:R4:W5:Y:S01]  /*1b80*/  LDL R7, [R8] ;  /* 0x0000000008077983 */ /* 0x0109620000100800 */
[----:B0-----:R-:W-:Y:S01]  /*1b90*/  IMAD R9, R20, R2, R3 ;  /* 0x0000000214097224 */ /* 0x001fe200078e0203 */
[----:B------:R-:W-:Y:S01]  /*1ba0*/  IADD3 R17, PT, PT, R17, 0x1, RZ ;  /* 0x0000000111117810 */ /* 0x000fe20007ffe0ff */
[----:B------:R-:W-:-:S03]  /*1bb0*/  VIADD R22, R22, 0x1 ;  /* 0x0000000116167836 */ /* 0x000fc60000000000 */
[----:B------:R-:W-:Y:S02]  /*1bc0*/  ISETP.NE.AND P0, PT, R17, RZ, PT ;  /* 0x000000ff1100720c */ /* 0x000fe40003f05270 */
[----:B------:R-:W-:Y:S02]  /*1bd0*/  LEA R20, R22, R19, 0x5 ;  /* 0x0000001316147211 */ /* 0x000fe400078e28ff */
[----:B----4-:R-:W-:Y:S01]  /*1be0*/  IADD3 R8, PT, PT, R8, 0x4, RZ ;  /* 0x0000000408087810 */ /* 0x010fe20007ffe0ff */
[----:B-----5:R-:W-:-:S05]  /*1bf0*/  FMUL R7, R16, R7 ;  /* 0x0000000710077220 */ /* 0x020fca0000400000 */
[----:B------:R-:W-:Y:S01]  /*1c00*/  F2FP.F16.F32.PACK_AB R0, RZ, R7 ;  /* 0x00000007ff00723e */ /* 0x000fe200000000ff */
[----:B---3--:R-:W-:-:S05]  /*1c10*/  IMAD.WIDE.U32 R6, R9, 0x2, R4 ;  /* 0x0000000209067825 */ /* 0x008fca00078e0004 */
[----:B------:R4:W-:Y:S01]  /*1c20*/  STG.E.U16 desc[UR8][R6.64], R0 ;  /* 0x0000000006007986 */ /* 0x0009e2000c101508 */
[----:B------:R-:W-:Y:S05]  /*1c30*/  @P0 BRA `(.L_x_90) ;  /* 0xfffffffc00d00947 */ /* 0x000fea000383ffff */
[----:B------:R-:W-:Y:S05]  /*1c40*/  EXIT ;  /* 0x000000000000794d */ /* 0x000fea0003800000 */
.L_x_91:
        /* <DEDUP_REMOVED lines=11> */
.L_x_629:


//--------------------- .text._Z19_blockSoftmaxKernelI6__halfLi1024ELi4EEvPKT_PS1_ii --------------------------
	.section	.text._Z19_blockSoftmaxKernelI6__halfLi1024ELi4EEvPKT_PS1_ii,"ax",@progbits
	.align	128
        .global         _Z19_blockSoftmaxKernelI6__halfLi1024ELi4EEvPKT_PS1_ii
        .type           _Z19_blockSoftmaxKernelI6__halfLi1024ELi4EEvPKT_PS1_ii,@function
        .size           _Z19_blockSoftmaxKernelI6__halfLi1024ELi4EEvPKT_PS1_ii,(.L_x_630 - _Z19_blockSoftmaxKernelI6__halfLi1024ELi4EEvPKT_PS1_ii)
        .other          _Z19_blockSoftmaxKernelI6__halfLi1024ELi4EEvPKT_PS1_ii,@"STO_CUDA_ENTRY STV_DEFAULT"
_Z19_blockSoftmaxKernelI6__halfLi1024ELi4EEvPKT_PS1_ii:
.text._Z19_blockSoftmaxKernelI6__halfLi1024ELi4EEvPKT_PS1_ii:
[----:B------:R-:W0:Y:S08]  /*0000*/  LDC R1, c[0x0][0x37c] ;  /* 0x0000df00ff017b82 */ /* 0x000e300000000800 */
[----:B------:R-:W1:Y:S01]  /*0010*/  LDC.64 R2, c[0x0][0x390] ;  /* 0x0000e400ff027b82 */ /* 0x000e620000000a00 */
[----:B------:R-:W2:Y:S01]  /*0020*/  LDCU.64 UR6, c[0x0][0x358] ;  /* 0x00006b00ff0677ac */ /* 0x000ea20008000a00 */
[----:B------:R-:W-:Y:S01]  /*0030*/  BSSY.RECONVERGENT B0, `(.L_x_92) ;  /* 0x0000270000007945 */ /* 0x000fe20003800200 */
[----:B0-----:R-:W-:Y:S01]  /*0040*/  IADD3 R1, PT, PT, R1, -0x10, RZ ;  /* 0xfffffff001017810 */ /* 0x001fe20007ffe0ff */
[----:B------:R-:W-:Y:S01]  /*0050*/  IMAD.MOV.U32 R17, RZ, RZ, -0x800001 ;  /* 0xff7fffffff117424 */ /* 0x000fe200078e00ff */
[----:B------:R-:W-:-:S03]  /*0060*/  MOV R9, RZ ;  /* 0x000000ff00097202 */ /* 0x000fc60000000f00 */
[----:B------:R-:W0:Y:S01]  /*0070*/  S2UR UR4, SR_CTAID.X ;  /* 0x00000000000479c3 */ /* 0x000e220000002500 */
[----:B-1----:R-:W1:Y:S01]  /*0080*/  I2F.U32.RP R0, R3 ;  /* 0x0000000300007306 */ /* 0x002e620000209000 */
[----:B------:R-:W-:-:S07]  /*0090*/  ISETP.NE.U32.AND P1, PT, R3, RZ, PT ;  /* 0x000000ff0300720c */ /* 0x000fce0003f25070 */
[----:B-1----:R-:W1:Y:S02]  /*00a0*/  MUFU.RCP R0, R0 ;  /* 0x0000000000007308 */ /* 0x002e640000001000 */
[----:B-1----:R-:W-:Y:S02]  /*00b0*/  IADD3 R4, PT, PT, R0, 0xffffffe, RZ ;  /* 0x0ffffffe00047810 */ /* 0x002fe40007ffe0ff */
[----:B------:R-:W1:Y:S04]  /*00c0*/  S2R R0, SR_TID.X ;  /* 0x0000000000007919 */ /* 0x000e680000002100 */
[----:B------:R3:W4:Y:S02]  /*00d0*/  F2I.FTZ.U32.TRUNC.NTZ R5, R4 ;  /* 0x0000000400057305 */ /* 0x000724000021f000 */
[----:B---3--:R-:W-:-:S02]  /*00e0*/  HFMA2 R4, -RZ, RZ, 0, 0 ;  /* 0x00000000ff047431 */ /* 0x008fc400000001ff */
[----:B----4-:R-:W-:-:S04]  /*00f0*/  IMAD R6, R5, R3, RZ ;  /* 0x0000000305067224 */ /* 0x010fc800078e02ff */
[----:B------:R-:W-:-:S04]  /*0100*/  IMAD.MOV R7, RZ, RZ, -R6 ;  /* 0x000000ffff077224 */ /* 0x000fc800078e0a06 */
[----:B------:R-:W-:-:S06]  /*0110*/  IMAD.HI.U32 R5, R5, R7, R4 ;  /* 0x0000000705057227 */ /* 0x000fcc00078e0004 */
[----:B0-----:R-:W-:-:S05]  /*0120*/  IMAD.HI.U32 R5, R5, UR4, RZ ;  /* 0x0000000405057c27 */ /* 0x001fca000f8e00ff */
[----:B------:R-:W-:Y:S02]  /*0130*/  IADD3 R22, PT, PT, -R5, RZ, RZ ;  /* 0x000000ff05167210 */ /* 0x000fe40007ffe1ff */
[----:B------:R-:W-:-:S03]  /*0140*/  SHF.R.S32.HI R5, RZ, 0x1f, R2 ;  /* 0x0000001fff057819 */ /* 0x000fc60000011402 */
[----:B------:R-:W-:Y:S01]  /*0150*/  IMAD R22, R3, R22, UR4 ;  /* 0x0000000403167e24 */ /* 0x000fe2000f8e0216 */
[----:B------:R-:W-:-:S04]  /*0160*/  LEA.HI R20, R5, R2, RZ, 0xa ;  /* 0x0000000205147211 */ /* 0x000fc800078f50ff */
[----:B------:R-:W-:Y:S02]  /*0170*/  ISETP.GE.U32.AND P0, PT, R22, R3, PT ;  /* 0x000000031600720c */ /* 0x000fe40003f06070 */
[----:B------:R-:W-:Y:S02]  /*0180*/  LOP3.LUT R23, R20, 0xfffffc00, RZ, 0xc0, !PT ;  /* 0xfffffc0014177812 */ /* 0x000fe400078ec0ff */
[----:B------:R-:W-:Y:S02]  /*0190*/  SHF.R.S32.HI R20, RZ, 0xa, R20 ;  /* 0x0000000aff147819 */ /* 0x000fe40000011414 */
[----:B------:R-:W-:Y:S02]  /*01a0*/  IADD3 R23, PT, PT, -R23, R2, RZ ;  /* 0x0000000217177210 */ /* 0x000fe40007ffe1ff */
[----:B------:R-:W-:-:S05]  /*01b0*/  IADD3 R21, PT, PT, R20, 0x1, RZ ;  /* 0x0000000114157810 */ /* 0x000fca0007ffe0ff */
[----:B------:R-:W-:-:S05]  /*01c0*/  @P0 IMAD.IADD R22, R22, 0x1, -R3 ;  /* 0x0000000116160824 */ /* 0x000fca00078e0a03 */
[----:B------:R-:W-:-:S13]  /*01d0*/  ISETP.GE.U32.AND P0, PT, R22, R3, PT ;  /* 0x000000031600720c */ /* 0x000fda0003f06070 */
[----:B------:R-:W-:Y:S02]  /*01e0*/  @P0 IADD3 R22, PT, PT, R22, -R3, RZ ;  /* 0x8000000316160210 */ /* 0x000fe40007ffe0ff */
[----:B-1----:R-:W-:Y:S02]  /*01f0*/  ISETP.GE.U32.AND P0, PT, R0, R23, PT ;  /* 0x000000170000720c */ /* 0x002fe40003f06070 */
[----:B------:R-:W-:-:S04]  /*0200*/  @!P1 LOP3.LUT R22, RZ, R3, RZ, 0x33, !PT ;  /* 0x00000003ff169212 */ /* 0x000fc800078e33ff */
[----:B------:R-:W-:-:S05]  /*0210*/  IADD3 R5, PT, PT, -R22, UR4, RZ ;  /* 0x0000000416057c10 */ /* 0x000fca000fffe1ff */
[----:B------:R-:W-:Y:S02]  /*0220*/  IMAD R22, R5, R2, R22 ;  /* 0x0000000205167224 */ /* 0x000fe400078e0216 */
[----:B--2---:R-:W-:Y:S05]  /*0230*/  @!P0 BRA `(.L_x_93) ;  /* 0x0000001000a88947 */ /* 0x004fea0003800000 */
[----:B------:R-:W-:-:S13]  /*0240*/  ISETP.GE.AND P0, PT, R2, 0x400, PT ;  /* 0x000004000200780c */ /* 0x000fda0003f06270 */
[----:B------:R-:W-:Y:S05]  /*0250*/  @!P0 BRA `(.L_x_94) ;  /* 0x0000002400348947 */ /* 0x000fea0003800000 */
[C---:B------:R-:W-:Y:S01]  /*0260*/  VIADD R2, R20.reuse, 0xffffffff ;  /* 0xffffffff14027836 */ /* 0x040fe20000000000 */
[C---:B------:R-:W-:Y:S01]  /*0270*/  IADD3 R5, PT, PT, -R23.reuse, R0, RZ ;  /* 0x0000000017057210 */ /* 0x040fe20007ffe1ff */
[----:B------:R-:W-:Y:S01]  /*0280*/  HFMA2 R9, -RZ, RZ, 0, 0 ;  /* 0x00000000ff097431 */ /* 0x000fe200000001ff */
[----:B------:R-:W-:Y:S01]  /*0290*/  LOP3.LUT R8, R20, 0x7, RZ, 0xc0, !PT ;  /* 0x0000000714087812 */ /* 0x000fe200078ec0ff */
[----:B------:R-:W-:Y:S01]  /*02a0*/  IMAD.MOV.U32 R12, RZ, RZ, RZ ;  /* 0x000000ffff0c7224 */ /* 0x000fe200078e00ff */
[----:B------:R-:W-:Y:S01]  /*02b0*/  ISETP.GE.U32.AND P1, PT, R2, 0x7, PT ;  /* 0x000000070200780c */ /* 0x000fe20003f26070 */
[----:B------:R-:W-:Y:S01]  /*02c0*/  IMAD R2, R20, R5, RZ ;  /* 0x0000000514027224 */ /* 0x000fe200078e02ff */
[----:B------:R-:W-:Y:S02]  /*02d0*/  ISETP.NE.AND P0, PT, R8, RZ, PT ;  /* 0x000000ff0800720c */ /* 0x000fe40003f05270 */
[----:B------:R-:W-:Y:S01]  /*02e0*/  MOV R17, 0xff7fffff ;  /* 0xff7fffff00117802 */ /* 0x000fe20000000f00 */
[----:B------:R-:W-:-:S08]  /*02f0*/  IMAD R13, R23, R21, R2 ;  /* 0x00000015170d7224 */ /* 0x000fd000078e0202 */
[----:B------:R-:W-:Y:S05]  /*0300*/  @!P1 BRA `(.L_x_95) ;  /* 0x0000000800449947 */ /* 0x000fea0003800000 */
[----:B------:R-:W0:Y:S01]  /*0310*/  LDC.64 R10, c[0x0][0x380] ;  /* 0x0000e000ff0a7b82 */ /* 0x000e220000000a00 */
[----:B------:R-:W-:Y:S01]  /*0320*/  LOP3.LUT R12, R20, 0x1ffff8, RZ, 0xc0, !PT ;  /* 0x001ffff8140c7812 */ /* 0x000fe200078ec0ff */
[----:B------:R-:W-:Y:S01]  /*0330*/  IMAD.MOV.U32 R17, RZ, RZ, -0x800001 ;  /* 0xff7fffffff117424 */ /* 0x000fe200078e00ff */
[----:B------:R-:W-:Y:S01]  /*0340*/  IADD3 R2, PT, PT, R1, 0x10, RZ ;  /* 0x0000001001027810 */ /* 0x000fe20007ffe0ff */
[----:B------:R-:W1:Y:S01]  /*0350*/  LDCU UR5, c[0x0][0x394] ;  /* 0x00007280ff0577ac */ /* 0x000e620008000800 */
[----:B------:R-:W-:Y:S02]  /*0360*/  MOV R9, RZ ;  /* 0x000000ff00097202 */ /* 0x000fe40000000f00 */
[----:B------:R-:W-:Y:S01]  /*0370*/  IADD3 R16, PT, PT, -R12, RZ, RZ ;  /* 0x000000ff0c107210 */ /* 0x000fe20007ffe1ff */
[----:B------:R-:W-:-:S06]  /*0380*/  UMOV UR4, URZ ;  /* 0x000000ff00047c82 */ /* 0x000fcc0008000000 */
.L_x_96:
[----:B------:R-:W-:Y:S01]  /*0390*/  IADD3 R4, PT, PT, R13, UR4, RZ ;  /* 0x000000040d047c10 */ /* 0x000fe2000fffe0ff */
[----:B-1----:R-:W-:-:S04]  /*03a0*/  IMAD.U32 R3, RZ, RZ, UR5 ;  /* 0x00000005ff037e24 */ /* 0x002fc8000f8e00ff */
[----:B------:R-:W-:-:S04]  /*03b0*/  IMAD R4, R4, R3, R22 ;  /* 0x0000000304047224 */ /* 0x000fc800078e0216 */
[C---:B0-----:R-:W-:Y:S01]  /*03c0*/  IMAD.WIDE.U32 R24, R4.reuse, 0x2, R10 ;  /* 0x0000000204187825 */ /* 0x041fe200078e000a */
[----:B------:R-:W-:-:S04]  /*03d0*/  IADD3 R14, PT, PT, R4, R3, RZ ;  /* 0x00000003040e7210 */ /* 0x000fc80007ffe0ff */
[----:B------:R0:W2:Y:S01]  /*03e0*/  LDG.E.U16 R4, desc[UR6][R24.64] ;  /* 0x0000000618047981 */ /* 0x0000a2000c1e1500 */
[C---:B------:R-:W-:Y:S01]  /*03f0*/  IADD3 R6, PT, PT, R14.reuse, R3, RZ ;  /* 0x000000030e067210 */ /* 0x040fe20007ffe0ff */
[----:B------:R-:W-:-:S03]  /*0400*/  IMAD.WIDE.U32 R14, R14, 0x2, R10 ;  /* 0x000000020e0e7825 */ /* 0x000fc600078e000a */
[C---:B------:R-:W-:Y:S01]  /*0410*/  IADD3 R26, PT, PT, R6.reuse, R3, RZ ;  /* 0x00000003061a7210 */ /* 0x040fe20007ffe0ff */
[--C-:B------:R-:W-:Y:S01]  /*0420*/  IMAD.WIDE.U32 R6, R6, 0x2, R10.reuse ;  /* 0x0000000206067825 */ /* 0x100fe200078e000a */
[----:B------:R-:W3:Y:S03]  /*0430*/  LDG.E.U16 R5, desc[UR6][R14.64] ;  /* 0x000000060e057981 */ /* 0x000ee6000c1e1500 */
[C---:B------:R-:W-:Y:S02]  /*0440*/  IMAD.WIDE.U32 R18, R26.reuse, 0x2, R10 ;  /* 0x000000021a127825 */ /* 0x040fe400078e000a */
[----:B------:R-:W4:Y:S04]  /*0450*/  LDG.E.U16 R6, desc[UR6][R6.64] ;  /* 0x0000000606067981 */ /* 0x000f28000c1e1500 */
[----:B------:R1:W5:Y:S01]  /*0460*/  LDG.E.U16 R7, desc[UR6][R18.64] ;  /* 0x0000000612077981 */ /* 0x000362000c1e1500 */
[----:B------:R-:W-:-:S04]  /*0470*/  IMAD.IADD R26, R26, 0x1, R3 ;  /* 0x000000011a1a7824 */ /* 0x000fc800078e0203 */
[----:B------:R-:W-:-:S05]  /*0480*/  IMAD.WIDE.U32 R28, R26, 0x2, R10 ;  /* 0x000000021a1c7825 */ /* 0x000fca00078e000a */
[----:B------:R2:W5:Y:S01]  /*0490*/  LDG.E.U16 R25, desc[UR6][R28.64] ;  /* 0x000000061c197981 */ /* 0x000562000c1e1500 */
[----:B0-----:R-:W-:-:S05]  /*04a0*/  IADD3 R24, PT, PT, R26, R3, RZ ;  /* 0x000000031a187210 */ /* 0x001fca0007ffe0ff */
[C---:B------:R-:W-:Y:S01]  /*04b0*/  IMAD.WIDE.U32 R26, R24.reuse, 0x2, R10 ;  /* 0x00000002181a7825 */ /* 0x040fe200078e000a */
[----:B-1----:R-:W-:-:S04]  /*04c0*/  IADD3 R18, PT, PT, R24, R3, RZ ;  /* 0x0000000318127210 */ /* 0x002fc80007ffe0ff */
[----:B------:R-:W5:Y:S01]  /*04d0*/  LDG.E.U16 R24, desc[UR6][R26.64] ;  /* 0x000000061a187981 */ /* 0x000f62000c1e1500 */
[C---:B------:R-:W-:Y:S01]  /*04e0*/  IMAD.WIDE.U32 R14, R18.reuse, 0x2, R10 ;  /* 0x00000002120e7825 */ /* 0x040fe200078e000a */
[----:B------:R-:W-:-:S05]  /*04f0*/  IADD3 R19, PT, PT, R18, R3, RZ ;  /* 0x0000000312137210 */ /* 0x000fca0007ffe0ff */
[----:B------:R-:W5:Y:S01]  /*0500*/  LDG.E.U16 R14, desc[UR6][R14.64] ;  /* 0x000000060e0e7981 */ /* 0x000f62000c1e1500 */
[----:B------:R-:W-:-:S06]  /*0510*/  IMAD.WIDE.U32 R18, R19, 0x2, R10 ;  /* 0x0000000213127825 */ /* 0x000fcc00078e000a */
[----:B------:R0:W5:Y:S01]  /*0520*/  LDG.E.U16 R18, desc[UR6][R18.64] ;  /* 0x0000000612127981 */ /* 0x000162000c1e1500 */
[----:B------:R-:W-:Y:S01]  /*0530*/  VIADD R16, R16, 0x8 ;  /* 0x0000000810107836 */ /* 0x000fe20000000000 */
[----:B------:R-:W-:Y:S01]  /*0540*/  UIADD3 UR4, UPT, UPT, UR4, 0x8, URZ ;  /* 0x0000000804047890 */ /* 0x000fe2000fffe0ff */
[----:B--2---:R-:W-:-:S05]  /*0550*/  HADD2.F32 R4, -RZ, R4.H0_H0 ;  /* 0x20000004ff047230 */ /* 0x004fca0000004100 */
[----:B------:R-:W-:-:S04]  /*0560*/  FSETP.GT.AND P5, PT, R17, R4, PT ;  /* 0x000000041100720b */ /* 0x000fc80003fa4000 */
[----:B------:R-:W-:Y:S02]  /*0570*/  FSEL R28, R17, R4, P5 ;  /* 0x00000004111c7208 */ /* 0x000fe40002800000 */
[----:B------:R-:W-:Y:S01]  /*0580*/  FSEL R17, R4, R17, P5 ;  /* 0x0000001104117208 */ /* 0x000fe20002800000 */
[----:B---3--:R-:W-:-:S04]  /*0590*/  HADD2.F32 R5, -RZ, R5.H0_H0 ;  /* 0x20000005ff057230 */ /* 0x008fc80000004100 */
[C---:B------:R-:W-:Y:S01]  /*05a0*/  FADD R17, -R28.reuse, R17 ;  /* 0x000000111c117221 */ /* 0x040fe20000000100 */
[----:B------:R-:W-:-:S03]  /*05b0*/  FSETP.GT.AND P3, PT, R28, R5, PT ;  /* 0x000000051c00720b */ /* 0x000fc60003f64000 */
[----:B------:R-:W-:Y:S01]  /*05c0*/  FMUL R17, R17, 1.4426950216293334961 ;  /* 0x3fb8aa3b11117820 */ /* 0x000fe20000400000 */
[----:B0-----:R-:W-:Y:S02]  /*05d0*/  FSEL R19, R28, R5, P3 ;  /* 0x000000051c137208 */ /* 0x001fe40001800000 */
[----:B------:R-:W-:Y:S02]  /*05e0*/  FSEL R28, R5, R28, P3 ;  /* 0x0000001c051c7208 */ /* 0x000fe40001800000 */
[----:B------:R-:W-:Y:S01]  /*05f0*/  FSETP.GEU.AND P2, PT, R17, -126, PT ;  /* 0xc2fc00001100780b */ /* 0x000fe20003f4e000 */
[----:B----4-:R-:W-:Y:S02]  /*0600*/  HADD2.F32 R6, -RZ, R6.H0_H0 ;  /* 0x20000006ff067230 */ /* 0x010fe40000004100 */
[----:B------:R-:W-:-:S03]  /*0610*/  FADD R28, -R19, R28 ;  /* 0x0000001c131c7221 */ /* 0x000fc60000000100 */
[----:B------:R-:W-:Y:S01]  /*0620*/  FSETP.GT.AND P4, PT, R19, R6, PT ;  /* 0x000000061300720b */ /* 0x000fe20003f84000 */
[----:B------:R-:W-:-:S03]  /*0630*/  FMUL R15, R28, 1.4426950216293334961 ;  /* 0x3fb8aa3b1c0f7820 */ /* 0x000fc60000400000 */
[----:B------:R-:W-:Y:S02]  /*0640*/  FSEL R26, R19, R6, P4 ;  /* 0x00000006131a7208 */ /* 0x000fe40002000000 */
[----:B------:R-:W-:Y:S01]  /*0650*/  FSETP.GEU.AND P6, PT, R15, -126, PT ;  /* 0xc2fc00000f00780b */ /* 0x000fe20003fce000 */
[----:B------:R-:W-:Y:S01]  /*0660*/  @!P2 FMUL R17, R17, 0.5 ;  /* 0x3f0000001111a820 */ /* 0x000fe20000400000 */
[----:B------:R-:W-:Y:S01]  /*0670*/  FSEL R19, R6, R19, P4 ;  /* 0x0000001306137208 */ /* 0x000fe20002000000 */
[----:B-----5:R-:W-:-:S04]  /*0680*/  HADD2.F32 R7, -RZ, R7.H0_H0 ;  /* 0x20000007ff077230 */ /* 0x020fc80000004100 */
[C---:B------:R-:W-:Y:S01]  /*0690*/  FADD R19, -R26.reuse, R19 ;  /* 0x000000131a137221 */ /* 0x040fe20000000100 */
[----:B------:R-:W0:Y:S01]  /*06a0*/  MUFU.EX2 R17, R17 ;  /* 0x0000001100117308 */ /* 0x000e220000000800 */
[CC--:B------:R-:W-:Y:S01]  /*06b0*/  FSETP.GT.AND P1, PT, R26.reuse, R7.reuse, PT ;  /* 0x000000071a00720b */ /* 0x0c0fe20003f24000 */
[----:B------:R1:W-:Y:S03]  /*06c0*/  STL.128 [R2+-0x10], R4 ;  /* 0xfffff00402007387 */ /* 0x0003e60000100c00 */
[----:B------:R-:W-:Y:S01]  /*06d0*/  @!P6 FMUL R15, R15, 0.5 ;  /* 0x3f0000000f0fe820 */ /* 0x000fe20000400000 */
[----:B-1----:R-:W-:Y:S01]  /*06e0*/  FMUL R6, R19, 1.4426950216293334961 ;  /* 0x3fb8aa3b13067820 */ /* 0x002fe20000400000 */
[----:B------:R-:W-:Y:S02]  /*06f0*/  FSEL R5, R26, R7, P1 ;  /* 0x000000071a057208 */ /* 0x000fe40000800000 */
[----:B------:R-:W-:-:S02]  /*0700*/  FSEL R26, R7, R26, P1 ;  /* 0x0000001a071a7208 */ /* 0x000fc40000800000 */
[C---:B------:R-:W-:Y:S02]  /*0710*/  FSEL R19, R9.reuse, 1, !P5 ;  /* 0x3f80000009137808 */ /* 0x040fe40006800000 */
[----:B------:R-:W-:Y:S02]  /*0720*/  FSEL R4, R9, 1, P5 ;  /* 0x3f80000009047808 */ /* 0x000fe40002800000 */
[----:B------:R-:W-:Y:S01]  /*0730*/  FSETP.GEU.AND P5, PT, R6, -126, PT ;  /* 0xc2fc00000600780b */ /* 0x000fe20003fae000 */
[----:B------:R-:W1:Y:S01]  /*0740*/  MUFU.EX2 R9, R15 ;  /* 0x0000000f00097308 */ /* 0x000e620000000800 */
[----:B------:R-:W-:Y:S01]  /*0750*/  FADD R26, -R5, R26 ;  /* 0x0000001a051a7221 */ /* 0x000fe20000000100 */
[----:B0-----:R-:W-:-:S03]  /*0760*/  @!P2 FMUL R17, R17, R17 ;  /* 0x000000111111a220 */ /* 0x001fc60000400000 */
[----:B------:R-:W-:Y:S01]  /*0770*/  FMUL R7, R26, 1.4426950216293334961 ;  /* 0x3fb8aa3b1a077820 */ /* 0x000fe20000400000 */
[----:B------:R-:W-:-:S04]  /*0780*/  FFMA R19, R19, R17, R4 ;  /* 0x0000001113137223 */ /* 0x000fc80000000004 */
[----:B------:R-:W-:Y:S02]  /*0790*/  FSETP.GEU.AND P2, PT, R7, -126, PT ;  /* 0xc2fc00000700780b */ /* 0x000fe40003f4e000 */
[----:B------:R-:W-:Y:S01]  /*07a0*/  @!P5 FMUL R6, R6, 0.5 ;  /* 0x3f0000000606d820 */ /* 0x000fe20000400000 */
[----:B------:R-:W-:Y:S01]  /*07b0*/  HADD2.F32 R4, -RZ, R25.H0_H0 ;  /* 0x20000019ff047230 */ /* 0x000fe20000004100 */
[C---:B------:R-:W-:Y:S02]  /*07c0*/  FSEL R26, R19.reuse, 1, P3 ;  /* 0x3f800000131a7808 */ /* 0x040fe40001800000 */
[----:B------:R-:W-:Y:S01]  /*07d0*/  FSEL R19, R19, 1, !P3 ;  /* 0x3f80000013137808 */ /* 0x000fe20005800000 */
[----:B-1----:R-:W-:Y:S01]  /*07e0*/  @!P6 FMUL R9, R9, R9 ;  /* 0x000000090909e220 */ /* 0x002fe20000400000 */
[----:B------:R-:W0:Y:S01]  /*07f0*/  MUFU.EX2 R6, R6 ;  /* 0x0000000600067308 */ /* 0x000e220000000800 */
[----:B------:R-:W-:Y:S02]  /*0800*/  FSETP.GT.AND P3, PT, R5, R4, PT ;  /* 0x000000040500720b */ /* 0x000fe40003f64000 */
[----:B------:R-:W-:-:S02]  /*0810*/  FFMA R19, R19, R9, R26 ;  /* 0x0000000913137223 */ /* 0x000fc4000000001a */
[----:B------:R-:W-:Y:S01]  /*0820*/  @!P2 FMUL R7, R7, 0.5 ;  /* 0x3f0000000707a820 */ /* 0x000fe20000400000 */
[----:B------:R-:W-:Y:S02]  /*0830*/  FSEL R26, R5, R4, P3 ;  /* 0x00000004051a7208 */ /* 0x000fe40001800000 */
[----:B------:R-:W-:Y:S01]  /*0840*/  FSEL R9, R4, R5, P3 ;  /* 0x0000000504097208 */ /* 0x000fe20001800000 */
[----:B------:R-:W-:Y:S02]  /*0850*/  HADD2.F32 R5, -RZ, R24.H0_H0 ;  /* 0x20000018ff057230 */ /* 0x000fe40000004100 */
[----:B------:R-:W1:Y:S02]  /*0860*/  MUFU.EX2 R7, R7 ;  /* 0x0000000700077308 */ /* 0x000e640000000800 */
[----:B------:R-:W-:Y:S01]  /*0870*/  FADD R9, -R26, R9 ;  /* 0x000000091a097221 */ /* 0x000fe20000000100 */
[C---:B------:R-:W-:Y:S02]  /*0880*/  FSEL R15, R19.reuse, 1, P4 ;  /* 0x3f800000130f7808 */ /* 0x040fe40002000000 */
[----:B------:R-:W-:Y:S01]  /*0890*/  FSEL R24, R19, 1, !P4 ;  /* 0x3f80000013187808 */ /* 0x000fe20006000000 */
[----:B------:R-:W-:Y:S01]  /*08a0*/  FMUL R9, R9, 1.4426950216293334961 ;  /* 0x3fb8aa3b09097820 */ /* 0x000fe20000400000 */
[----:B0-----:R-:W-:Y:S01]  /*08b0*/  @!P5 FMUL R6, R6, R6 ;  /* 0x000000060606d220 */ /* 0x001fe20000400000 */
[----:B------:R-:W-:-:S03]  /*08c0*/  FSETP.GT.AND P4, PT, R26, R5, PT ;  /* 0x000000051a00720b */ /* 0x000fc60003f84000 */
[----:B------:R-:W-:Y:S01]  /*08d0*/  FSETP.GEU.AND P5, PT, R9, -126, PT ;  /* 0xc2fc00000900780b */ /* 0x000fe20003fae000 */
[----:B------:R-:W-:Y:S01]  /*08e0*/  FFMA R24, R24, R6, R15 ;  /* 0x0000000618187223 */ /* 0x000fe2000000000f */
[----:B------:R-:W-:Y:S02]  /*08f0*/  FSEL R15, R26, R5, P4 ;  /* 0x000000051a0f7208 */ /* 0x000fe40002000000 */
[----:B------:R-:W-:Y:S01]  /*0900*/  FSEL R26, R5, R26, P4 ;  /* 0x0000001a051a7208 */ /* 0x000fe20002000000 */
[----:B------:R-:W-:Y:S01]  /*0910*/  HADD2.F32 R6, -RZ, R14.H0_H0 ;  /* 0x2000000eff067230 */ /* 0x000fe20000004100 */
[C---:B------:R-:W-:Y:S01]  /*0920*/  FSEL R14, R24.reuse, 1, P1 ;  /* 0x3f800000180e7808 */ /* 0x040fe20000800000 */
[----:B-1----:R-:W-:Y:S01]  /*0930*/  @!P2 FMUL R7, R7, R7 ;  /* 0x000000070707a220 */ /* 0x002fe20000400000 */
[----:B------:R-:W-:Y:S01]  /*0940*/  FSEL R17, R24, 1, !P1 ;  /* 0x3f80000018117808 */ /* 0x000fe20004800000 */
[C---:B------:R-:W-:Y:S01]  /*0950*/  FADD R26, -R15.reuse, R26 ;  /* 0x0000001a0f1a7221 */ /* 0x040fe20000000100 */
[----:B------:R-:W-:-:S03]  /*0960*/  FSETP.GT.AND P2, PT, R15, R6, PT ;  /* 0x000000060f00720b */ /* 0x000fc60003f44000 */
[----:B------:R-:W-:Y:S01]  /*0970*/  FMUL R19, R26, 1.4426950216293334961 ;  /* 0x3fb8aa3b1a137820 */ /* 0x000fe20000400000 */
[----:B------:R-:W-:Y:S01]  /*0980*/  FFMA R14, R17, R7, R14 ;  /* 0x00000007110e7223 */ /* 0x000fe2000000000e */
[----:B------:R-:W-:Y:S01]  /*0990*/  @!P5 FMUL R9, R9, 0.5 ;  /* 0x3f0000000909d820 */ /* 0x000fe20000400000 */
[----:B------:R-:W-:Y:S01]  /*09a0*/  FSEL R24, R15, R6, P2 ;  /* 0x000000060f187208 */ /* 0x000fe20001000000 */
[----:B------:R-:W-:Y:S01]  /*09b0*/  HADD2.F32 R7, -RZ, R18.H0_H0 ;  /* 0x20000012ff077230 */ /* 0x000fe20000004100 */
[----:B------:R-:W-:Y:S02]  /*09c0*/  FSEL R15, R6, R15, P2 ;  /* 0x0000000f060f7208 */ /* 0x000fe40001000000 */
[----:B------:R-:W-:Y:S01]  /*09d0*/  FSETP.GEU.AND P6, PT, R19, -126, PT ;  /* 0xc2fc00001300780b */ /* 0x000fe20003fce000 */
[----:B------:R-:W0:Y:S01]  /*09e0*/  MUFU.EX2 R9, R9 ;  /* 0x0000000900097308 */ /* 0x000e220000000800 */
[C---:B------:R-:W-:Y:S01]  /*09f0*/  FSETP.GT.AND P1, PT, R24.reuse, R7, PT ;  /* 0x000000071800720b */ /* 0x040fe20003f24000 */
[----:B------:R-:W-:-:S03]  /*0a00*/  FADD R15, -R24, R15 ;  /* 0x0000000f180f7221 */ /* 0x000fc60000000100 */
[----:B------:R-:W-:Y:S01]  /*0a10*/  FSEL R17, R24, R7, P1 ;  /* 0x0000000718117208 */ /* 0x000fe20000800000 */
[----:B------:R-:W-:Y:S01]  /*0a20*/  FMUL R15, R15, 1.4426950216293334961 ;  /* 0x3fb8aa3b0f0f7820 */ /* 0x000fe20000400000 */
[----:B------:R-:W-:Y:S02]  /*0a30*/  FSEL R18, R7, R24, P1 ;  /* 0x0000001807127208 */ /* 0x000fe40000800000 */
[C---:B------:R-:W-:Y:S02]  /*0a40*/  FSEL R24, R14.reuse, 1, P3 ;  /* 0x3f8000000e187808 */ /* 0x040fe40001800000 */
[----:B------:R-:W-:Y:S01]  /*0a50*/  FSEL R25, R14, 1, !P3 ;  /* 0x3f8000000e197808 */ /* 0x000fe20005800000 */
[----:B------:R-:W-:Y:S01]  /*0a60*/  FADD R14, -R17, R18 ;  /* 0x00000012110e7221 */ /* 0x000fe20000000100 */
[----:B------:R-:W-:Y:S01]  /*0a70*/  FSETP.GEU.AND P3, PT, R15, -126, PT ;  /* 0xc2fc00000f00780b */ /* 0x000fe20003f6e000 */
[----:B------:R-:W-:Y:S02]  /*0a80*/  @!P6 FMUL R19, R19, 0.5 ;  /* 0x3f0000001313e820 */ /* 0x000fe40000400000 */
[----:B------:R-:W-:-:S02]  /*0a90*/  FMUL R14, R14, 1.4426950216293334961 ;  /* 0x3fb8aa3b0e0e7820 */ /* 0x000fc40000400000 */
[----:B------:R-:W1:Y:S01]  /*0aa0*/  MUFU.EX2 R18, R19 ;  /* 0x0000001300127308 */ /* 0x000e620000000800 */
[----:B0-----:R-:W-:Y:S02]  /*0ab0*/  @!P5 FMUL R9, R9, R9 ;  /* 0x000000090909d220 */ /* 0x001fe40000400000 */
[----:B------:R-:W-:Y:S02]  /*0ac0*/  FSETP.GEU.AND P5, PT, R14, -126, PT ;  /* 0xc2fc00000e00780b */ /* 0x000fe40003fae000 */
[----:B------:R-:W-:-:S03]  /*0ad0*/  FFMA R24, R25, R9, R24 ;  /* 0x0000000919187223 */ /* 0x000fc60000000018 */
[----:B------:R-:W-:-:S04]  /*0ae0*/  @!P3 FMUL R15, R15, 0.5 ;  /* 0x3f0000000f0fb820 */ /* 0x000fc80000400000 */
[----:B------:R-:W0:Y:S01]  /*0af0*/  MUFU.EX2 R25, R15 ;  /* 0x0000000f00197308 */ /* 0x000e220000000800 */
[C---:B------:R-:W-:Y:S02]  /*0b00*/  FSEL R9, R24.reuse, 1, P4 ;  /* 0x3f80000018097808 */ /* 0x040fe40002000000 */
[----:B------:R-:W-:Y:S01]  /*0b10*/  FSEL R24, R24, 1, !P4 ;  /* 0x3f80000018187808 */ /* 0x000fe20006000000 */
[----:B------:R-:W-:Y:S01]  /*0b20*/  @!P5 FMUL R14, R14, 0.5 ;  /* 0x3f0000000e0ed820 */ /* 0x000fe20000400000 */
[----:B-1----:R-:W-:-:S04]  /*0b30*/  @!P6 FMUL R18, R18, R18 ;  /* 0x000000121212e220 */ /* 0x002fc80000400000 */
[----:B------:R-:W-:Y:S01]  /*0b40*/  FFMA R9, R24, R18, R9 ;  /* 0x0000001218097223 */ /* 0x000fe20000000009 */
[----:B------:R-:W1:Y:S04]  /*0b50*/  MUFU.EX2 R14, R14 ;  /* 0x0000000e000e7308 */ /* 0x000e680000000800 */
[C---:B------:R-:W-:Y:S02]  /*0b60*/  FSEL R18, R9.reuse, 1, P2 ;  /* 0x3f80000009127808 */ /* 0x040fe40001000000 */
[----:B------:R-:W-:Y:S01]  /*0b70*/  FSEL R9, R9, 1, !P2 ;  /* 0x3f80000009097808 */ /* 0x000fe20005000000 */
[----:B0-----:R-:W-:Y:S01]  /*0b80*/  @!P3 FMUL R25, R25, R25 ;  /* 0x000000191919b220 */ /* 0x001fe20000400000 */
[----:B------:R-:W-:-:S03]  /*0b90*/  ISETP.NE.AND P2, PT, R16, RZ, PT ;  /* 0x000000ff1000720c */ /* 0x000fc60003f45270 */
[----:B------:R-:W-:Y:S01]  /*0ba0*/  FFMA R9, R9, R25, R18 ;  /* 0x0000001909097223 */ /* 0x000fe20000000012 */
[----:B------:R0:W-:Y:S04]  /*0bb0*/  STL.128 [R2], R4 ;  /* 0x0000000402007387 */ /* 0x0001e80000100c00 */
[C---:B------:R-:W-:Y:S01]  /*0bc0*/  FSEL R15, R9.reuse, 1, P1 ;  /* 0x3f800000090f7808 */ /* 0x040fe20000800000 */
[----:B-1----:R-:W-:Y:S01]  /*0bd0*/  @!P5 FMUL R14, R14, R14 ;  /* 0x0000000e0e0ed220 */ /* 0x002fe20000400000 */
[----:B------:R-:W-:-:S05]  /*0be0*/  FSEL R18, R9, 1, !P1 ;  /* 0x3f80000009127808 */ /* 0x000fca0004800000 */
[----:B------:R-:W-:Y:S01]  /*0bf0*/  FFMA R9, R18, R14, R15 ;  /* 0x0000000e12097223 */ /* 0x000fe2000000000f */
[----:B0-----:R-:W-:Y:S01]  /*0c00*/  IADD3 R2, PT, PT, R2, 0x20, RZ ;  /* 0x0000002002027810 */ /* 0x001fe20007ffe0ff */
[----:B------:R-:W-:Y:S06]  /*0c10*/  @P2 BRA `(.L_x_96) ;  /* 0xfffffff400dc2947 */ /* 0x000fec000383ffff */
.L_x_95:
[----:B------:R-:W-:Y:S05]  /*0c20*/  @!P0 BRA `(.L_x_94) ;  /* 0x0000001800c08947 */ /* 0x000fea0003800000 */
[----:B------:R-:W-:Y:S02]  /*0c30*/  ISETP.GE.U32.AND P1, PT, R8, 0x4, PT ;  /* 0x000000040800780c */ /* 0x000fe40003f26070 */
[----:B------:R-:W-:-:S04]  /*0c40*/  LOP3.LUT R16, R20, 0x3, RZ, 0xc0, !PT ;  /* 0x0000000314107812 */ /* 0x000fc800078ec0ff */
[----:B------:R-:W-:-:S07]  /*0c50*/  ISETP.NE.AND P0, PT, R16, RZ, PT ;  /* 0x000000ff1000720c */ /* 0x000fce0003f05270 */
[----:B------:R-:W-:Y:S06]  /*0c60*/  @!P1 BRA `(.L_x_97) ;  /* 0x0000000400189947 */ /* 0x000fec0003800000 */
[----:B------:R-:W0:Y:S01]  /*0c70*/  LDC.64 R4, c[0x0][0x380] ;  /* 0x0000e000ff047b82 */ /* 0x000e220000000a00 */
[----:B------:R-:W-:-:S05]  /*0c80*/  IADD3 R2, PT, PT, R13, R12, RZ ;  /* 0x0000000c0d027210 */ /* 0x000fca0007ffe0ff */
[----:B------:R-:W-:-:S04]  /*0c90*/  IMAD R2, R2, R3, R22 ;  /* 0x0000000302027224 */ /* 0x000fc800078e0216 */
[C---:B0-----:R-:W-:Y:S01]  /*0ca0*/  IMAD.WIDE.U32 R6, R2.reuse, 0x2, R4 ;  /* 0x0000000202067825 */ /* 0x041fe200078e0004 */
[----:B------:R-:W-:-:S05]  /*0cb0*/  IADD3 R2, PT, PT, R2, R3, RZ ;  /* 0x0000000302027210 */ /* 0x000fca0007ffe0ff */
[----:B------:R-:W2:Y:S01]  /*0cc0*/  LDG.E.U16 R6, desc[UR6][R6.64] ;  /* 0x0000000606067981 */ /* 0x000ea2000c1e1500 */
[----:B------:R-:W-:-:S04]  /*0cd0*/  IMAD.WIDE.U32 R10, R2, 0x2, R4 ;  /* 0x00000002020a7825 */ /* 0x000fc800078e0004 */
[----:B------:R-:W-:Y:S02]  /*0ce0*/  IMAD.IADD R2, R2, 0x1, R3 ;  /* 0x0000000102027824 */ /* 0x000fe400078e0203 */
[----:B------:R-:W3:Y:S02]  /*0cf0*/  LDG.E.U16 R10, desc[UR6][R10.64] ;  /* 0x000000060a0a7981 */ /* 0x000ee4000c1e1500 */
[C---:B------:R-:W-:Y:S01]  /*0d00*/  IMAD.WIDE.U32 R14, R2.reuse, 0x2, R4 ;  /* 0x00000002020e7825 */ /* 0x040fe200078e0004 */
[----:B------:R-:W-:-:S05]  /*0d10*/  IADD3 R19, PT, PT, R2, R3, RZ ;  /* 0x0000000302137210 */ /* 0x000fca0007ffe0ff */
[----:B------:R-:W4:Y:S01]  /*0d20*/  LDG.E.U16 R14, desc[UR6][R14.64] ;  /* 0x000000060e0e7981 */ /* 0x000f22000c1e1500 */
[----:B------:R-:W-:-:S06]  /*0d30*/  IMAD.WIDE.U32 R18, R19, 0x2, R4 ;  /* 0x0000000213127825 */ /* 0x000fcc00078e0004 */
[----:B------:R-:W5:Y:S01]  /*0d40*/  LDG.E.U16 R18, desc[UR6][R18.64] ;  /* 0x0000000612127981 */ /* 0x000f62000c1e1500 */
[----:B--2---:R-:W-:-:S05]  /*0d50*/  HADD2.F32 R4, -RZ, R6.H0_H0 ;  /* 0x20000006ff047230 */ /* 0x004fca0000004100 */
[----:B------:R-:W-:Y:S01]  /*0d60*/  FSETP.GT.AND P6, PT, R17, R4, PT ;  /* 0x000000041100720b */ /* 0x000fe20003fc4000 */
[----:B---3--:R-:W-:-:S03]  /*0d70*/  HADD2.F32 R5, -RZ, R10.H0_H0 ;  /* 0x2000000aff057230 */ /* 0x008fc60000004100 */
[----:B------:R-:W-:Y:S02]  /*0d80*/  FSEL R2, R17, R4, P6 ;  /* 0x0000000411027208 */ /* 0x000fe40003000000 */
[----:B------:R-:W-:Y:S02]  /*0d90*/  FSEL R17, R4, R17, P6 ;  /* 0x0000001104117208 */ /* 0x000fe40003000000 */
[CC--:B------:R-:W-:Y:S01]  /*0da0*/  FSETP.GT.AND P1, PT, R2.reuse, R5.reuse, PT ;  /* 0x000000050200720b */ /* 0x0c0fe20003f24000 */
[----:B----4-:R-:W-:Y:S02]  /*0db0*/  HADD2.F32 R6, -RZ, R14.H0_H0 ;  /* 0x2000000eff067230 */ /* 0x010fe40000004100 */
[C---:B------:R-:W-:Y:S01]  /*0dc0*/  FADD R17, -R2.reuse, R17 ;  /* 0x0000001102117221 */ /* 0x040fe20000000100 */
[----:B------:R-:W-:Y:S02]  /*0dd0*/  FSEL R7, R2, R5, P1 ;  /* 0x0000000502077208 */ /* 0x000fe40000800000 */
[----:B------:R-:W-:Y:S01]  /*0de0*/  FSEL R2, R5, R2, P1 ;  /* 0x0000000205027208 */ /* 0x000fe20000800000 */
[----:B------:R-:W-:Y:S01]  /*0df0*/  FMUL R8, R17, 1.4426950216293334961 ;  /* 0x3fb8aa3b11087820 */ /* 0x000fe20000400000 */
[----:B------:R-:W-:-:S03]  /*0e00*/  FSETP.GT.AND P3, PT, R7, R6, PT ;  /* 0x000000060700720b */ /* 0x000fc60003f64000 */
[C---:B------:R-:W-:Y:S01]  /*0e10*/  FADD R2, -R7.reuse, R2 ;  /* 0x0000000207027221 */ /* 0x040fe20000000100 */
[----:B------:R-:W-:Y:S02]  /*0e20*/  FSETP.GEU.AND P2, PT, R8, -126, PT ;  /* 0xc2fc00000800780b */ /* 0x000fe40003f4e000 */
[----:B------:R-:W-:Y:S01]  /*0e30*/  FSEL R11, R6, R7, P3 ;  /* 0x00000007060b7208 */ /* 0x000fe20001800000 */
[----:B------:R-:W-:Y:S01]  /*0e40*/  FMUL R10, R2, 1.4426950216293334961 ;  /* 0x3fb8aa3b020a7820 */ /* 0x000fe20000400000 */
[----:B------:R-:W-:Y:S01]  /*0e50*/  FSEL R2, R7, R6, P3 ;  /* 0x0000000607027208 */ /* 0x000fe20001800000 */
[----:B-----5:R-:W-:-:S03]  /*0e60*/  HADD2.F32 R7, -RZ, R18.H0_H0 ;  /* 0x20000012ff077230 */ /* 0x020fc60000004100 */
[----:B------:R-:W-:Y:S01]  /*0e70*/  FSETP.GEU.AND P4, PT, R10, -126, PT ;  /* 0xc2fc00000a00780b */ /* 0x000fe20003f8e000 */
[C---:B------:R-:W-:Y:S01]  /*0e80*/  FADD R11, -R2.reuse, R11 ;  /* 0x0000000b020b7221 */ /* 0x040fe20000000100 */
[----:B------:R-:W-:-:S03]  /*0e90*/  FSETP.GT.AND P5, PT, R2, R7, PT ;  /* 0x000000070200720b */ /* 0x000fc60003fa4000 */
[----:B------:R-:W-:Y:S01]  /*0ea0*/  @!P2 FMUL R8, R8, 0.5 ;  /* 0x3f0000000808a820 */ /* 0x000fe20000400000 */
[----:B------:R-:W-:Y:S01]  /*0eb0*/  FMUL R14, R11, 1.4426950216293334961 ;  /* 0x3fb8aa3b0b0e7820 */ /* 0x000fe20000400000 */
[----:B------:R-:W-:Y:S02]  /*0ec0*/  FSEL R17, R2, R7, P5 ;  /* 0x0000000702117208 */ /* 0x000fe40002800000 */
[----:B------:R-:W-:Y:S02]  /*0ed0*/  FSEL R18, R7, R2, P5 ;  /* 0x0000000207127208 */ /* 0x000fe40002800000 */
[----:B------:R-:W0:Y:S01]  /*0ee0*/  MUFU.EX2 R8, R8 ;  /* 0x0000000800087308 */ /* 0x000e220000000800 */
[C---:B------:R-:W-:Y:S01]  /*0ef0*/  FSEL R2, R9.reuse, 1, !P6 ;  /* 0x3f80000009027808 */ /* 0x040fe20007000000 */
[----:B------:R-:W-:Y:S01]  /*0f00*/  @!P4 FMUL R10, R10, 0.5 ;  /* 0x3f0000000a0ac820 */ /* 0x000fe20000400000 */
[----:B------:R-:W-:Y:S01]  /*0f10*/  FSEL R9, R9, 1, P6 ;  /* 0x3f80000009097808 */ /* 0x000fe20003000000 */
[----:B------:R-:W-:Y:S01]  /*0f20*/  FADD R18, -R17, R18 ;  /* 0x0000001211127221 */ /* 0x000fe20000000100 */
[----:B------:R-:W-:-:S03]  /*0f30*/  FSETP.GEU.AND P6, PT, R14, -126, PT ;  /* 0xc2fc00000e00780b */ /* 0x000fc60003fce000 */
[----:B------:R-:W1:Y:S01]  /*0f40*/  MUFU.EX2 R11, R10 ;  /* 0x0000000a000b7308 */ /* 0x000e620000000800 */
[----:B------:R-:W-:Y:S01]  /*0f50*/  FMUL R18, R18, 1.4426950216293334961 ;  /* 0x3fb8aa3b12127820 */ /* 0x000fe20000400000 */
[----:B0-----:R-:W-:-:S04]  /*0f60*/  @!P2 FMUL R8, R8, R8 ;  /* 0x000000080808a220 */ /* 0x001fc80000400000 */
[----:B------:R-:W-:-:S04]  /*0f70*/  FSETP.GEU.AND P2, PT, R18, -126, PT ;  /* 0xc2fc00001200780b */ /* 0x000fc80003f4e000 */
[----:B------:R-:W-:Y:S01]  /*0f80*/  @!P6 FMUL R14, R14, 0.5 ;  /* 0x3f0000000e0ee820 */ /* 0x000fe20000400000 */
[----:B------:R-:W-:-:S05]  /*0f90*/  FFMA R2, R2, R8, R9 ;  /* 0x0000000802027223 */ /* 0x000fca0000000009 */
[----:B------:R-:W0:Y:S01]  /*0fa0*/  MUFU.EX2 R14, R14 ;  /* 0x0000000e000e7308 */ /* 0x000e220000000800 */
[C---:B------:R-:W-:Y:S01]  /*0fb0*/  FSEL R8, R2.reuse, 1, P1 ;  /* 0x3f80000002087808 */ /* 0x040fe20000800000 */
[----:B-1----:R-:W-:Y:S01]  /*0fc0*/  @!P4 FMUL R11, R11, R11 ;  /* 0x0000000b0b0bc220 */ /* 0x002fe20000400000 */
[----:B------:R-:W-:Y:S02]  /*0fd0*/  FSEL R9, R2, 1, !P1 ;  /* 0x3f80000002097808 */ /* 0x000fe40004800000 */
[----:B------:R-:W-:Y:S01]  /*0fe0*/  LEA R2, R12, R1, 0x2 ;  /* 0x000000010c027211 */ /* 0x000fe200078e10ff */
[----:B------:R-:W-:Y:S01]  /*0ff0*/  @!P2 FMUL R18, R18, 0.5 ;  /* 0x3f0000001212a820 */ /* 0x000fe20000400000 */
[----:B------:R-:W-:Y:S01]  /*1000*/  IADD3 R12, PT, PT, R12, 0x4, RZ ;  /* 0x000000040c0c7810 */ /* 0x000fe20007ffe0ff */
[----:B------:R-:W-:Y:S02]  /*1010*/  FFMA R8, R9, R11, R8 ;  /* 0x0000000b09087223 */ /* 0x000fe40000000008 */
[----:B------:R-:W1:Y:S01]  /*1020*/  MUFU.EX2 R10, R18 ;  /* 0x00000012000a7308 */ /* 0x000e620000000800 */
[----:B------:R2:W-:Y:S02]  /*1030*/  STL.64 [R2], R4 ;  /* 0x0000000402007387 */ /* 0x0005e40000100a00 */
[----:B------:R-:W-:-:S02]  /*1040*/  FSEL R9, R8, 1, P3 ;  /* 0x3f80000008097808 */ /* 0x000fc40001800000 */
[----:B------:R2:W-:Y:S01]  /*1050*/  STL.64 [R2+0x8], R6 ;  /* 0x0000080602007387 */ /* 0x0005e20000100a00 */
[----:B------:R-:W-:Y:S01]  /*1060*/  FSEL R8, R8, 1, !P3 ;  /* 0x3f80000008087808 */ /* 0x000fe20005800000 */
[----:B0-----:R-:W-:-:S04]  /*1070*/  @!P6 FMUL R14, R14, R14 ;  /* 0x0000000e0e0ee220 */ /* 0x001fc80000400000 */
[----:B------:R-:W-:-:S05]  /*1080*/  FFMA R8, R8, R14, R9 ;  /* 0x0000000e08087223 */ /* 0x000fca0000000009 */
[----:B------:R-:W-:Y:S01]  /*1090*/  FSEL R9, R8, 1, P5 ;  /* 0x3f80000008097808 */ /* 0x000fe20002800000 */
[----:B-1----:R-:W-:Y:S01]  /*10a0*/  @!P2 FMUL R10, R10, R10 ;  /* 0x0000000a0a0aa220 */ /* 0x002fe20000400000 */
[----:B------:R-:W-:-:S05]  /*10b0*/  FSEL R8, R8, 1, !P5 ;  /* 0x3f80000008087808 */ /* 0x000fca0006800000 */
[----:B--2---:R-:W-:-:S07]  /*10c0*/  FFMA R9, R8, R10, R9 ;  /* 0x0000000a08097223 */ /* 0x004fce0000000009 */
.L_x_97:
[----:B------:R-:W-:Y:S05]  /*10d0*/  @!P0 BRA `(.L_x_94) ;  /* 0x0000001400948947 */ /* 0x000fea0003800000 */
[----:B------:R-:W-:Y:S02]  /*10e0*/  ISETP.NE.AND P0, PT, R16, 0x1, PT ;  /* 0x000000011000780c */ /* 0x000fe40003f05270 */
[----:B------:R-:W-:-:S04]  /*10f0*/  LOP3.LUT R2, R20, 0x1, RZ, 0xc0, !PT ;  /* 0x0000000114027812 */ /* 0x000fc800078ec0ff */
[----:B------:R-:W-:-:S07]  /*1100*/  ISETP.NE.U32.AND P1, PT, R2, 0x1, PT ;  /* 0x000000010200780c */ /* 0x000fce0003f25070 */
[----:B------:R-:W-:Y:S06]  /*1110*/  @!P0 BRA `(.L_x_98) ;  /* 0x0000000000948947 */ /* 0x000fec0003800000 */
[----:B------:R-:W0:Y:S01]  /*1120*/  LDC.64 R4, c[0x0][0x380] ;  /* 0x0000e000ff047b82 */ /* 0x000e220000000a00 */
[----:B------:R-:W-:-:S04]  /*1130*/  IMAD.IADD R2, R13, 0x1, R12 ;  /* 0x000000010d027824 */ /* 0x000fc800078e020c */
[----:B------:R-:W-:-:S05]  /*1140*/  IMAD R2, R2, R3, R22 ;  /* 0x0000000302027224 */ /* 0x000fca00078e0216 */
[C---:B------:R-:W-:Y:S01]  /*1150*/  IADD3 R11, PT, PT, R2.reuse, R3, RZ ;  /* 0x00000003020b7210 */ /* 0x040fe20007ffe0ff */
[----:B0-----:R-:W-:-:S06]  /*1160*/  IMAD.WIDE.U32 R6, R2, 0x2, R4 ;  /* 0x0000000202067825 */ /* 0x001fcc00078e0004 */
[----:B------:R-:W2:Y:S01]  /*1170*/  LDG.E.U16 R6, desc[UR6][R6.64] ;  /* 0x0000000606067981 */ /* 0x000ea2000c1e1500 */
[----:B------:R-:W-:-:S05]  /*1180*/  IMAD.WIDE.U32 R10, R11, 0x2, R4 ;  /* 0x000000020b0a7825 */ /* 0x000fca00078e0004 */
[----:B------:R-:W3:Y:S01]  /*1190*/  LDG.E.U16 R5, desc[UR6][R10.64] ;  /* 0x000000060a057981 */ /* 0x000ee2000c1e1500 */
[----:B--2---:R-:W-:-:S05]  /*11a0*/  HADD2.F32 R4, -RZ, R6.H0_H0 ;  /* 0x20000006ff047230 */ /* 0x004fca0000004100 */
[----:B------:R-:W-:Y:S01]  /*11b0*/  FSETP.GT.AND P0, PT, R17, R4, PT ;  /* 0x000000041100720b */ /* 0x000fe20003f04000 */
[----:B---3--:R-:W-:-:S03]  /*11c0*/  HADD2.F32 R5, -RZ, R5.H0_H0 ;  /* 0x20000005ff057230 */ /* 0x008fc60000004100 */
[----:B------:R-:W-:Y:S02]  /*11d0*/  FSEL R2, R17, R4, P0 ;  /* 0x0000000411027208 */ /* 0x000fe40000000000 */
[----:B------:R-:W-:Y:S02]  /*11e0*/  FSEL R17, R4, R17, P0 ;  /* 0x0000001104117208 */ /* 0x000fe40000000000 */
[C---:B------:R-:W-:Y:S02]  /*11f0*/  FSETP.GT.AND P3, PT, R2.reuse, R5, PT ;  /* 0x000000050200720b */ /* 0x040fe40003f64000 */
[C---:B------:R-:W-:Y:S01]  /*1200*/  FSEL R6, R9.reuse, 1, !P0 ;  /* 0x3f80000009067808 */ /* 0x040fe20004000000 */
[----:B------:R-:W-:Y:S01]  /*1210*/  FADD R17, -R2, R17 ;  /* 0x0000001102117221 */ /* 0x000fe20000000100 */
[----:B------:R-:W-:-:S03]  /*1220*/  FSEL R9, R9, 1, P0 ;  /* 0x3f80000009097808 */ /* 0x000fc60000000000 */
[----:B------:R-:W-:Y:S01]  /*1230*/  FMUL R7, R17, 1.4426950216293334961 ;  /* 0x3fb8aa3b11077820 */ /* 0x000fe20000400000 */
[----:B------:R-:W-:Y:S02]  /*1240*/  FSEL R17, R2, R5, P3 ;  /* 0x0000000502117208 */ /* 0x000fe40001800000 */
[----:B------:R-:W-:Y:S02]  /*1250*/  FSEL R2, R5, R2, P3 ;  /* 0x0000000205027208 */ /* 0x000fe40001800000 */
[----:B------:R-:W-:-:S03]  /*1260*/  FSETP.GEU.AND P2, PT, R7, -126, PT ;  /* 0xc2fc00000700780b */ /* 0x000fc60003f4e000 */
[----:B------:R-:W-:-:S04]  /*1270*/  FADD R2, -R17, R2 ;  /* 0x0000000211027221 */ /* 0x000fc80000000100 */
[----:B------:R-:W-:Y:S01]  /*1280*/  FMUL R10, R2, 1.4426950216293334961 ;  /* 0x3fb8aa3b020a7820 */ /* 0x000fe20000400000 */
[C---:B------:R-:W-:Y:S02]  /*1290*/  LEA R2, R12.reuse, R1, 0x2 ;  /* 0x000000010c027211 */ /* 0x040fe400078e10ff */
[----:B------:R-:W-:Y:S02]  /*12a0*/  IADD3 R12, PT, PT, R12, 0x2, RZ ;  /* 0x000000020c0c7810 */ /* 0x000fe40007ffe0ff */
[C---:B------:R-:W-:Y:S01]  /*12b0*/  FSETP.GEU.AND P4, PT, R10.reuse, -126, PT ;  /* 0xc2fc00000a00780b */ /* 0x040fe20003f8e000 */
[----:B------:R-:W-:Y:S01]  /*12c0*/  @!P2 FMUL R7, R7, 0.5 ;  /* 0x3f0000000707a820 */ /* 0x000fe20000400000 */
[----:B------:R0:W-:Y:S03]  /*12d0*/  STL.64 [R2], R4 ;  /* 0x0000000402007387 */ /* 0x0001e60000100a00 */
[----:B------:R-:W1:Y:S08]  /*12e0*/  MUFU.EX2 R8, R7 ;  /* 0x0000000700087308 */ /* 0x000e700000000800 */
[----:B------:R-:W-:-:S04]  /*12f0*/  @!P4 FMUL R10, R10, 0.5 ;  /* 0x3f0000000a0ac820 */ /* 0x000fc80000400000 */
[----:B------:R-:W2:Y:S01]  /*1300*/  MUFU.EX2 R11, R10 ;  /* 0x0000000a000b7308 */ /* 0x000ea20000000800 */
[----:B-1----:R-:W-:-:S04]  /*1310*/  @!P2 FMUL R8, R8, R8 ;  /* 0x000000080808a220 */ /* 0x002fc80000400000 */
[----:B------:R-:W-:-:S05]  /*1320*/  FFMA R6, R6, R8, R9 ;  /* 0x0000000806067223 */ /* 0x000fca0000000009 */
[C---:B------:R-:W-:Y:S02]  /*1330*/  FSEL R9, R6.reuse, 1, P3 ;  /* 0x3f80000006097808 */ /* 0x040fe40001800000 */
[----:B------:R-:W-:Y:S01]  /*1340*/  FSEL R6, R6, 1, !P3 ;  /* 0x3f80000006067808 */ /* 0x000fe20005800000 */
[----:B--2---:R-:W-:-:S04]  /*1350*/  @!P4 FMUL R11, R11, R11 ;  /* 0x0000000b0b0bc220 */ /* 0x004fc80000400000 */
[----:B0-----:R-:W-:-:S07]  /*1360*/  FFMA R9, R6, R11, R9 ;  /* 0x0000000b06097223 */ /* 0x001fce0000000009 */
.L_x_98:
[----:B------:R-:W-:Y:S05]  /*1370*/  @P1 BRA `(.L_x_94) ;  /* 0x0000001000ec1947 */ /* 0x000fea0003800000 */
[----:B------:R-:W0:Y:S01]  /*1380*/  LDC.64 R4, c[0x0][0x380] ;  /* 0x0000e000ff047b82 */ /* 0x000e220000000a00 */
[----:B------:R-:W-:-:S04]  /*1390*/  IMAD.IADD R13, R13, 0x1, R12 ;  /* 0x000000010d0d7824 */ /* 0x000fc800078e020c */
[----:B------:R-:W-:-:S04]  /*13a0*/  IMAD R13, R13, R3, R22 ;  /* 0x000000030d0d7224 */ /* 0x000fc800078e0216 */
[----:B0-----:R-:W-:-:S06]  /*13b0*/  IMAD.WIDE.U32 R4, R13, 0x2, R4 ;  /* 0x000000020d047825 */ /* 0x001fcc00078e0004 */
[----:B------:R-:W2:Y:S02]  /*13c0*/  LDG.E.U16 R4, desc[UR6][R4.64] ;  /* 0x0000000604047981 */ /* 0x000ea4000c1e1500 */
[----:B--2---:R-:W-:-:S05]  /*13d0*/  HADD2.F32 R2, -RZ, R4.H0_H0 ;  /* 0x20000004ff027230 */ /* 0x004fca0000004100 */
[----:B------:R-:W-:-:S04]  /*13e0*/  FSETP.GT.AND P0, PT, R17, R2, PT ;  /* 0x000000021100720b */ /* 0x000fc80003f04000 */
[----:B------:R-:W-:Y:S02]  /*13f0*/  FSEL R6, R17, R2, P0 ;  /* 0x0000000211067208 */ /* 0x000fe40000000000 */
[----:B------:R-:W-:Y:S02]  /*1400*/  FSEL R7, R2, R17, P0 ;  /* 0x0000001102077208 */ /* 0x000fe40000000000 */
[C---:B------:R-:W-:Y:S02]  /*1410*/  FSEL R4, R9.reuse, 1, !P0 ;  /* 0x3f80000009047808 */ /* 0x040fe40004000000 */
[----:B------:R-:W-:Y:S01]  /*1420*/  FSEL R9, R9, 1, P0 ;  /* 0x3f80000009097808 */ /* 0x000fe20000000000 */
[----:B------:R-:W-:Y:S01]  /*1430*/  FADD R7, -R6, R7 ;  /* 0x0000000706077221 */ /* 0x000fe20000000100 */
[----:B------:R-:W-:-:S03]  /*1440*/  MOV R17, R6 ;  /* 0x0000000600117202 */ /* 0x000fc60000000f00 */
[----:B------:R-:W-:Y:S01]  /*1450*/  FMUL R8, R7, 1.4426950216293334961 ;  /* 0x3fb8aa3b07087820 */ /* 0x000fe20000400000 */
[----:B------:R-:W-:-:S04]  /*1460*/  LEA R7, R12, R1, 0x2 ;  /* 0x000000010c077211 */ /* 0x000fc800078e10ff */
[----:B------:R-:W-:Y:S01]  /*1470*/  FSETP.GEU.AND P1, PT, R8, -126, PT ;  /* 0xc2fc00000800780b */ /* 0x000fe20003f2e000 */
[----:B------:R0:W-:-:S12]  /*1480*/  STL [R7], R2 ;  /* 0x0000000207007387 */ /* 0x0001d80000100800 */
[----:B------:R-:W-:-:S04]  /*1490*/  @!P1 FMUL R8, R8, 0.5 ;  /* 0x3f00000008089820 */ /* 0x000fc80000400000 */
[----:B------:R-:W1:Y:S02]  /*14a0*/  MUFU.EX2 R10, R8 ;  /* 0x00000008000a7308 */ /* 0x000e640000000800 */
[----:B-1----:R-:W-:-:S04]  /*14b0*/  @!P1 FMUL R10, R10, R10 ;  /* 0x0000000a0a0a9220 */ /* 0x002fc80000400000 */
[----:B------:R-:W-:Y:S01]  /*14c0*/  FFMA R9, R4, R10, R9 ;  /* 0x0000000a04097223 */ /* 0x000fe20000000009 */
[----:B0-----:R-:W-:Y:S06]  /*14d0*/  BRA `(.L_x_94) ;  /* 0x0000001000947947 */ /* 0x001fec0003800000 */
.L_x_93:
[----:B------:R-:W-:-:S13]  /*14e0*/  ISETP.GE.AND P0, PT, R2, -0x3ff, PT ;  /* 0xfffffc010200780c */ /* 0x000fda0003f06270 */
[----:B------:R-:W-:Y:S05]  /*14f0*/  @!P0 BRA `(.L_x_94) ;  /* 0x00000010008c8947 */ /* 0x000fea0003800000 */
[----:B------:R-:W-:Y:S01]  /*1500*/  ISETP.GE.U32.AND P1, PT, R20, 0x7, PT ;  /* 0x000000071400780c */ /* 0x000fe20003f26070 */
[----:B------:R-:W-:Y:S01]  /*1510*/  HFMA2 R9, -RZ, RZ, 0, 0 ;  /* 0x00000000ff097431 */ /* 0x000fe200000001ff */
[C---:B------:R-:W-:Y:S01]  /*1520*/  LOP3.LUT R8, R21.reuse, 0x7, RZ, 0xc0, !PT ;  /* 0x0000000715087812 */ /* 0x040fe200078ec0ff */
[----:B------:R-:W-:Y:S01]  /*1530*/  IMAD R12, R21, R0, RZ ;  /* 0x00000000150c7224 */ /* 0x000fe200078e02ff */
[----:B------:R-:W-:Y:S01]  /*1540*/  MOV R17, 0xff7fffff ;  /* 0xff7fffff00117802 */ /* 0x000fe20000000f00 */
[----:B------:R-:W-:Y:S01]  /*1550*/  IMAD.MOV.U32 R13, RZ, RZ, RZ ;  /* 0x000000ffff0d7224 */ /* 0x000fe200078e00ff */
[----:B------:R-:W-:-:S07]  /*1560*/  ISETP.NE.AND P0, PT, R8, RZ, PT ;  /* 0x000000ff0800720c */ /* 0x000fce0003f05270 */
[----:B------:R-:W-:Y:S06]  /*1570*/  @!P1 BRA `(.L_x_99) ;  /* 0x0000000800449947 */ /* 0x000fec0003800000 */
[----:B------:R-:W0:Y:S01]  /*1580*/  LDC.64 R10, c[0x0][0x380] ;  /* 0x0000e000ff0a7b82 */ /* 0x000e220000000a00 */
[----:B------:R-:W-:Y:S01]  /*1590*/  LOP3.LUT R13, R21, 0xfffffff8, RZ, 0xc0, !PT ;  /* 0xfffffff8150d7812 */ /* 0x000fe200078ec0ff */
[----:B------:R-:W-:Y:S01]  /*15a0*/  IMAD.MOV.U32 R9, RZ, RZ, RZ ;  /* 0x000000ffff097224 */ /* 0x000fe200078e00ff */
[----:B------:R-:W-:Y:S01]  /*15b0*/  IADD3 R2, PT, PT, R1, 0x10, RZ ;  /* 0x0000001001027810 */ /* 0x000fe20007ffe0ff */
[----:B------:R-:W1:Y:S01]  /*15c0*/  LDCU UR5, c[0x0][0x394] ;  /* 0x00007280ff0577ac */ /* 0x000e620008000800 */
[----:B------:R-:W-:Y:S02]  /*15d0*/  MOV R17, 0xff7fffff ;  /* 0xff7fffff00117802 */ /* 0x000fe40000000f00 */
[----:B------:R-:W-:Y:S01]  /*15e0*/  IADD3 R16, PT, PT, -R13, RZ, RZ ;  /* 0x000000ff0d107210 */ /* 0x000fe20007ffe1ff */
[----:B------:R-:W-:-:S06]  /*15f0*/  UMOV UR4, URZ ;  /* 0x000000ff00047c82 */ /* 0x000fcc0008000000 */
.L_x_100:
[----:B------:R-:W-:Y:S02]  /*1600*/  IADD3 R4, PT, PT, R12, UR4, RZ ;  /* 0x000000040c047c10 */ /* 0x000fe4000fffe0ff */
[----:B-1----:R-:W-:-:S05]  /*1610*/  MOV R3, UR5 ;  /* 0x0000000500037c02 */ /* 0x002fca0008000f00 */
[----:B------:R-:W-:-:S04]  /*1620*/  IMAD R4, R4, R3, R22 ;  /* 0x0000000304047224 */ /* 0x000fc800078e0216 */
[----:B0-----:R-:W-:-:S04]  /*1630*/  IMAD.WIDE.U32 R24, R4, 0x2, R10 ;  /* 0x0000000204187825 */ /* 0x001fc800078e000a */
[----:B------:R-:W-:Y:S02]  /*1640*/  IMAD.IADD R14, R4, 0x1, R3 ;  /* 0x00000001040e7824 */ /* 0x000fe400078e0203 */
[----:B------:R0:W2:Y:S03]  /*1650*/  LDG.E.U16 R4, desc[UR6][R24.64] ;  /* 0x0000000618047981 */ /* 0x0000a6000c1e1500 */
[C---:B------:R-:W-:Y:S01]  /*1660*/  IADD3 R6, PT, PT, R14.reuse, R3, RZ ;  /* 0x000000030e067210 */ /* 0x040fe20007ffe0ff */
[----:B------:R-:W-:-:S03]  /*1670*/  IMAD.WIDE.U32 R14, R14, 0x2, R10 ;  /* 0x000000020e0e7825 */ /* 0x000fc600078e000a */
[CC--:B------:R-:W-:Y:S01]  /*1680*/  IADD3 R26, PT, PT, R6.reuse, R3.reuse, RZ ;  /* 0x00000003061a7210 */ /* 0x0c0fe20007ffe0ff */
[--C-:B------:R-:W-:Y:S01]  /*1690*/  IMAD.WIDE.U32 R6, R6, 0x2, R10.reuse ;  /* 0x0000000206067825 */ /* 0x100fe200078e000a */
[----:B------:R-:W3:Y:S03]  /*16a0*/  LDG.E.U16 R5, desc[UR6][R14.64] ;  /* 0x000000060e057981 */ /* 0x000ee6000c1e1500 */
[C---:B------:R-:W-:Y:S02]  /*16b0*/  IMAD.WIDE.U32 R18, R26.reuse, 0x2, R10 ;  /* 0x000000021a127825 */ /* 0x040fe400078e000a */
[----:B------:R-:W4:Y:S04]  /*16c0*/  LDG.E.U16 R6, desc[UR6][R6.64] ;  /* 0x0000000606067981 */ /* 0x000f28000c1e1500 */
[----:B------:R1:W5:Y:S01]  /*16d0*/  LDG.E.U16 R7, desc[UR6][R18.64] ;  /* 0x0000000612077981 */ /* 0x000362000c1e1500 */
[----:B------:R-:W-:-:S05]  /*16e0*/  IADD3 R26, PT, PT, R26, R3, RZ ;  /* 0x000000031a1a7210 */ /* 0x000fca0007ffe0ff */
[----:B------:R-:W-:-:S05]  /*16f0*/  IMAD.WIDE.U32 R28, R26, 0x2, R10 ;  /* 0x000000021a1c7825 */ /* 0x000fca00078e000a */
[----:B------:R2:W5:Y:S01]  /*1700*/  LDG.E.U16 R25, desc[UR6][R28.64] ;  /* 0x000000061c197981 */ /* 0x000562000c1e1500 */
[----:B0-----:R-:W-:-:S04]  /*1710*/  IMAD.IADD R24, R26, 0x1, R3 ;  /* 0x000000011a187824 */ /* 0x001fc800078e0203 */
        /* <DEDUP_REMOVED lines=8> */
[----:B------:R-:W-:Y:S01]  /*17a0*/  IADD3 R16, PT, PT, R16, 0x8, RZ ;  /* 0x0000000810107810 */ /* 0x000fe20007ffe0ff */
        /* <DEDUP_REMOVED lines=108> */
[----:B0-----:R-:W-:Y:S01]  /*1e70*/  VIADD R2, R2, 0x20 ;  /* 0x0000002002027836 */ /* 0x001fe20000000000 */
[----:B------:R-:W-:Y:S06]  /*1e80*/  @P2 BRA `(.L_x_100) ;  /* 0xfffffff400dc2947 */ /* 0x000fec000383ffff */
.L_x_99:
[----:B------:R-:W-:Y:S05]  /*1e90*/  @!P0 BRA `(.L_x_94) ;  /* 0x0000000800248947 */ /* 0x000fea0003800000 */
[----:B------:R-:W-:-:S13]  /*1ea0*/  ISETP.GE.U32.AND P0, PT, R8, 0x4, PT ;  /* 0x000000040800780c */ /* 0x000fda0003f06070 */
[----:B------:R-:W-:Y:S05]  /*1eb0*/  @!P0 BRA `(.L_x_101) ;  /* 0x0000000400188947 */ /* 0x000fea0003800000 */
[----:B------:R-:W0:Y:S01]  /*1ec0*/  LDC.64 R4, c[0x0][0x380] ;  /* 0x0000e000ff047b82 */ /* 0x000e220000000a00 */
[----:B------:R-:W-:-:S05]  /*1ed0*/  IADD3 R2, PT, PT, R12, R13, RZ ;  /* 0x0000000d0c027210 */ /* 0x000fca0007ffe0ff */
[----:B------:R-:W-:-:S04]  /*1ee0*/  IMAD R2, R2, R3, R22 ;  /* 0x0000000302027224 */ /* 0x000fc800078e0216 */
[C---:B0-----:R-:W-:Y:S01]  /*1ef0*/  IMAD.WIDE.U32 R18, R2.reuse, 0x2, R4 ;  /* 0x0000000202127825 */ /* 0x041fe200078e0004 */
[----:B------:R-:W-:-:S04]  /*1f00*/  IADD3 R2, PT, PT, R2, R3, RZ ;  /* 0x0000000302027210 */ /* 0x000fc80007ffe0ff */
[----:B------:R-:W2:Y:S01]  /*1f10*/  LDG.E.U16 R6, desc[UR6][R18.64] ;  /* 0x0000000612067981 */ /* 0x000ea2000c1e1500 */
[C---:B------:R-:W-:Y:S01]  /*1f20*/  IMAD.WIDE.U32 R10, R2.reuse, 0x2, R4 ;  /* 0x00000002020a7825 */ /* 0x040fe200078e0004 */
[----:B------:R-:W-:-:S04]  /*1f30*/  IADD3 R2, PT, PT, R2, R3, RZ ;  /* 0x0000000302027210 */ /* 0x000fc80007ffe0ff */
[----:B------:R-:W3:Y:S01]  /*1f40*/  LDG.E.U16 R7, desc[UR6][R10.64] ;  /* 0x000000060a077981 */ /* 0x000ee2000c1e1500 */
[----:B------:R-:W-:-:S06]  /*1f50*/  IMAD.WIDE.U32 R14, R2, 0x2, R4 ;  /* 0x00000002020e7825 */ /* 0x000fcc00078e0004 */
[----:B------:R-:W4:Y:S01]  /*1f60*/  LDG.E.U16 R14, desc[UR6][R14.64] ;  /* 0x000000060e0e7981 */ /* 0x000f22000c1e1500 */
[----:B------:R-:W-:-:S04]  /*1f70*/  IMAD.IADD R25, R2, 0x1, R3 ;  /* 0x0000000102197824 */ /* 0x000fc800078e0203 */
[----:B------:R-:W-:-:S06]  /*1f80*/  IMAD.WIDE.U32 R4, R25, 0x2, R4 ;  /* 0x0000000219047825 */ /* 0x000fcc00078e0004 */
[----:B------:R4:W5:Y:S01]  /*1f90*/  LDG.E.U16 R5, desc[UR6][R4.64] ;  /* 0x0000000604057981 */ /* 0x000962000c1e1500 */
        /* <DEDUP_REMOVED lines=13> */
[----:B------:R-:W-:Y:S01]  /*2070*/  FSETP.GEU.AND P5, PT, R8, -126, PT ;  /* 0xc2fc00000800780b */ /* 0x000fe20003fae000 */
[----:B-----5:R-:W-:Y:S02]  /*2080*/  HADD2.F32 R5, -RZ, R5.H0_H0 ;  /* 0x20000005ff057230 */ /* 0x020fe40000004100 */
[----:B------:R-:W-:Y:S01]  /*2090*/  FMUL R10, R2, 1.4426950216293334961 ;  /* 0x3fb8aa3b020a7820 */ /* 0x000fe20000400000 */
[----:B------:R-:W-:Y:S02]  /*20a0*/  FSEL R2, R11, R4, P2 ;  /* 0x000000040b027208 */ /* 0x000fe40001000000 */
[----:B------:R-:W-:Y:S02]  /*20b0*/  FSEL R11, R4, R11, P2 ;  /* 0x0000000b040b7208 */ /* 0x000fe40001000000 */
[----:B------:R-:W-:Y:S02]  /*20c0*/  FSETP.GEU.AND P3, PT, R10, -126, PT ;  /* 0xc2fc00000a00780b */ /* 0x000fe40003f6e000 */
[C---:B------:R-:W-:Y:S01]  /*20d0*/  FSETP.GT.AND P0, PT, R2.reuse, R5, PT ;  /* 0x000000050200720b */ /* 0x040fe20003f04000 */
[----:B------:R-:W-:-:S02]  /*20e0*/  FADD R11, -R2, R11 ;  /* 0x0000000b020b7221 */ /* 0x000fc40000000100 */
[----:B------:R-:W-:Y:S01]  /*20f0*/  @!P5 FMUL R8, R8, 0.5 ;  /* 0x3f0000000808d820 */ /* 0x000fe20000400000 */
[----:B------:R-:W-:Y:S01]  /*2100*/  FSEL R17, R2, R5, P0 ;  /* 0x0000000502117208 */ /* 0x000fe20000000000 */
[----:B------:R-:W-:Y:S01]  /*2110*/  FMUL R11, R11, 1.4426950216293334961 ;  /* 0x3fb8aa3b0b0b7820 */ /* 0x000fe20000400000 */
[----:B------:R-:W-:-:S03]  /*2120*/  FSEL R2, R5, R2, P0 ;  /* 0x0000000205027208 */ /* 0x000fc60000000000 */
[----:B------:R-:W0:Y:S01]  /*2130*/  MUFU.EX2 R8, R8 ;  /* 0x0000000800087308 */ /* 0x000e220000000800 */
[----:B------:R-:W-:Y:S01]  /*2140*/  FSETP.GEU.AND P1, PT, R11, -126, PT ;  /* 0xc2fc00000b00780b */ /* 0x000fe20003f2e000 */
[----:B------:R-:W-:Y:S01]  /*2150*/  @!P3 FMUL R10, R10, 0.5 ;  /* 0x3f0000000a0ab820 */ /* 0x000fe20000400000 */
[----:B------:R-:W-:-:S04]  /*2160*/  FADD R2, -R17, R2 ;  /* 0x0000000211027221 */ /* 0x000fc80000000100 */
[----:B------:R-:W-:Y:S01]  /*2170*/  FMUL R14, R2, 1.4426950216293334961 ;  /* 0x3fb8aa3b020e7820 */ /* 0x000fe20000400000 */
[----:B------:R-:W1:Y:S01]  /*2180*/  MUFU.EX2 R10, R10 ;  /* 0x0000000a000a7308 */ /* 0x000e620000000800 */
[C---:B------:R-:W-:Y:S02]  /*2190*/  FSEL R2, R9.reuse, 1, !P6 ;  /* 0x3f80000009027808 */ /* 0x040fe40007000000 */
[----:B------:R-:W-:Y:S02]  /*21a0*/  FSEL R9, R9, 1, P6 ;  /* 0x3f80000009097808 */ /* 0x000fe40003000000 */
[----:B------:R-:W-:Y:S01]  /*21b0*/  FSETP.GEU.AND P6, PT, R14, -126, PT ;  /* 0xc2fc00000e00780b */ /* 0x000fe20003fce000 */
[----:B------:R-:W-:Y:S01]  /*21c0*/  @!P1 FMUL R11, R11, 0.5 ;  /* 0x3f0000000b0b9820 */ /* 0x000fe20000400000 */
[----:B0-----:R-:W-:-:S05]  /*21d0*/  @!P5 FMUL R8, R8, R8 ;  /* 0x000000080808d220 */ /* 0x001fca0000400000 */
[----:B------:R-:W0:Y:S01]  /*21e0*/  MUFU.EX2 R11, R11 ;  /* 0x0000000b000b7308 */ /* 0x000e220000000800 */
[----:B------:R-:W-:Y:S01]  /*21f0*/  FFMA R2, R2, R8, R9 ;  /* 0x0000000802027223 */ /* 0x000fe20000000009 */
[----:B-1----:R-:W-:-:S04]  /*2200*/  @!P3 FMUL R10, R10, R10 ;  /* 0x0000000a0a0ab220 */ /* 0x002fc80000400000 */
[----:B------:R-:W-:Y:S01]  /*2210*/  FSEL R8, R2, 1, P4 ;  /* 0x3f80000002087808 */ /* 0x000fe20002000000 */
[----:B------:R-:W-:Y:S01]  /*2220*/  @!P6 FMUL R14, R14, 0.5 ;  /* 0x3f0000000e0ee820 */ /* 0x000fe20000400000 */
[----:B------:R-:W-:Y:S02]  /*2230*/  FSEL R9, R2, 1, !P4 ;  /* 0x3f80000002097808 */ /* 0x000fe40006000000 */
[C---:B------:R-:W-:Y:S02]  /*2240*/  LEA R2, R13.reuse, R1, 0x2 ;  /* 0x000000010d027211 */ /* 0x040fe400078e10ff */
[----:B------:R-:W-:Y:S01]  /*2250*/  IADD3 R13, PT, PT, R13, 0x4, RZ ;  /* 0x000000040d0d7810 */ /* 0x000fe20007ffe0ff */
[----:B------:R-:W-:Y:S02]  /*2260*/  FFMA R8, R9, R10, R8 ;  /* 0x0000000a09087223 */ /* 0x000fe40000000008 */
[----:B------:R-:W1:Y:S01]  /*2270*/  MUFU.EX2 R10, R14 ;  /* 0x0000000e000a7308 */ /* 0x000e620000000800 */
[----:B------:R2:W-:Y:S01]  /*2280*/  STL.64 [R2], R6 ;  /* 0x0000000602007387 */ /* 0x0005e20000100a00 */
[----:B0-----:R-:W-:Y:S01]  /*2290*/  @!P1 FMUL R11, R11, R11 ;  /* 0x0000000b0b0b9220 */ /* 0x001fe20000400000 */
[----:B------:R-:W-:-:S02]  /*22a0*/  FSEL R9, R8, 1, P2 ;  /* 0x3f80000008097808 */ /* 0x000fc40001000000 */
[----:B------:R2:W-:Y:S01]  /*22b0*/  STL.64 [R2+0x8], R4 ;  /* 0x0000080402007387 */ /* 0x0005e20000100a00 */
[----:B------:R-:W-:-:S05]  /*22c0*/  FSEL R8, R8, 1, !P2 ;  /* 0x3f80000008087808 */ /* 0x000fca0005000000 */
[----:B------:R-:W-:-:S05]  /*22d0*/  FFMA R8, R8, R11, R9 ;  /* 0x0000000b08087223 */ /* 0x000fca0000000009 */
[----:B------:R-:W-:Y:S01]  /*22e0*/  FSEL R9, R8, 1, P0 ;  /* 0x3f80000008097808 */ /* 0x000fe20000000000 */
[----:B-1----:R-:W-:Y:S01]  /*22f0*/  @!P6 FMUL R10, R10, R10 ;  /* 0x0000000a0a0ae220 */ /* 0x002fe20000400000 */
[----:B------:R-:W-:-:S05]  /*2300*/  FSEL R8, R8, 1, !P0 ;  /* 0x3f80000008087808 */ /* 0x000fca0004000000 */
[----:B--2---:R-:W-:-:S07]  /*2310*/  FFMA R9, R8, R10, R9 ;  /* 0x0000000a08097223 */ /* 0x004fce0000000009 */
.L_x_101:
[----:B------:R-:W-:-:S13]  /*2320*/  LOP3.LUT P0, R2, R21, 0x3, RZ, 0xc0, !PT ;  /* 0x0000000315027812 */ /* 0x000fda000780c0ff */
[----:B------:R-:W-:Y:S05]  /*2330*/  @!P0 BRA `(.L_x_94) ;  /* 0x0000000000fc8947 */ /* 0x000fea0003800000 */
[----:B------:R-:W-:Y:S02]  /*2340*/  ISETP.NE.AND P0, PT, R2, 0x1, PT ;  /* 0x000000010200780c */ /* 0x000fe40003f05270 */
[----:B------:R-:W-:-:S04]  /*2350*/  LOP3.LUT R4, R20, 0x1, RZ, 0xc0, !PT ;  /* 0x0000000114047812 */ /* 0x000fc800078ec0ff */
[----:B------:R-:W-:-:S07]  /*2360*/  ISETP.NE.U32.AND P4, PT, R4, 0x1, PT ;  /* 0x000000010400780c */ /* 0x000fce0003f85070 */
[----:B------:R-:W-:Y:S06]  /*2370*/  @!P0 BRA `(.L_x_102) ;  /* 0x0000000000948947 */ /* 0x000fec0003800000 */
[----:B------:R-:W0:Y:S01]  /*2380*/  LDC.64 R4, c[0x0][0x380] ;  /* 0x0000e000ff047b82 */ /* 0x000e220000000a00 */
[----:B------:R-:W-:-:S05]  /*2390*/  IADD3 R2, PT, PT, R12, R13, RZ ;  /* 0x0000000d0c027210 */ /* 0x000fca0007ffe0ff */
[----:B------:R-:W-:-:S04]  /*23a0*/  IMAD R2, R2, R3, R22 ;  /* 0x0000000302027224 */ /* 0x000fc800078e0216 */
[C---:B------:R-:W-:Y:S02]  /*23b0*/  IMAD.IADD R11, R2.reuse, 0x1, R3 ;  /* 0x00000001020b7824 */ /* 0x040fe400078e0203 */
        /* <DEDUP_REMOVED lines=33> */
.L_x_102:
[----:B------:R-:W-:Y:S05]  /*25d0*/  @!P4 BRA `(.L_x_94) ;  /* 0x000000000054c947 */ /* 0x000fea0003800000 */
[----:B------:R-:W0:Y:S01]  /*25e0*/  LDC.64 R4, c[0x0][0x380] ;  /* 0x0000e000ff047b82 */ /* 0x000e220000000a00 */
[----:B------:R-:W-:-:S05]  /*25f0*/  IADD3 R12, PT, PT, R12, R13, RZ ;  /* 0x0000000d0c0c7210 */ /* 0x000fca0007ffe0ff */
[----:B------:R-:W-:-:S04]  /*2600*/  IMAD R7, R12, R3, R22 ;  /* 0x000000030c077224 */ /* 0x000fc800078e0216 */
[----:B0-----:R-:W-:-:S06]  /*2610*/  IMAD.WIDE.U32 R4, R7, 0x2, R4 ;  /* 0x0000000207047825 */ /* 0x001fcc00078e0004 */
[----:B------:R-:W2:Y:S01]  /*2620*/  LDG.E.U16 R4, desc[UR6][R4.64] ;  /* 0x0000000604047981 */ /* 0x000ea2000c1e1500 */
[----:B------:R-:W-:Y:S02]  /*2630*/  IMAD R13, R13, 0x4, R1 ;  /* 0x000000040d0d7824 */ /* 0x000fe400078e0201 */
[----:B--2---:R-:W-:-:S05]  /*2640*/  HADD2.F32 R2, -RZ, R4.H0_H0 ;  /* 0x20000004ff027230 */ /* 0x004fca0000004100 */
[CC--:B------:R-:W-:Y:S01]  /*2650*/  FSETP.GT.AND P0, PT, R17.reuse, R2.reuse, PT ;  /* 0x000000021100720b */ /* 0x0c0fe20003f04000 */
[----:B------:R0:W-:Y:S03]  /*2660*/  STL [R13], R2 ;  /* 0x000000020d007387 */ /* 0x0001e60000100800 */
[----:B------:R-:W-:Y:S02]  /*2670*/  FSEL R6, R17, R2, P0 ;  /* 0x0000000211067208 */ /* 0x000fe40000000000 */
[----:B------:R-:W-:Y:S02]  /*2680*/  FSEL R7, R2, R17, P0 ;  /* 0x0000001102077208 */ /* 0x000fe40000000000 */
[C---:B------:R-:W-:Y:S02]  /*2690*/  FSEL R4, R9.reuse, 1, !P0 ;  /* 0x3f80000009047808 */ /* 0x040fe40004000000 */
[----:B------:R-:W-:Y:S01]  /*26a0*/  FSEL R9, R9, 1, P0 ;  /* 0x3f80000009097808 */ /* 0x000fe20000000000 */
[----:B------:R-:W-:Y:S01]  /*26b0*/  FADD R7, -R6, R7 ;  /* 0x0000000706077221 */ /* 0x000fe20000000100 */
[----:B------:R-:W-:-:S03]  /*26c0*/  MOV R17, R6 ;  /* 0x0000000600117202 */ /* 0x000fc60000000f00 */
[----:B------:R-:W-:-:S05]  /*26d0*/  FMUL R7, R7, 1.4426950216293334961 ;  /* 0x3fb8aa3b07077820 */ /* 0x000fca0000400000 */
[----:B------:R-:W-:-:S13]  /*26e0*/  FSETP.GEU.AND P1, PT, R7, -126, PT ;  /* 0xc2fc00000700780b */ /* 0x000fda0003f2e000 */
[----:B------:R-:W-:-:S04]  /*26f0*/  @!P1 FMUL R7, R7, 0.5 ;  /* 0x3f00000007079820 */ /* 0x000fc80000400000 */
[----:B------:R-:W1:Y:S02]  /*2700*/  MUFU.EX2 R8, R7 ;  /* 0x0000000700087308 */ /* 0x000e640000000800 */
[----:B-1----:R-:W-:-:S04]  /*2710*/  @!P1 FMUL R8, R8, R8 ;  /* 0x0000000808089220 */ /* 0x002fc80000400000 */
[----:B0-----:R-:W-:-:S07]  /*2720*/  FFMA R9, R4, R8, R9 ;  /* 0x0000000804097223 */ /* 0x001fce0000000009 */
.L_x_94:
[----:B------:R-:W-:Y:S05]  /*2730*/  BSYNC.RECONVERGENT B0 ;  /* 0x0000000000007941 */ /* 0x000fea0003800200 */
.L_x_92:
[----:B------:R-:W0:Y:S01]  /*2740*/  S2R R7, SR_LANEID ;  /* 0x0000000000077919 */ /* 0x000e220000000000 */
[----:B------:R-:W-:Y:S01]  /*2750*/  BSSY.RECONVERGENT B0, `(.L_x_103) ;  /* 0x0000017000007945 */ /* 0x000fe20003800200 */
[----:B------:R-:W-:Y:S01]  /*2760*/  ISETP.NE.AND P0, PT, R0, RZ, PT ;  /* 0x000000ff0000720c */ /* 0x000fe20003f05270 */
[----:B------:R1:W2:Y:S04]  /*2770*/  SHFL.DOWN PT, R4, R17, 0x1, 0x1f ;  /* 0x08201f0011047f89 */ /* 0x0002a800000e0000 */
[----:B------:R1:W3:Y:S01]  /*2780*/  SHFL.DOWN PT, R8, R9, 0x1, 0x1f ;  /* 0x08201f0009087f89 */ /* 0x0002e200000e0000 */
[C---:B0-----:R-:W-:Y:S02]  /*2790*/  ISETP.GT.AND P5, PT, R7.reuse, 0x1e, PT ;  /* 0x0000001e0700780c */ /* 0x041fe40003fa4270 */
[----:B------:R-:W-:-:S02]  /*27a0*/  ISETP.GT.AND P4, PT, R7, 0x1d, PT ;  /* 0x0000001d0700780c */ /* 0x000fc40003f84270 */
[C---:B------:R-:W-:Y:S02]  /*27b0*/  ISETP.GT.AND P3, PT, R7.reuse, 0x1b, PT ;  /* 0x0000001b0700780c */ /* 0x040fe40003f64270 */
[C---:B------:R-:W-:Y:S02]  /*27c0*/  ISETP.GT.AND P1, PT, R7.reuse, 0x17, PT ;  /* 0x000000170700780c */ /* 0x040fe40003f24270 */
[----:B------:R-:W-:-:S05]  /*27d0*/  ISETP.GT.AND P2, PT, R7, 0xf, PT ;  /* 0x0000000f0700780c */ /* 0x000fca0003f44270 */
[----:B-123--:R-:W-:Y:S08]  /*27e0*/  @P5 BRA `(.L_x_104) ;  /* 0x0000000000345947 */ /* 0x00eff00003800000 */
[----:B------:R-:W-:-:S04]  /*27f0*/  FSETP.GT.AND P5, PT, R17, R4, PT ;  /* 0x000000041100720b */ /* 0x000fc80003fa4000 */
[----:B------:R-:W-:Y:S02]  /*2800*/  FSEL R2, R17, R4, P5 ;  /* 0x0000000411027208 */ /* 0x000fe40002800000 */
[----:B------:R-:W-:Y:S02]  /*2810*/  FSEL R5, R4, R17, P5 ;  /* 0x0000001104057208 */ /* 0x000fe40002800000 */
[----:B------:R-:W-:Y:S02]  /*2820*/  FSEL R4, R9, R8, P5 ;  /* 0x0000000809047208 */ /* 0x000fe40002800000 */
[----:B------:R-:W-:Y:S01]  /*2830*/  FSEL R9, R8, R9, P5 ;  /* 0x0000000908097208 */ /* 0x000fe20002800000 */
[----:B------:R-:W-:Y:S01]  /*2840*/  FADD R5, -R2, R5 ;  /* 0x0000000502057221 */ /* 0x000fe20000000100 */
[----:B------:R-:W-:-:S03]  /*2850*/  MOV R17, R2 ;  /* 0x0000000200117202 */ /* 0x000fc60000000f00 */
[----:B------:R-:W-:-:S05]  /*2860*/  FMUL R5, R5, 1.4426950216293334961 ;  /* 0x3fb8aa3b05057820 */ /* 0x000fca0000400000 */
[----:B------:R-:W-:-:S13]  /*2870*/  FSETP.GEU.AND P6, PT, R5, -126, PT ;  /* 0xc2fc00000500780b */ /* 0x000fda0003fce000 */
[----:B------:R-:W-:-:S04]  /*2880*/  @!P6 FMUL R5, R5, 0.5 ;  /* 0x3f0000000505e820 */ /* 0x000fc80000400000 */
[----:B------:R-:W0:Y:S02]  /*2890*/  MUFU.EX2 R6, R5 ;  /* 0x0000000500067308 */ /* 0x000e240000000800 */
[----:B0-----:R-:W-:-:S04]  /*28a0*/  @!P6 FMUL R6, R6, R6 ;  /* 0x000000060606e220 */ /* 0x001fc80000400000 */
[----:B------:R-:W-:-:S07]  /*28b0*/  FFMA R9, R9, R6, R4 ;  /* 0x0000000609097223 */ /* 0x000fce0000000004 */
.L_x_104:
[----:B------:R-:W-:Y:S05]  /*28c0*/  BSYNC.RECONVERGENT B0 ;  /* 0x0000000000007941 */ /* 0x000fea0003800200 */
.L_x_103:
[----:B------:R0:W1:Y:S01]  /*28d0*/  SHFL.DOWN PT, R4, R17, 0x2, 0x1f ;  /* 0x08401f0011047f89 */ /* 0x00006200000e0000 */
[----:B------:R-:W-:Y:S03]  /*28e0*/  BSSY.RECONVERGENT B0, `(.L_x_105) ;  /* 0x0000010000007945 */ /* 0x000fe60003800200 */
[----:B------:R0:W2:Y:S01]  /*28f0*/  SHFL.DOWN PT, R8, R9, 0x2, 0x1f ;  /* 0x08401f0009087f89 */ /* 0x0000a200000e0000 */
[----:B------:R-:W-:Y:S05]  /*2900*/  @P4 BRA `(.L_x_106) ;  /* 0x0000000000344947 */ /* 0x000fea0003800000 */
[----:B-1----:R-:W-:-:S04]  /*2910*/  FSETP.GT.AND P4, PT, R17, R4, PT ;  /* 0x000000041100720b */ /* 0x002fc80003f84000 */
[----:B------:R-:W-:Y:S02]  /*2920*/  FSEL R2, R17, R4, P4 ;  /* 0x0000000411027208 */ /* 0x000fe40002000000 */
[----:B------:R-:W-:Y:S02]  /*2930*/  FSEL R5, R4, R17, P4 ;  /* 0x0000001104057208 */ /* 0x000fe40002000000 */
[----:B--2---:R-:W-:Y:S02]  /*2940*/  FSEL R4, R9, R8, P4 ;  /* 0x0000000809047208 */ /* 0x004fe40002000000 */
[----:B0-----:R-:W-:Y:S01]  /*2950*/  FSEL R9, R8, R9, P4 ;  /* 0x0000000908097208 */ /* 0x001fe20002000000 */
        /* <DEDUP_REMOVED lines=8> */
.L_x_106:
[----:B------:R-:W-:Y:S05]  /*29e0*/  BSYNC.RECONVERGENT B0 ;  /* 0x0000000000007941 */ /* 0x000fea0003800200 */
.L_x_105:
[----:B-1----:R1:W3:Y:S01]  /*29f0*/  SHFL.DOWN PT, R4, R17, 0x4, 0x1f ;  /* 0x08801f0011047f89 */ /* 0x0022e200000e0000 */
[----:B------:R-:W-:Y:S03]  /*2a00*/  BSSY.RECONVERGENT B0, `(.L_x_107) ;  /* 0x0000010000007945 */ /* 0x000fe60003800200 */
[----:B--2---:R1:W2:Y:S01]  /*2a10*/  SHFL.DOWN PT, R8, R9, 0x4, 0x1f ;  /* 0x08801f0009087f89 */ /* 0x0042a200000e0000 */
[----:B------:R-:W-:Y:S05]  /*2a20*/  @P3 BRA `(.L_x_108) ;  /* 0x0000000000343947 */ /* 0x000fea0003800000 */
[----:B---3--:R-:W-:-:S04]  /*2a30*/  FSETP.GT.AND P3, PT, R17, R4, PT ;  /* 0x000000041100720b */ /* 0x008fc80003f64000 */
[----:B------:R-:W-:Y:S02]  /*2a40*/  FSEL R2, R17, R4, P3 ;  /* 0x0000000411027208 */ /* 0x000fe40001800000 */
[----:B------:R-:W-:Y:S02]  /*2a50*/  FSEL R5, R4, R17, P3 ;  /* 0x0000001104057208 */ /* 0x000fe40001800000 */
[----:B--2---:R-:W-:Y:S01]  /*2a60*/  FSEL R4, R9, R8, P3 ;  /* 0x0000000809047208 */ /* 0x004fe20001800000 */
[----:B01----:R-:W-:Y:S01]  /*2a70*/  IMAD.MOV.U32 R17, RZ, RZ, R2 ;  /* 0x000000ffff117224 */ /* 0x003fe200078e0002 */
[----:B------:R-:W-:Y:S01]  /*2a80*/  FSEL R9, R8, R9, P3 ;  /* 0x0000000908097208 */ /* 0x000fe20001800000 */
[----:B------:R-:W-:-:S04]  /*2a90*/  FADD R5, -R2, R5 ;  /* 0x0000000502057221 */ /* 0x000fc80000000100 */
[----:B------:R-:W-:-:S05]  /*2aa0*/  FMUL R5, R5, 1.4426950216293334961 ;  /* 0x3fb8aa3b05057820 */ /* 0x000fca0000400000 */
[----:B------:R-:W-:-:S13]  /*2ab0*/  FSETP.GEU.AND P4, PT, R5, -126, PT ;  /* 0xc2fc00000500780b */ /* 0x000fda0003f8e000 */
[----:B------:R-:W-:-:S04]  /*2ac0*/  @!P4 FMUL R5, R5, 0.5 ;  /* 0x3f0000000505c820 */ /* 0x000fc80000400000 */
[----:B------:R-:W0:Y:S02]  /*2ad0*/  MUFU.EX2 R6, R5 ;  /* 0x0000000500067308 */ /* 0x000e240000000800 */
[----:B0-----:R-:W-:-:S04]  /*2ae0*/  @!P4 FMUL R6, R6, R6 ;  /* 0x000000060606c220 */ /* 0x001fc80000400000 */
[----:B------:R-:W-:-:S07]  /*2af0*/  FFMA R9, R9, R6, R4 ;  /* 0x0000000609097223 */ /* 0x000fce0000000004 */
.L_x_108:
[----:B------:R-:W-:Y:S05]  /*2b00*/  BSYNC.RECONVERGENT B0 ;  /* 0x0000000000007941 */ /* 0x000fea0003800200 */
.L_x_107:
[----:B---3--:R3:W4:Y:S01]  /*2b10*/  SHFL.DOWN PT, R4, R17, 0x8, 0x1f ;  /* 0x09001f0011047f89 */ /* 0x00872200000e0000 */
[----:B------:R-:W-:Y:S03]  /*2b20*/  BSSY.RECONVERGENT B0, `(.L_x_109) ;  /* 0x0000010000007945 */ /* 0x000fe60003800200 */
[----:B--2---:R3:W2:Y:S01]  /*2b30*/  SHFL.DOWN PT, R8, R9, 0x8, 0x1f ;  /* 0x09001f0009087f89 */ /* 0x0046a200000e0000 */
[----:B------:R-:W-:Y:S05]  /*2b40*/  @P1 BRA `(.L_x_110) ;  /* 0x0000000000341947 */ /* 0x000fea0003800000 */
[----:B----4-:R-:W-:-:S04]  /*2b50*/  FSETP.GT.AND P1, PT, R17, R4, PT ;  /* 0x000000041100720b */ /* 0x010fc80003f24000 */
[----:B------:R-:W-:Y:S02]  /*2b60*/  FSEL R2, R17, R4, P1 ;  /* 0x0000000411027208 */ /* 0x000fe40000800000 */
[----:B------:R-:W-:Y:S02]  /*2b70*/  FSEL R5, R4, R17, P1 ;  /* 0x0000001104057208 */ /* 0x000fe40000800000 */
[----:B--2---:R-:W-:Y:S02]  /*2b80*/  FSEL R4, R9, R8, P1 ;  /* 0x0000000809047208 */ /* 0x004fe40000800000 */
[----:B01-3--:R-:W-:Y:S01]  /*2b90*/  FSEL R9, R8, R9, P1 ;  /* 0x0000000908097208 */ /* 0x00bfe20000800000 */
        /* <DEDUP_REMOVED lines=8> */
.L_x_110:
[----:B------:R-:W-:Y:S05]  /*2c20*/  BSYNC.RECONVERGENT B0 ;  /* 0x0000000000007941 */ /* 0x000fea0003800200 */
.L_x_109:
[----:B--2---:R2:W0:Y:S01]  /*2c30*/  SHFL.DOWN PT, R8, R17, 0x10, 0x1f ;  /* 0x0a001f0011087f89 */ /* 0x00442200000e0000 */
[----:B------:R-:W-:Y:S03]  /*2c40*/  BSSY.RECONVERGENT B0, `(.L_x_111) ;  /* 0x0000018000007945 */ /* 0x000fe60003800200 */
[----:B------:R2:W0:Y:S01]  /*2c50*/  SHFL.DOWN PT, R12, R9, 0x10, 0x1f ;  /* 0x0a001f00090c7f89 */ /* 0x00042200000e0000 */
[----:B------:R-:W-:Y:S05]  /*2c60*/  @P2 BRA `(.L_x_112) ;  /* 0x0000000000542947 */ /* 0x000fea0003800000 */
[-C--:B0-----:R-:W-:Y:S02]  /*2c70*/  FSETP.GT.AND P1, PT, R17, R8.reuse, PT ;  /* 0x000000081100720b */ /* 0x081fe40003f24000 */
[----:B------:R-:W-:Y:S02]  /*2c80*/  ISETP.NE.AND P3, PT, R7, RZ, PT ;  /* 0x000000ff0700720c */ /* 0x000fe40003f65270 */
[----:B------:R-:W-:Y:S02]  /*2c90*/  FSEL R5, R8, R17, P1 ;  /* 0x0000001108057208 */ /* 0x000fe40000800000 */
[----:B------:R-:W-:Y:S02]  /*2ca0*/  FSEL R8, R17, R8, P1 ;  /* 0x0000000811087208 */ /* 0x000fe40000800000 */
[----:B------:R-:W-:Y:S02]  /*2cb0*/  FSEL R2, R9, R12, P1 ;  /* 0x0000000c09027208 */ /* 0x000fe40000800000 */
[----:B-123--:R-:W-:Y:S01]  /*2cc0*/  FSEL R9, R12, R9, P1 ;  /* 0x000000090c097208 */ /* 0x00efe20000800000 */
[----:B------:R-:W-:Y:S01]  /*2cd0*/  FADD R5, -R8, R5 ;  /* 0x0000000508057221 */ /* 0x000fe20000000100 */
[----:B------:R-:W-:-:S03]  /*2ce0*/  MOV R17, R8 ;  /* 0x0000000800117202 */ /* 0x000fc60000000f00 */
[----:B------:R-:W-:Y:S01]  /*2cf0*/  FMUL R5, R5, 1.4426950216293334961 ;  /* 0x3fb8aa3b05057820 */ /* 0x000fe20000400000 */
[----:B------:R-:W0:Y:S01]  /*2d00*/  @!P3 S2R R10, SR_CgaCtaId ;  /* 0x00000000000ab919 */ /* 0x000e220000008800 */
[----:B------:R-:W-:Y:S02]  /*2d10*/  @!P3 MOV R7, 0x400 ;  /* 0x000004000007b802 */ /* 0x000fe40000000f00 */
[----:B------:R-:W-:Y:S02]  /*2d20*/  @!P3 SHF.R.U32.HI R6, RZ, 0x2, R0 ;  /* 0x00000002ff06b819 */ /* 0x000fe40000011600 */
[----:B------:R-:W-:Y:S02]  /*2d30*/  FSETP.GEU.AND P2, PT, R5, -126, PT ;  /* 0xc2fc00000500780b */ /* 0x000fe40003f4e000 */
[----:B------:R-:W-:-:S11]  /*2d40*/  @!P3 LOP3.LUT R6, R6, 0xf8, RZ, 0xc0, !PT ;  /* 0x000000f80606b812 */ /* 0x000fd600078ec0ff */
[----:B------:R-:W-:-:S04]  /*2d50*/  @!P2 FMUL R5, R5, 0.5 ;  /* 0x3f0000000505a820 */ /* 0x000fc80000400000 */
[----:B----4-:R-:W1:Y:S01]  /*2d60*/  MUFU.EX2 R4, R5 ;  /* 0x0000000500047308 */ /* 0x010e620000000800 */
[----:B0-----:R-:W-:-:S04]  /*2d70*/  @!P3 LEA R7, R10, R7, 0x18 ;  /* 0x000000070a07b211 */ /* 0x001fc800078ec0ff */
[----:B------:R-:W-:Y:S01]  /*2d80*/  @!P3 IADD3 R6, PT, PT, R6, R7, RZ ;  /* 0x000000070606b210 */ /* 0x000fe20007ffe0ff */
[----:B-1----:R-:W-:-:S04]  /*2d90*/  @!P2 FMUL R4, R4, R4 ;  /* 0x000000040404a220 */ /* 0x002fc80000400000 */
[----:B------:R-:W-:-:S05]  /*2da0*/  FFMA R9, R9, R4, R2 ;  /* 0x0000000409097223 */ /* 0x000fca0000000002 */
[----:B------:R0:W-:Y:S02]  /*2db0*/  @!P3 STS.64 [R6+0x20], R8 ;  /* 0x000020080600b388 */ /* 0x0001e40000000a00 */
.L_x_112:
[----:B------:R-:W-:Y:S05]  /*2dc0*/  BSYNC.RECONVERGENT B0 ;  /* 0x0000000000007941 */ /* 0x000fea0003800200 */
.L_x_111:
[----:B------:R-:W-:Y:S06]  /*2dd0*/  BAR.SYNC.DEFER_BLOCKING 0x0 ;  /* 0x0000000000007b1d */ /* 0x000fec0000010000 */
[----:B------:R-:W-:Y:S04]  /*2de0*/  BSSY.RECONVERGENT B0, `(.L_x_113) ;  /* 0x000018a000007945 */ /* 0x000fe80003800200 */
[----:B------:R-:W-:Y:S05]  /*2df0*/  @P0 BRA `(.L_x_114) ;  /* 0x0000001800200947 */ /* 0x000fea0003800000 */
[----:B------:R-:W5:Y:S01]  /*2e00*/  S2UR UR5, SR_CgaCtaId ;  /* 0x00000000000579c3 */ /* 0x000f620000008800 */
[----:B------:R-:W-:Y:S02]  /*2e10*/  UMOV UR4, 0x400 ;  /* 0x0000040000047882 */ /* 0x000fe40000000000 */
[----:B-----5:R-:W-:-:S09]  /*2e20*/  ULEA UR4, UR5, UR4, 0x18 ;  /* 0x0000000405047291 */ /* 0x020fd2000f8ec0ff */
[----:B------:R-:W5:Y:S04]  /*2e30*/  LDS.64 R10, [UR4+0x28] ;  /* 0x00002804ff0a7984 */ /* 0x000f680008000a00 */
[----:B0-----:R-:W0:Y:S01]  /*2e40*/  LDS.128 R12, [UR4+0x30] ;  /* 0x00003004ff0c7984 */ /* 0x001e220008000c00 */
[----:B-----5:R-:W-:-:S04]  /*2e50*/  FSETP.GT.AND P3, PT, R17, R10, PT ;  /* 0x0000000a1100720b */ /* 0x020fc80003f64000 */
[----:B------:R-:W-:Y:S02]  /*2e60*/  FSEL R5, R17, R10, P3 ;  /* 0x0000000a11057208 */ /* 0x000fe40001800000 */
[----:B------:R-:W-:Y:S02]  /*2e70*/  FSEL R10, R10, R17, P3 ;  /* 0x000000110a0a7208 */ /* 0x000fe40001800000 */
[----:B-123--:R-:W1:Y:S01]  /*2e80*/  LDS.128 R16, [UR4+0x40] ;  /* 0x00004004ff107984 */ /* 0x00ee620008000c00 */
[CC--:B0-----:R-:W-:Y:S02]  /*2e90*/  FSETP.GT.AND P0, PT, R5.reuse, R12.reuse, PT ;  /* 0x0000000c0500720b */ /* 0x0c1fe40003f04000 */
[C---:B------:R-:W-:Y:S02]  /*2ea0*/  FADD R10, -R5.reuse, R10 ;  /* 0x0000000a050a7221 */ /* 0x040fe40000000100 */
[----:B------:R-:W-:Y:S02]  /*2eb0*/  FSEL R27, R5, R12, P0 ;  /* 0x0000000c051b7208 */ /* 0x000fe40000000000 */
[----:B------:R-:W-:Y:S01]  /*2ec0*/  FMUL R10, R10, 1.4426950216293334961 ;  /* 0x3fb8aa3b0a0a7820 */ /* 0x000fe20000400000 */
[----:B------:R-:W-:-:S02]  /*2ed0*/  FSEL R12, R12, R5, P0 ;  /* 0x000000050c0c7208 */ /* 0x000fc40000000000 */
[CC--:B------:R-:W-:Y:S01]  /*2ee0*/  FSETP.GT.AND P1, PT, R27.reuse, R14.reuse, PT ;  /* 0x0000000e1b00720b */ /* 0x0c0fe20003f24000 */
[----:B----4-:R-:W0:Y:S01]  /*2ef0*/  LDS.128 R4, [UR4+0x50] ;  /* 0x00005004ff047984 */ /* 0x010e220008000c00 */
[----:B------:R-:W-:Y:S01]  /*2f00*/  FSETP.GEU.AND P5, PT, R10, -126, PT ;  /* 0xc2fc00000a00780b */ /* 0x000fe20003fae000 */
[C---:B------:R-:W-:Y:S01]  /*2f10*/  FADD R12, -R27.reuse, R12 ;  /* 0x0000000c1b0c7221 */ /* 0x040fe20000000100 */
[----:B------:R-:W-:Y:S02]  /*2f20*/  FSEL R25, R27, R14, P1 ;  /* 0x0000000e1b197208 */ /* 0x000fe40000800000 */
[----:B------:R-:W-:Y:S01]  /*2f30*/  FSEL R14, R14, R27, P1 ;  /* 0x0000001b0e0e7208 */ /* 0x000fe20000800000 */
[----:B------:R-:W-:Y:S01]  /*2f40*/  FMUL R8, R12, 1.4426950216293334961 ;  /* 0x3fb8aa3b0c087820 */ /* 0x000fe20000400000 */
[----:B------:R-:W-:Y:S02]  /*2f50*/  FSEL R27, R9, R11, P3 ;  /* 0x0000000b091b7208 */ /* 0x000fe40001800000 */
[----:B------:R-:W-:Y:S01]  /*2f60*/  FSEL R12, R11, R9, P3 ;  /* 0x000000090b0c7208 */ /* 0x000fe20001800000 */
[----:B------:R-:W-:Y:S01]  /*2f70*/  FADD R14, -R25, R14 ;  /* 0x0000000e190e7221 */ /* 0x000fe20000000100 */
[----:B------:R-:W-:-:S03]  /*2f80*/  FSETP.GEU.AND P4, PT, R8, -126, PT ;  /* 0xc2fc00000800780b */ /* 0x000fc60003f8e000 */
[----:B------:R-:W-:Y:S01]  /*2f90*/  @!P5 FMUL R10, R10, 0.5 ;  /* 0x3f0000000a0ad820 */ /* 0x000fe20000400000 */
[----:B------:R-:W-:-:S05]  /*2fa0*/  FMUL R2, R14, 1.4426950216293334961 ;  /* 0x3fb8aa3b0e027820 */ /* 0x000fca0000400000 */
[----:B------:R-:W2:Y:S01]  /*2fb0*/  MUFU.EX2 R10, R10 ;  /* 0x0000000a000a7308 */ /* 0x000ea20000000800 */
[----:B------:R-:W-:-:S03]  /*2fc0*/  FSETP.GEU.AND P3, PT, R2, -126, PT ;  /* 0xc2fc00000200780b */ /* 0x000fc60003f6e000 */
[----:B------:R-:W-:Y:S01]  /*2fd0*/  @!P4 FMUL R8, R8, 0.5 ;  /* 0x3f0000000808c820 */ /* 0x000fe20000400000 */
[----:B-1----:R-:W-:-:S05]  /*2fe0*/  FSETP.GT.AND P2, PT, R25, R16, PT ;  /* 0x000000101900720b */ /* 0x002fca0003f44000 */
[----:B------:R-:W1:Y:S01]  /*2ff0*/  MUFU.EX2 R8, R8 ;  /* 0x0000000800087308 */ /* 0x000e620000000800 */
[----:B------:R-:W-:-:S03]  /*3000*/  FSEL R9, R25, R16, P2 ;  /* 0x0000001019097208 */ /* 0x000fc60001000000 */
[----:B------:R-:W-:Y:S01]  /*3010*/  @!P3 FMUL R2, R2, 0.5 ;  /* 0x3f0000000202b820 */ /* 0x000fe20000400000 */
[----:B------:R-:W-:Y:S01]  /*3020*/  FSEL R16, R16, R25, P2 ;  /* 0x0000001910107208 */ /* 0x000fe20001000000 */
[----:B--2---:R-:W-:Y:S01]  /*3030*/  @!P5 FMUL R10, R10, R10 ;  /* 0x0000000a0a0ad220 */ /* 0x004fe20000400000 */
[C---:B------:R-:W-:Y:S01]  /*3040*/  FSETP.GT.AND P5, PT, R9.reuse, R18, PT ;  /* 0x000000120900720b */ /* 0x040fe20003fa4000 */
[----:B------:R-:W2:Y:S02]  /*3050*/  MUFU.EX2 R14, R2 ;  /* 0x00000002000e7308 */ /* 0x000ea40000000800 */
[----:B------:R-:W-:Y:S01]  /*3060*/  FADD R16, -R9, R16 ;  /* 0x0000001009107221 */ /* 0x000fe20000000100 */
[----:B------:R-:W-:-:S05]  /*3070*/  FFMA R12, R12, R10, R27 ;  /* 0x0000000a0c0c7223 */ /* 0x000fca000000001b */
[----:B------:R-:W-:Y:S01]  /*3080*/  FSEL R11, R12, R13, P0 ;  /* 0x0000000d0c0b7208 */ /* 0x000fe20000000000 */
[----:B-1----:R-:W-:Y:S01]  /*3090*/  @!P4 FMUL R8, R8, R8 ;  /* 0x000000080808c220 */ /* 0x002fe20000400000 */
[----:B------:R-:W-:Y:S01]  /*30a0*/  FSEL R10, R13, R12, P0 ;  /* 0x0000000c0d0a7208 */ /* 0x000fe20000000000 */
[----:B------:R-:W-:Y:S01]  /*30b0*/  FMUL R12, R16, 1.4426950216293334961 ;  /* 0x3fb8aa3b100c7820 */ /* 0x000fe20000400000 */
[----:B------:R-:W-:Y:S02]  /*30c0*/  FSEL R13, R9, R18, P5 ;  /* 0x00000012090d7208 */ /* 0x000fe40002800000 */
[----:B------:R-:W-:Y:S01]  /*30d0*/  FSEL R16, R18, R9, P5 ;  /* 0x0000000912107208 */ /* 0x000fe20002800000 */
[----:B------:R-:W-:Y:S01]  /*30e0*/  FFMA R18, R10, R8, R11 ;  /* 0x000000080a127223 */ /* 0x000fe2000000000b */
[----:B------:R-:W-:Y:S01]  /*30f0*/  FSETP.GEU.AND P4, PT, R12, -126, PT ;  /* 0xc2fc00000c00780b */ /* 0x000fe20003f8e000 */
[----:B------:R-:W1:Y:S01]  /*3100*/  LDS.128 R8, [UR4+0x60] ;  /* 0x00006004ff087984 */ /* 0x000e620008000c00 */
[C---:B0-----:R-:W-:Y:S01]  /*3110*/  FSETP.GT.AND P0, PT, R13.reuse, R4, PT ;  /* 0x000000040d00720b */ /* 0x041fe20003f04000 */
[----:B------:R-:W-:Y:S01]  /*3120*/  FADD R16, -R13, R16 ;  /* 0x000000100d107221 */ /* 0x000fe20000000100 */
[----:B--2---:R-:W-:-:S02]  /*3130*/  @!P3 FMUL R14, R14, R14 ;  /* 0x0000000e0e0eb220 */ /* 0x004fc40000400000 */
[----:B------:R-:W-:Y:S01]  /*3140*/  FSEL R25, R13, R4, P0 ;  /* 0x000000040d197208 */ /* 0x000fe20000000000 */
[----:B------:R-:W-:Y:S01]  /*3150*/  FMUL R16, R16, 1.4426950216293334961 ;  /* 0x3fb8aa3b10107820 */ /* 0x000fe20000400000 */
[----:B------:R-:W-:Y:S02]  /*3160*/  FSEL R24, R4, R13, P0 ;  /* 0x0000000d04187208 */ /* 0x000fe40000000000 */
[----:B------:R-:W-:Y:S02]  /*3170*/  FSEL R13, R18, R15, P1 ;  /* 0x0000000f120d7208 */ /* 0x000fe40000800000 */
[----:B------:R-:W-:Y:S01]  /*3180*/  FSETP.GEU.AND P6, PT, R16, -126, PT ;  /* 0xc2fc00001000780b */ /* 0x000fe20003fce000 */
[----:B------:R-:W-:Y:S01]  /*3190*/  @!P4 FMUL R12, R12, 0.5 ;  /* 0x3f0000000c0cc820 */ /* 0x000fe20000400000 */
[----:B------:R-:W-:Y:S01]  /*31a0*/  FADD R24, -R25, R24 ;  /* 0x0000001819187221 */ /* 0x000fe20000000100 */
[----:B------:R-:W-:Y:S02]  /*31b0*/  FSEL R18, R15, R18, P1 ;  /* 0x000000120f127208 */ /* 0x000fe40000800000 */
[----:B------:R0:W2:Y:S01]  /*31c0*/  MUFU.EX2 R4, R12 ;  /* 0x0000000c00047308 */ /* 0x0000a20000000800 */
[----:B------:R-:W-:Y:S01]  /*31d0*/  FMUL R2, R24, 1.4426950216293334961 ;  /* 0x3fb8aa3b18027820 */ /* 0x000fe20000400000 */
[----:B------:R-:W-:Y:S01]  /*31e0*/  FSETP.GT.AND P1, PT, R25, R6, PT ;  /* 0x000000061900720b */ /* 0x000fe20003f24000 */
[----:B------:R-:W-:-:S03]  /*31f0*/  FFMA R18, R18, R14, R13 ;  /* 0x0000000e12127223 */ /* 0x000fc6000000000d */
[----:B------:R-:W-:Y:S02]  /*3200*/  FSETP.GEU.AND P3, PT, R2, -126, PT ;  /* 0xc2fc00000200780b */ /* 0x000fe40003f6e000 */
[----:B------:R-:W-:Y:S01]  /*3210*/  @!P6 FMUL R16, R16, 0.5 ;  /* 0x3f0000001010e820 */ /* 0x000fe20000400000 */
[----:B------:R-:W-:Y:S01]  /*3220*/  FSEL R27, R25, R6, P1 ;  /* 0x00000006191b7208 */ /* 0x000fe20000800000 */
[----:B0-----:R-:W0:Y:S01]  /*3230*/  LDS.128 R12, [UR4+0x70] ;  /* 0x00007004ff0c7984 */ /* 0x001e220008000c00 */
[----:B------:R-:W-:Y:S02]  /*3240*/  FSEL R6, R6, R25, P1 ;  /* 0x0000001906067208 */ /* 0x000fe40000800000 */
[----:B------:R-:W-:Y:S01]  /*3250*/  FSEL R25, R18, R17, P2 ;  /* 0x0000001112197208 */ /* 0x000fe20001000000 */
[----:B------:R-:W3:Y:S01]  /*3260*/  MUFU.EX2 R16, R16 ;  /* 0x0000001000107308 */ /* 0x000ee20000000800 */
[----:B------:R-:W-:Y:S01]  /*3270*/  FSEL R18, R17, R18, P2 ;  /* 0x0000001211127208 */ /* 0x000fe20001000000 */
[----:B------:R-:W-:Y:S01]  /*3280*/  FADD R6, -R27, R6 ;  /* 0x000000061b067221 */ /* 0x000fe20000000100 */
[----:B--2---:R-:W-:-:S02]  /*3290*/  @!P4 FMUL R4, R4, R4 ;  /* 0x000000040404c220 */ /* 0x004fc40000400000 */
[----:B------:R-:W-:Y:S02]  /*32a0*/  @!P3 FMUL R2, R2, 0.5 ;  /* 0x3f0000000202b820 */ /* 0x000fe40000400000 */
[----:B------:R-:W-:Y:S01]  /*32b0*/  FFMA R18, R18, R4, R25 ;  /* 0x0000000412127223 */ /* 0x000fe20000000019 */
[----:B------:R-:W-:Y:S01]  /*32c0*/  FMUL R4, R6, 1.4426950216293334961 ;  /* 0x3fb8aa3b06047820 */ /* 0x000fe20000400000 */
[----:B-1----:R-:W-:Y:S02]  /*32d0*/  FSETP.GT.AND P4, PT, R27, R8, PT ;  /* 0x000000081b00720b */ /* 0x002fe40003f84000 */
[----:B------:R-:W1:Y:S01]  /*32e0*/  MUFU.EX2 R2, R2 ;  /* 0x0000000200027308 */ /* 0x000e620000000800 */
[----:B------:R-:W-:Y:S02]  /*32f0*/  FSEL R25, R18, R19, P5 ;  /* 0x0000001312197208 */ /* 0x000fe40002800000 */
[----:B------:R-:W-:Y:S02]  /*3300*/  FSETP.GEU.AND P2, PT, R4, -126, PT ;  /* 0xc2fc00000400780b */ /* 0x000fe40003f4e000 */
[----:B------:R-:W-:Y:S01]  /*3310*/  FSEL R18, R19, R18, P5 ;  /* 0x0000001213127208 */ /* 0x000fe20002800000 */
[----:B---3--:R-:W-:Y:S01]  /*3320*/  @!P6 FMUL R16, R16, R16 ;  /* 0x000000101010e220 */ /* 0x008fe20000400000 */
[----:B------:R-:W-:-:S02]  /*3330*/  FSEL R17, R27, R8, P4 ;  /* 0x000000081b117208 */ /* 0x000fc40002000000 */
[----:B------:R-:W-:Y:S01]  /*3340*/  FSEL R8, R8, R27, P4 ;  /* 0x0000001b08087208 */ /* 0x000fe20002000000 */
[----:B------:R-:W-:Y:S01]  /*3350*/  FFMA R18, R18, R16, R25 ;  /* 0x0000001012127223 */ /* 0x000fe20000000019 */
[----:B------:R-:W-:-:S03]  /*3360*/  FSETP.GT.AND P5, PT, R17, R10, PT ;  /* 0x0000000a1100720b */ /* 0x000fc60003fa4000 */
[----:B------:R-:W-:Y:S01]  /*3370*/  FADD R8, -R17, R8 ;  /* 0x0000000811087221 */ /* 0x000fe20000000100 */
[----:B------:R-:W-:Y:S01]  /*3380*/  FSEL R27, R18, R5, P0 ;  /* 0x00000005121b7208 */ /* 0x000fe20000000000 */
[----:B------:R-:W-:Y:S01]  /*3390*/  @!P2 FMUL R4, R4, 0.5 ;  /* 0x3f0000000404a820 */ /* 0x000fe20000400000 */
[----:B------:R-:W-:Y:S01]  /*33a0*/  FSEL R6, R5, R18, P0 ;  /* 0x0000001205067208 */ /* 0x000fe20000000000 */
[----:B------:R-:W-:Y:S01]  /*33b0*/  FMUL R5, R8, 1.4426950216293334961 ;  /* 0x3fb8aa3b08057820 */ /* 0x000fe20000400000 */
[----:B------:R-:W-:Y:S01]  /*33c0*/  FSEL R25, R17, R10, P5 ;  /* 0x0000000a11197208 */ /* 0x000fe20002800000 */
[----:B-1----:R-:W-:Y:S01]  /*33d0*/  @!P3 FMUL R2, R2, R2 ;  /* 0x000000020202b220 */ /* 0x002fe20000400000 */
[----:B------:R-:W-:Y:S01]  /*33e0*/  FSEL R10, R10, R17, P5 ;  /* 0x000000110a0a7208 */ /* 0x000fe20002800000 */
[----:B------:R-:W1:Y:S01]  /*33f0*/  MUFU.EX2 R4, R4 ;  /* 0x0000000400047308 */ /* 0x000e620000000800 */
[----:B------:R-:W2:Y:S01]  /*3400*/  LDS.128 R16, [UR4+0x80] ;  /* 0x00008004ff107984 */ /* 0x000ea20008000c00 */
[----:B------:R-:W-:Y:S01]  /*3410*/  FSETP.GEU.AND P0, PT, R5, -126, PT ;  /* 0xc2fc00000500780b */ /* 0x000fe20003f0e000 */
[----:B------:R-:W-:Y:S01]  /*3420*/  FFMA R6, R6, R2, R27 ;  /* 0x0000000206067223 */ /* 0x000fe2000000001b */
[C---:B------:R-:W-:Y:S01]  /*3430*/  FADD R10, -R25.reuse, R10 ;  /* 0x0000000a190a7221 */ /* 0x040fe20000000100 */
[----:B0-----:R-:W-:-:S03]  /*3440*/  FSETP.GT.AND P3, PT, R25, R12, PT ;  /* 0x0000000c1900720b */ /* 0x001fc60003f64000 */
[----:B------:R-:W-:Y:S01]  /*3450*/  FMUL R2, R10, 1.4426950216293334961 ;  /* 0x3fb8aa3b0a027820 */ /* 0x000fe20000400000 */
[----:B------:R-:W-:Y:S02]  /*3460*/  FSEL R27, R6, R7, P1 ;  /* 0x00000007061b7208 */ /* 0x000fe40000800000 */
[----:B------:R-:W-:Y:S02]  /*3470*/  FSEL R6, R7, R6, P1 ;  /* 0x0000000607067208 */ /* 0x000fe40000800000 */
[----:B------:R-:W-:Y:S02]  /*3480*/  FSETP.GEU.AND P1, PT, R2, -126, PT ;  /* 0xc2fc00000200780b */ /* 0x000fe40003f2e000 */
[----:B------:R-:W-:Y:S01]  /*3490*/  FSEL R7, R25, R12, P3 ;  /* 0x0000000c19077208 */ /* 0x000fe20001800000 */
[----:B------:R-:W-:Y:S01]  /*34a0*/  @!P0 FMUL R5, R5, 0.5 ;  /* 0x3f00000005058820 */ /* 0x000fe20000400000 */
[----:B------:R-:W-:Y:S01]  /*34b0*/  FSEL R12, R12, R25, P3 ;  /* 0x000000190c0c7208 */ /* 0x000fe20001800000 */
[----:B-1----:R-:W-:Y:S01]  /*34c0*/  @!P2 FMUL R4, R4, R4 ;  /* 0x000000040404a220 */ /* 0x002fe20000400000 */
[C---:B------:R-:W-:Y:S01]  /*34d0*/  FSETP.GT.AND P2, PT, R7.reuse, R14, PT ;  /* 0x0000000e0700720b */ /* 0x040fe20003f44000 */
[----:B------:R0:W1:Y:S02]  /*34e0*/  MUFU.EX2 R8, R5 ;  /* 0x0000000500087308 */ /* 0x0000640000000800 */
[----:B------:R-:W-:Y:S01]  /*34f0*/  FADD R12, -R7, R12 ;  /* 0x0000000c070c7221 */ /* 0x000fe20000000100 */
[----:B------:R-:W-:-:S03]  /*3500*/  FFMA R6, R6, R4, R27 ;  /* 0x0000000406067223 */ /* 0x000fc6000000001b */
[----:B------:R-:W-:Y:S01]  /*3510*/  FMUL R10, R12, 1.4426950216293334961 ;  /* 0x3fb8aa3b0c0a7820 */ /* 0x000fe20000400000 */
[----:B------:R-:W-:Y:S01]  /*3520*/  @!P1 FMUL R2, R2, 0.5 ;  /* 0x3f00000002029820 */ /* 0x000fe20000400000 */
[----:B------:R-:W-:Y:S02]  /*3530*/  FSEL R25, R6, R9, P4 ;  /* 0x0000000906197208 */ /* 0x000fe40002000000 */
[----:B------:R-:W-:Y:S02]  /*3540*/  FSEL R12, R9, R6, P4 ;  /* 0x00000006090c7208 */ /* 0x000fe40002000000 */
[----:B------:R-:W-:Y:S01]  /*3550*/  FSEL R9, R7, R14, P2 ;  /* 0x0000000e07097208 */ /* 0x000fe20001000000 */
[----:B------:R-:W3:Y:S01]  /*3560*/  MUFU.EX2 R2, R2 ;  /* 0x0000000200027308 */ /* 0x000ee20000000800 */
[----:B------:R-:W-:Y:S02]  /*3570*/  FSEL R14, R14, R7, P2 ;  /* 0x000000070e0e7208 */ /* 0x000fe40001000000 */
[----:B0-----:R-:W0:Y:S01]  /*3580*/  LDS.128 R4, [UR4+0x90] ;  /* 0x00009004ff047984 */ /* 0x001e220008000c00 */
[----:B------:R-:W-:Y:S01]  /*3590*/  FSETP.GEU.AND P4, PT, R10, -126, PT ;  /* 0xc2fc00000a00780b */ /* 0x000fe20003f8e000 */
[----:B-1----:R-:W-:Y:S01]  /*35a0*/  @!P0 FMUL R8, R8, R8 ;  /* 0x0000000808088220 */ /* 0x002fe20000400000 */
[C---:B------:R-:W-:Y:S01]  /*35b0*/  FADD R14, -R9.reuse, R14 ;  /* 0x0000000e090e7221 */ /* 0x040fe20000000100 */
[----:B--2---:R-:W-:-:S02]  /*35c0*/  FSETP.GT.AND P0, PT, R9, R16, PT ;  /* 0x000000100900720b */ /* 0x004fc40003f04000 */
[----:B------:R-:W-:Y:S01]  /*35d0*/  FFMA R8, R12, R8, R25 ;  /* 0x000000080c087223 */ /* 0x000fe20000000019 */
[----:B------:R-:W-:Y:S01]  /*35e0*/  FMUL R12, R14, 1.4426950216293334961 ;  /* 0x3fb8aa3b0e0c7820 */ /* 0x000fe20000400000 */
[----:B------:R-:W-:Y:S02]  /*35f0*/  FSEL R25, R9, R16, P0 ;  /* 0x0000001009197208 */ /* 0x000fe40000000000 */
[----:B------:R-:W-:Y:S02]  /*3600*/  FSEL R16, R16, R9, P0 ;  /* 0x0000000910107208 */ /* 0x000fe40000000000 */
[----:B------:R-:W-:Y:S02]  /*3610*/  FSEL R9, R8, R11, P5 ;  /* 0x0000000b08097208 */ /* 0x000fe40002800000 */
[----:B------:R-:W-:Y:S01]  /*3620*/  @!P4 FMUL R10, R10, 0.5 ;  /* 0x3f0000000a0ac820 */ /* 0x000fe20000400000 */
[----:B------:R-:W-:Y:S01]  /*3630*/  FSEL R8, R11, R8, P5 ;  /* 0x000000080b087208 */ /* 0x000fe20002800000 */
[----:B---3--:R-:W-:Y:S01]  /*3640*/  @!P1 FMUL R2, R2, R2 ;  /* 0x0000000202029220 */ /* 0x008fe20000400000 */
[----:B------:R-:W-:Y:S01]  /*3650*/  FSETP.GEU.AND P5, PT, R12, -126, PT ;  /* 0xc2fc00000c00780b */ /* 0x000fe20003fae000 */
[C---:B------:R-:W-:Y:S01]  /*3660*/  FADD R16, -R25.reuse, R16 ;  /* 0x0000001019107221 */ /* 0x040fe20000000100 */
[----:B------:R-:W-:Y:S01]  /*3670*/  FSETP.GT.AND P1, PT, R25, R18, PT ;  /* 0x000000121900720b */ /* 0x000fe20003f24000 */
[----:B------:R-:W-:Y:S01]  /*3680*/  FFMA R8, R8, R2, R9 ;  /* 0x0000000208087223 */ /* 0x000fe20000000009 */
[----:B------:R-:W1:Y:S01]  /*3690*/  MUFU.EX2 R10, R10 ;  /* 0x0000000a000a7308 */ /* 0x000e620000000800 */
[----:B------:R-:W-:-:S03]  /*36a0*/  FMUL R2, R16, 1.4426950216293334961 ;  /* 0x3fb8aa3b10027820 */ /* 0x000fc60000400000 */
[----:B------:R-:W-:Y:S02]  /*36b0*/  FSEL R9, R8, R13, P3 ;  /* 0x0000000d08097208 */ /* 0x000fe40001800000 */
[----:B------:R-:W-:Y:S02]  /*36c0*/  FSETP.GEU.AND P6, PT, R2, -126, PT ;  /* 0xc2fc00000200780b */ /* 0x000fe40003fce000 */
[----:B------:R-:W-:Y:S01]  /*36d0*/  FSEL R14, R13, R8, P3 ;  /* 0x000000080d0e7208 */ /* 0x000fe20001800000 */
[----:B------:R-:W-:Y:S01]  /*36e0*/  @!P5 FMUL R12, R12, 0.5 ;  /* 0x3f0000000c0cd820 */ /* 0x000fe20000400000 */
[----:B------:R-:W-:Y:S02]  /*36f0*/  FSEL R13, R25, R18, P1 ;  /* 0x00000012190d7208 */ /* 0x000fe40000800000 */
[----:B------:R-:W-:-:S03]  /*3700*/  FSEL R18, R18, R25, P1 ;  /* 0x0000001912127208 */ /* 0x000fc60000800000 */
[----:B------:R-:W2:Y:S02]  /*3710*/  MUFU.EX2 R12, R12 ;  /* 0x0000000c000c7308 */ /* 0x000ea40000000800 */
[C---:B------:R-:W-:Y:S01]  /*3720*/  FADD R18, -R13.reuse, R18 ;  /* 0x000000120d127221 */ /* 0x040fe20000000100 */
[----:B-1----:R-:W-:Y:S01]  /*3730*/  @!P4 FMUL R10, R10, R10 ;  /* 0x0000000a0a0ac220 */ /* 0x002fe20000400000 */
[C---:B0-----:R-:W-:Y:S01]  /*3740*/  FSETP.GT.AND P3, PT, R13.reuse, R4, PT ;  /* 0x000000040d00720b */ /* 0x041fe20003f64000 */
[----:B------:R-:W-:Y:S01]  /*3750*/  @!P6 FMUL R2, R2, 0.5 ;  /* 0x3f0000000202e820 */ /* 0x000fe20000400000 */
[----:B------:R-:W-:Y:S01]  /*3760*/  FMUL R16, R18, 1.4426950216293334961 ;  /* 0x3fb8aa3b12107820 */ /* 0x000fe20000400000 */
[----:B------:R-:W-:Y:S01]  /*3770*/  FFMA R14, R14, R10, R9 ;  /* 0x0000000a0e0e7223 */ /* 0x000fe20000000009 */
[----:B------:R-:W-:Y:S01]  /*3780*/  FSEL R25, R13, R4, P3 ;  /* 0x000000040d197208 */ /* 0x000fe20001800000 */
[----:B------:R-:W0:Y:S01]  /*3790*/  LDS.128 R8, [UR4+0xa0] ;  /* 0x0000a004ff087984 */ /* 0x000e220008000c00 */
[----:B------:R-:W-:Y:S01]  /*37a0*/  FSEL R4, R4, R13, P3 ;  /* 0x0000000d04047208 */ /* 0x000fe20001800000 */
[----:B------:R-:W1:Y:S01]  /*37b0*/  MUFU.EX2 R2, R2 ;  /* 0x0000000200027308 */ /* 0x000e620000000800 */
[----:B------:R-:W-:-:S02]  /*37c0*/  FSETP.GEU.AND P4, PT, R16, -126, PT ;  /* 0xc2fc00001000780b */ /* 0x000fc40003f8e000 */
[----:B------:R-:W-:Y:S01]  /*37d0*/  FSEL R13, R14, R15, P2 ;  /* 0x0000000f0e0d7208 */ /* 0x000fe20001000000 */
[----:B------:R-:W-:Y:S01]  /*37e0*/  FADD R4, -R25, R4 ;  /* 0x0000000419047221 */ /* 0x000fe20000000100 */
[----:B------:R-:W-:Y:S01]  /*37f0*/  FSEL R14, R15, R14, P2 ;  /* 0x0000000e0f0e7208 */ /* 0x000fe20001000000 */
[----:B--2---:R-:W-:Y:S01]  /*3800*/  @!P5 FMUL R12, R12, R12 ;  /* 0x0000000c0c0cd220 */ /* 0x004fe20000400000 */
[----:B------:R-:W-:Y:S01]  /*3810*/  FSETP.GT.AND P2, PT, R25, R6, PT ;  /* 0x000000061900720b */ /* 0x000fe20003f44000 */
[----:B------:R-:W-:Y:S02]  /*3820*/  FMUL R4, R4, 1.4426950216293334961 ;  /* 0x3fb8aa3b04047820 */ /* 0x000fe40000400000 */
[----:B------:R-:W-:Y:S01]  /*3830*/  FFMA R14, R14, R12, R13 ;  /* 0x0000000c0e0e7223 */ /* 0x000fe2000000000d */
[----:B------:R-:W-:Y:S02]  /*3840*/  FSEL R18, R6, R25, P2 ;  /* 0x0000001906127208 */ /* 0x000fe40001000000 */
[----:B------:R-:W-:Y:S01]  /*3850*/  FSETP.GEU.AND P5, PT, R4, -126, PT ;  /* 0xc2fc00000400780b */ /* 0x000fe20003fae000 */
[----:B------:R-:W-:Y:S01]  /*3860*/  @!P4 FMUL R16, R16, 0.5 ;  /* 0x3f0000001010c820 */ /* 0x000fe20000400000 */
[----:B------:R-:W-:-:S02]  /*3870*/  FSEL R13, R14, R17, P0 ;  /* 0x000000110e0d7208 */ /* 0x000fc40000000000 */
[----:B------:R-:W-:Y:S01]  /*3880*/  FSEL R14, R17, R14, P0 ;  /* 0x0000000e110e7208 */ /* 0x000fe20000000000 */
[----:B-1----:R-:W-:Y:S01]  /*3890*/  @!P6 FMUL R2, R2, R2 ;  /* 0x000000020202e220 */ /* 0x002fe20000400000 */
[----:B------:R-:W-:Y:S01]  /*38a0*/  FSEL R17, R25, R6, P2 ;  /* 0x0000000619117208 */ /* 0x000fe20001000000 */
[----:B------:R-:W1:Y:S02]  /*38b0*/  MUFU.EX2 R16, R16 ;  /* 0x0000001000107308 */ /* 0x000e640000000800 */
[----:B------:R-:W-:Y:S02]  /*38c0*/  FFMA R6, R14, R2, R13 ;  /* 0x000000020e067223 */ /* 0x000fe4000000000d */
[----:B------:R-:W2:Y:S01]  /*38d0*/  LDS.128 R12, [UR4+0xb0] ;  /* 0x0000b004ff0c7984 */ /* 0x000ea20008000c00 */
[----:B------:R-:W-:Y:S01]  /*38e0*/  FADD R18, -R17, R18 ;  /* 0x0000001211127221 */ /* 0x000fe20000000100 */
[----:B------:R-:W-:Y:S01]  /*38f0*/  @!P5 FMUL R4, R4, 0.5 ;  /* 0x3f0000000404d820 */ /* 0x000fe20000400000 */
[----:B------:R-:W-:-:S02]  /*3900*/  FSEL R27, R6, R19, P1 ;  /* 0x00000013061b7208 */ /* 0x000fc40000800000 */
[----:B------:R-:W-:Y:S01]  /*3910*/  FMUL R2, R18, 1.4426950216293334961 ;  /* 0x3fb8aa3b12027820 */ /* 0x000fe20000400000 */
[----:B------:R-:W-:Y:S02]  /*3920*/  FSEL R6, R19, R6, P1 ;  /* 0x0000000613067208 */ /* 0x000fe40000800000 */
[----:B------:R-:W3:Y:S02]  /*3930*/  MUFU.EX2 R4, R4 ;  /* 0x0000000400047308 */ /* 0x000ee40000000800 */
[----:B------:R-:W-:Y:S01]  /*3940*/  FSETP.GEU.AND P1, PT, R2, -126, PT ;  /* 0xc2fc00000200780b */ /* 0x000fe20003f2e000 */
[----:B-1----:R-:W-:Y:S01]  /*3950*/  @!P4 FMUL R16, R16, R16 ;  /* 0x000000101010c220 */ /* 0x002fe20000400000 */
[----:B0-----:R-:W-:-:S03]  /*3960*/  FSETP.GT.AND P0, PT, R17, R8, PT ;  /* 0x000000081100720b */ /* 0x001fc60003f04000 */
[----:B------:R-:W-:Y:S01]  /*3970*/  FFMA R6, R6, R16, R27 ;  /* 0x0000001006067223 */ /* 0x000fe2000000001b */
[----:B------:R-:W-:Y:S02]  /*3980*/  FSEL R25, R17, R8, P0 ;  /* 0x0000000811197208 */ /* 0x000fe40000000000 */
[----:B------:R-:W-:Y:S02]  /*3990*/  FSEL R8, R8, R17, P0 ;  /* 0x0000001108087208 */ /* 0x000fe40000000000 */
[----:B------:R-:W-:-:S03]  /*39a0*/  FSEL R17, R6, R5, P3 ;  /* 0x0000000506117208 */ /* 0x000fc60001800000 */
[----:B------:R-:W-:Y:S01]  /*39b0*/  @!P1 FMUL R2, R2, 0.5 ;  /* 0x3f00000002029820 */ /* 0x000fe20000400000 */
[----:B------:R-:W-:Y:S01]  /*39c0*/  FSEL R6, R5, R6, P3 ;  /* 0x0000000605067208 */ /* 0x000fe20001800000 */
[----:B---3--:R-:W-:Y:S01]  /*39d0*/  @!P5 FMUL R4, R4, R4 ;  /* 0x000000040404d220 */ /* 0x008fe20000400000 */
[C---:B------:R-:W-:Y:S01]  /*39e0*/  FADD R8, -R25.reuse, R8 ;  /* 0x0000000819087221 */ /* 0x040fe20000000100 */
[C---:B------:R-:W-:Y:S02]  /*39f0*/  FSETP.GT.AND P3, PT, R25.reuse, R10, PT ;  /* 0x0000000a1900720b */ /* 0x040fe40003f64000 */
[----:B------:R-:W-:Y:S01]  /*3a00*/  FFMA R6, R6, R4, R17 ;  /* 0x0000000406067223 */ /* 0x000fe20000000011 */
[----:B------:R-:W-:Y:S01]  /*3a10*/  FMUL R8, R8, 1.4426950216293334961 ;  /* 0x3fb8aa3b08087820 */ /* 0x000fe20000400000 */
[----:B------:R0:W1:Y:S01]  /*3a20*/  MUFU.EX2 R4, R2 ;  /* 0x0000000200047308 */ /* 0x0000620000000800 */
[----:B------:R-:W-:Y:S01]  /*3a30*/  FSEL R27, R25, R10, P3 ;  /* 0x0000000a191b7208 */ /* 0x000fe20001800000 */
[----:B------:R-:W3:Y:S01]  /*3a40*/  LDS.128 R16, [UR4+0xc0] ;  /* 0x0000c004ff107984 */ /* 0x000ee20008000c00 */
[----:B------:R-:W-:-:S02]  /*3a50*/  FSEL R10, R10, R25, P3 ;  /* 0x000000190a0a7208 */ /* 0x000fc40001800000 */
[----:B------:R-:W-:Y:S02]  /*3a60*/  FSETP.GEU.AND P4, PT, R8, -126, PT ;  /* 0xc2fc00000800780b */ /* 0x000fe40003f8e000 */
[----:B------:R-:W-:Y:S01]  /*3a70*/  FSEL R25, R6, R7, P2 ;  /* 0x0000000706197208 */ /* 0x000fe20001000000 */
[----:B------:R-:W-:Y:S01]  /*3a80*/  FADD R10, -R27, R10 ;  /* 0x0000000a1b0a7221 */ /* 0x000fe20000000100 */
[----:B------:R-:W-:Y:S02]  /*3a90*/  FSEL R6, R7, R6, P2 ;  /* 0x0000000607067208 */ /* 0x000fe40001000000 */
[----:B--2---:R-:W-:Y:S01]  /*3aa0*/  FSETP.GT.AND P2, PT, R27, R12, PT ;  /* 0x0000000c1b00720b */ /* 0x004fe20003f44000 */
[----:B0-----:R-:W-:-:S03]  /*3ab0*/  FMUL R2, R10, 1.4426950216293334961 ;  /* 0x3fb8aa3b0a027820 */ /* 0x001fc60000400000 */
[----:B------:R-:W-:Y:S02]  /*3ac0*/  FSEL R5, R27, R12, P2 ;  /* 0x0000000c1b057208 */ /* 0x000fe40001000000 */
[----:B------:R-:W-:Y:S01]  /*3ad0*/  FSEL R12, R12, R27, P2 ;  /* 0x0000001b0c0c7208 */ /* 0x000fe20001000000 */
[----:B-1----:R-:W-:Y:S01]  /*3ae0*/  @!P1 FMUL R4, R4, R4 ;  /* 0x0000000404049220 */ /* 0x002fe20000400000 */
[----:B------:R-:W-:Y:S01]  /*3af0*/  FSETP.GEU.AND P5, PT, R2, -126, PT ;  /* 0xc2fc00000200780b */ /* 0x000fe20003fae000 */
[----:B------:R-:W-:Y:S01]  /*3b00*/  @!P4 FMUL R8, R8, 0.5 ;  /* 0x3f0000000808c820 */ /* 0x000fe20000400000 */
[C---:B------:R-:W-:Y:S01]  /*3b10*/  FSETP.GT.AND P1, PT, R5.reuse, R14, PT ;  /* 0x0000000e0500720b */ /* 0x040fe20003f24000 */
[----:B------:R-:W-:Y:S01]  /*3b20*/  FADD R12, -R5, R12 ;  /* 0x0000000c050c7221 */ /* 0x000fe20000000100 */
[----:B------:R-:W-:-:S03]  /*3b30*/  FFMA R6, R6, R4, R25 ;  /* 0x0000000406067223 */ /* 0x000fc60000000019 */
[----:B------:R-:W-:Y:S01]  /*3b40*/  FMUL R10, R12, 1.4426950216293334961 ;  /* 0x3fb8aa3b0c0a7820 */ /* 0x000fe20000400000 */
[----:B------:R-:W0:Y:S01]  /*3b50*/  MUFU.EX2 R8, R8 ;  /* 0x0000000800087308 */ /* 0x000e220000000800 */
[----:B------:R-:W-:Y:S02]  /*3b60*/  FSEL R25, R6, R9, P0 ;  /* 0x0000000906197208 */ /* 0x000fe40000000000 */
[----:B------:R-:W-:Y:S02]  /*3b70*/  FSEL R12, R9, R6, P0 ;  /* 0x00000006090c7208 */ /* 0x000fe40000000000 */
[----:B------:R-:W-:Y:S01]  /*3b80*/  FSEL R9, R5, R14, P1 ;  /* 0x0000000e05097208 */ /* 0x000fe20000800000 */
[----:B------:R-:W-:Y:S01]  /*3b90*/  @!P5 FMUL R2, R2, 0.5 ;  /* 0x3f0000000202d820 */ /* 0x000fe20000400000 */
[----:B------:R-:W-:Y:S02]  /*3ba0*/  FSEL R14, R14, R5, P1 ;  /* 0x000000050e0e7208 */ /* 0x000fe40000800000 */
[----:B------:R-:W1:Y:S01]  /*3bb0*/  LDS.128 R4, [UR4+0xd0] ;  /* 0x0000d004ff047984 */ /* 0x000e620008000c00 */
[----:B------:R-:W-:-:S02]  /*3bc0*/  FSETP.GEU.AND P0, PT, R10, -126, PT ;  /* 0xc2fc00000a00780b */ /* 0x000fc40003f0e000 */
[C---:B------:R-:W-:Y:S01]  /*3bd0*/  FADD R14, -R9.reuse, R14 ;  /* 0x0000000e090e7221 */ /* 0x040fe20000000100 */
[----:B------:R-:W2:Y:S01]  /*3be0*/  MUFU.EX2 R2, R2 ;  /* 0x0000000200027308 */ /* 0x000ea20000000800 */
[----:B---3--:R-:W-:Y:S02]  /*3bf0*/  FSETP.GT.AND P6, PT, R9, R16, PT ;  /* 0x000000100900720b */ /* 0x008fe40003fc4000 */
[----:B------:R-:W-:Y:S01]  /*3c00*/  FMUL R14, R14, 1.4426950216293334961 ;  /* 0x3fb8aa3b0e0e7820 */ /* 0x000fe20000400000 */
[----:B0-----:R-:W-:-:S04]  /*3c10*/  @!P4 FMUL R8, R8, R8 ;  /* 0x000000080808c220 */ /* 0x001fc80000400000 */
[----:B------:R-:W-:Y:S01]  /*3c20*/  FSETP.GEU.AND P4, PT, R14, -126, PT ;  /* 0xc2fc00000e00780b */ /* 0x000fe20003f8e000 */
[----:B------:R-:W-:Y:S01]  /*3c30*/  FFMA R12, R12, R8, R25 ;  /* 0x000000080c0c7223 */ /* 0x000fe20000000019 */
[----:B------:R-:W-:Y:S01]  /*3c40*/  @!P0 FMUL R10, R10, 0.5 ;  /* 0x3f0000000a0a8820 */ /* 0x000fe20000400000 */
[----:B------:R-:W-:Y:S02]  /*3c50*/  FSEL R25, R9, R16, P6 ;  /* 0x0000001009197208 */ /* 0x000fe40003000000 */
[----:B------:R-:W-:Y:S02]  /*3c60*/  FSEL R16, R16, R9, P6 ;  /* 0x0000000910107208 */ /* 0x000fe40003000000 */
[----:B------:R-:W-:Y:S01]  /*3c70*/  FSEL R9, R12, R11, P3 ;  /* 0x0000000b0c097208 */ /* 0x000fe20001800000 */
[----:B------:R-:W0:Y:S01]  /*3c80*/  MUFU.EX2 R10, R10 ;  /* 0x0000000a000a7308 */ /* 0x000e220000000800 */
[----:B------:R-:W-:Y:S01]  /*3c90*/  FSEL R8, R11, R12, P3 ;  /* 0x0000000c0b087208 */ /* 0x000fe20001800000 */
[----:B--2---:R-:W-:Y:S01]  /*3ca0*/  @!P5 FMUL R2, R2, R2 ;  /* 0x000000020202d220 */ /* 0x004fe20000400000 */
[C---:B------:R-:W-:Y:S01]  /*3cb0*/  FSETP.GT.AND P5, PT, R25.reuse, R18, PT ;  /* 0x000000121900720b */ /* 0x040fe20003fa4000 */
[C---:B------:R-:W-:Y:S01]  /*3cc0*/  FADD R16, -R25.reuse, R16 ;  /* 0x0000001019107221 */ /* 0x040fe20000000100 */
[----:B------:R-:W-:Y:S01]  /*3cd0*/  @!P4 FMUL R14, R14, 0.5 ;  /* 0x3f0000000e0ec820 */ /* 0x000fe20000400000 */
[----:B------:R-:W-:Y:S01]  /*3ce0*/  FFMA R8, R8, R2, R9 ;  /* 0x0000000208087223 */ /* 0x000fe20000000009 */
[----:B------:R-:W-:Y:S01]  /*3cf0*/  FSEL R27, R25, R18, P5 ;  /* 0x00000012191b7208 */ /* 0x000fe20002800000 */
[----:B------:R-:W-:Y:S01]  /*3d00*/  FMUL R12, R16, 1.4426950216293334961 ;  /* 0x3fb8aa3b100c7820 */ /* 0x000fe20000400000 */
[----:B------:R-:W-:-:S02]  /*3d10*/  FSEL R18, R18, R25, P5 ;  /* 0x0000001912127208 */ /* 0x000fc40002800000 */
[----:B------:R-:W-:Y:S01]  /*3d20*/  FSEL R9, R8, R13, P2 ;  /* 0x0000000d08097208 */ /* 0x000fe20001000000 */
[----:B------:R-:W2:Y:S01]  /*3d30*/  MUFU.EX2 R14, R14 ;  /* 0x0000000e000e7308 */ /* 0x000ea20000000800 */
[----:B------:R-:W-:Y:S01]  /*3d40*/  FSEL R8, R13, R8, P2 ;  /* 0x000000080d087208 */ /* 0x000fe20001000000 */
[C---:B------:R-:W-:Y:S01]  /*3d50*/  FADD R16, -R27.reuse, R18 ;  /* 0x000000121b107221 */ /* 0x040fe20000000100 */
[----:B------:R-:W-:Y:S01]  /*3d60*/  FSETP.GEU.AND P3, PT, R12, -126, PT ;  /* 0xc2fc00000c00780b */ /* 0x000fe20003f6e000 */
[----:B0-----:R-:W-:Y:S02]  /*3d70*/  @!P0 FMUL R10, R10, R10 ;  /* 0x0000000a0a0a8220 */ /* 0x001fe40000400000 */
[----:B------:R-:W-:Y:S01]  /*3d80*/  FMUL R16, R16, 1.4426950216293334961 ;  /* 0x3fb8aa3b10107820 */ /* 0x000fe20000400000 */
[C---:B-1----:R-:W-:Y:S01]  /*3d90*/  FSETP.GT.AND P0, PT, R27.reuse, R4, PT ;  /* 0x000000041b00720b */ /* 0x042fe20003f04000 */
[----:B------:R-:W-:Y:S02]  /*3da0*/  FFMA R18, R8, R10, R9 ;  /* 0x0000000a08127223 */ /* 0x000fe40000000009 */
[----:B------:R-:W0:Y:S01]  /*3db0*/  LDS.128 R8, [UR4+0xe0] ;  /* 0x0000e004ff087984 */ /* 0x000e220008000c00 */
[----:B------:R-:W-:-:S02]  /*3dc0*/  FSEL R13, R27, R4, P0 ;  /* 0x000000041b0d7208 */ /* 0x000fc40000000000 */
[----:B------:R-:W-:Y:S02]  /*3dd0*/  FSETP.GEU.AND P2, PT, R16, -126, PT ;  /* 0xc2fc00001000780b */ /* 0x000fe40003f4e000 */
[----:B------:R-:W-:Y:S01]  /*3de0*/  FSEL R4, R4, R27, P0 ;  /* 0x0000001b04047208 */ /* 0x000fe20000000000 */
[----:B------:R-:W-:Y:S01]  /*3df0*/  @!P3 FMUL R12, R12, 0.5 ;  /* 0x3f0000000c0cb820 */ /* 0x000fe20000400000 */
[----:B------:R-:W-:Y:S01]  /*3e00*/  FSEL R25, R18, R15, P1 ;  /* 0x0000000f12197208 */ /* 0x000fe20000800000 */
[----:B--2---:R-:W-:Y:S01]  /*3e10*/  @!P4 FMUL R14, R14, R14 ;  /* 0x0000000e0e0ec220 */ /* 0x004fe20000400000 */
[----:B------:R-:W-:Y:S01]  /*3e20*/  FSEL R18, R15, R18, P1 ;  /* 0x000000120f127208 */ /* 0x000fe20000800000 */
[C---:B------:R-:W-:Y:S01]  /*3e30*/  FADD R4, -R13.reuse, R4 ;  /* 0x000000040d047221 */ /* 0x040fe20000000100 */
[----:B------:R-:W1:Y:S01]  /*3e40*/  MUFU.EX2 R2, R12 ;  /* 0x0000000c00027308 */ /* 0x000e620000000800 */
[----:B------:R-:W-:Y:S02]  /*3e50*/  FSETP.GT.AND P4, PT, R13, R6, PT ;  /* 0x000000060d00720b */ /* 0x000fe40003f84000 */
[----:B------:R-:W-:Y:S01]  /*3e60*/  FMUL R4, R4, 1.4426950216293334961 ;  /* 0x3fb8aa3b04047820 */ /* 0x000fe20000400000 */
[----:B------:R-:W-:Y:S01]  /*3e70*/  FFMA R18, R18, R14, R25 ;  /* 0x0000000e12127223 */ /* 0x000fe20000000019 */
[----:B------:R-:W-:-:S03]  /*3e80*/  @!P2 FMUL R16, R16, 0.5 ;  /* 0x3f0000001010a820 */ /* 0x000fc60000400000 */
[----:B------:R-:W-:Y:S02]  /*3e90*/  FSETP.GEU.AND P1, PT, R4, -126, PT ;  /* 0xc2fc00000400780b */ /* 0x000fe40003f2e000 */
[----:B------:R-:W-:Y:S01]  /*3ea0*/  FSEL R25, R18, R17, P6 ;  /* 0x0000001112197208 */ /* 0x000fe20003000000 */
[----:B------:R-:W2:Y:S01]  /*3eb0*/  MUFU.EX2 R16, R16 ;  /* 0x0000001000107308 */ /* 0x000ea20000000800 */
[----:B------:R-:W-:Y:S02]  /*3ec0*/  FSEL R18, R17, R18, P6 ;  /* 0x0000001211127208 */ /* 0x000fe40003000000 */
[----:B------:R-:W-:Y:S02]  /*3ed0*/  FSEL R17, R13, R6, P4 ;  /* 0x000000060d117208 */ /* 0x000fe40002000000 */
[----:B------:R-:W-:Y:S01]  /*3ee0*/  FSEL R6, R6, R13, P4 ;  /* 0x0000000d06067208 */ /* 0x000fe20002000000 */
[----:B-1----:R-:W-:Y:S01]  /*3ef0*/  @!P3 FMUL R2, R2, R2 ;  /* 0x000000020202b220 */ /* 0x002fe20000400000 */
[----:B------:R-:W1:Y:S03]  /*3f00*/  LDS.128 R12, [UR4+0xf0] ;  /* 0x0000f004ff0c7984 */ /* 0x000e660008000c00 */
[----:B------:R-:W-:Y:S01]  /*3f10*/  FADD R6, -R17, R6 ;  /* 0x0000000611067221 */ /* 0x000fe20000000100 */
[----:B------:R-:W-:Y:S01]  /*3f20*/  @!P1 FMUL R4, R4, 0.5 ;  /* 0x3f00000004049820 */ /* 0x000fe20000400000 */
[----:B------:R-:W-:-:S02]  /*3f30*/  FFMA R18, R18, R2, R25 ;  /* 0x0000000212127223 */ /* 0x000fc40000000019 */
[----:B------:R-:W-:-:S03]  /*3f40*/  FMUL R6, R6, 1.4426950216293334961 ;  /* 0x3fb8aa3b06067820 */ /* 0x000fc60000400000 */
[----:B------:R-:W3:Y:S01]  /*3f50*/  MUFU.EX2 R4, R4 ;  /* 0x0000000400047308 */ /* 0x000ee20000000800 */
[----:B------:R-:W-:Y:S01]  /*3f60*/  FSEL R25, R18, R19, P5 ;  /* 0x0000001312197208 */ /* 0x000fe20002800000 */
[----:B--2---:R-:W-:Y:S01]  /*3f70*/  @!P2 FMUL R16, R16, R16 ;  /* 0x000000101010a220 */ /* 0x004fe20000400000 */
[----:B------:R-:W-:Y:S02]  /*3f80*/  FSETP.GEU.AND P3, PT, R6, -126, PT ;  /* 0xc2fc00000600780b */ /* 0x000fe40003f6e000 */
[----:B------:R-:W-:Y:S02]  /*3f90*/  FSEL R18, R19, R18, P5 ;  /* 0x0000001213127208 */ /* 0x000fe40002800000 */
[----:B0-----:R-:W-:-:S03]  /*3fa0*/  FSETP.GT.AND P2, PT, R17, R8, PT ;  /* 0x000000081100720b */ /* 0x001fc60003f44000 */
[----:B------:R-:W-:Y:S01]  /*3fb0*/  FFMA R18, R18, R16, R25 ;  /* 0x0000001012127223 */ /* 0x000fe20000000019 */
[----:B------:R-:W-:Y:S02]  /*3fc0*/  FSEL R19, R17, R8, P2 ;  /* 0x0000000811137208 */ /* 0x000fe40001000000 */
[----:B------:R-:W-:Y:S02]  /*3fd0*/  FSEL R8, R8, R17, P2 ;  /* 0x0000001108087208 */ /* 0x000fe40001000000 */
[----:B------:R-:W-:Y:S01]  /*3fe0*/  FSEL R17, R18, R5, P0 ;  /* 0x0000000512117208 */ /* 0x000fe20000000000 */
[----:B------:R-:W-:Y:S01]  /*3ff0*/  @!P3 FMUL R6, R6, 0.5 ;  /* 0x3f0000000606b820 */ /* 0x000fe20000400000 */
[----:B------:R-:W-:Y:S01]  /*4000*/  FSEL R18, R5, R18, P0 ;  /* 0x0000001205127208 */ /* 0x000fe20000000000 */
[C---:B------:R-:W-:Y:S01]  /*4010*/  FADD R8, -R19.reuse, R8 ;  /* 0x0000000813087221 */ /* 0x040fe20000000100 */
[----:B------:R-:W-:Y:S01]  /*4020*/  FSETP.GT.AND P0, PT, R19, R10, PT ;  /* 0x0000000a1300720b */ /* 0x000fe20003f04000 */
[----:B---3--:R-:W-:-:S02]  /*4030*/  @!P1 FMUL R4, R4, R4 ;  /* 0x0000000404049220 */ /* 0x008fc40000400000 */
[----:B------:R-:W-:Y:S01]  /*4040*/  FMUL R8, R8, 1.4426950216293334961 ;  /* 0x3fb8aa3b08087820 */ /* 0x000fe20000400000 */
[----:B------:R-:W0:Y:S01]  /*4050*/  MUFU.EX2 R6, R6 ;  /* 0x0000000600067308 */ /* 0x000e220000000800 */
[----:B------:R-:W-:Y:S01]  /*4060*/  FSEL R5, R19, R10, P0 ;  /* 0x0000000a13057208 */ /* 0x000fe20000000000 */
[----:B------:R-:W-:Y:S01]  /*4070*/  FFMA R4, R18, R4, R17 ;  /* 0x0000000412047223 */ /* 0x000fe20000000011 */
[----:B------:R-:W-:Y:S02]  /*4080*/  FSEL R10, R10, R19, P0 ;  /* 0x000000130a0a7208 */ /* 0x000fe40000000000 */
[----:B------:R-:W2:Y:S01]  /*4090*/  LDS.128 R16, [UR4+0x100] ;  /* 0x00010004ff107984 */ /* 0x000ea20008000c00 */
[----:B------:R-:W-:Y:S02]  /*40a0*/  FSETP.GEU.AND P1, PT, R8, -126, PT ;  /* 0xc2fc00000800780b */ /* 0x000fe40003f2e000 */
[C---:B------:R-:W-:Y:S01]  /*40b0*/  FADD R10, -R5.reuse, R10 ;  /* 0x0000000a050a7221 */ /* 0x040fe20000000100 */
[----:B-1----:R-:W-:-:S02]  /*40c0*/  FSETP.GT.AND P5, PT, R5, R12, PT ;  /* 0x0000000c0500720b */ /* 0x002fc40003fa4000 */
[----:B------:R-:W-:Y:S01]  /*40d0*/  FSEL R27, R4, R7, P4 ;  /* 0x00000007041b7208 */ /* 0x000fe20002000000 */
[----:B------:R-:W-:Y:S01]  /*40e0*/  FMUL R2, R10, 1.4426950216293334961 ;  /* 0x3fb8aa3b0a027820 */ /* 0x000fe20000400000 */
[----:B------:R-:W-:Y:S02]  /*40f0*/  FSEL R25, R5, R12, P5 ;  /* 0x0000000c05197208 */ /* 0x000fe40002800000 */
[----:B------:R-:W-:Y:S01]  /*4100*/  FSEL R12, R12, R5, P5 ;  /* 0x000000050c0c7208 */ /* 0x000fe20002800000 */
[----:B0-----:R-:W-:Y:S01]  /*4110*/  @!P3 FMUL R6, R6, R6 ;  /* 0x000000060606b220 */ /* 0x001fe20000400000 */
[----:B------:R-:W-:Y:S02]  /*4120*/  FSEL R4, R7, R4, P4 ;  /* 0x0000000407047208 */ /* 0x000fe40002000000 */
[----:B------:R-:W-:Y:S01]  /*4130*/  @!P1 FMUL R8, R8, 0.5 ;  /* 0x3f00000008089820 */ /* 0x000fe20000400000 */
[----:B------:R-:W-:Y:S01]  /*4140*/  FSETP.GEU.AND P3, PT, R2, -126, PT ;  /* 0xc2fc00000200780b */ /* 0x000fe20003f6e000 */
[----:B------:R-:W-:Y:S01]  /*4150*/  FADD R12, -R25, R12 ;  /* 0x0000000c190c7221 */ /* 0x000fe20000000100 */
[----:B------:R-:W-:-:S03]  /*4160*/  FFMA R4, R4, R6, R27 ;  /* 0x0000000604047223 */ /* 0x000fc6000000001b */
[----:B------:R-:W0:Y:S01]  /*4170*/  MUFU.EX2 R8, R8 ;  /* 0x0000000800087308 */ /* 0x000e220000000800 */
[----:B------:R-:W-:Y:S01]  /*4180*/  FMUL R10, R12, 1.4426950216293334961 ;  /* 0x3fb8aa3b0c0a7820 */ /* 0x000fe20000400000 */
[----:B------:R-:W-:Y:S02]  /*4190*/  FSEL R27, R4, R9, P2 ;  /* 0x00000009041b7208 */ /* 0x000fe40001000000 */
[----:B------:R-:W-:Y:S02]  /*41a0*/  FSEL R12, R9, R4, P2 ;  /* 0x00000004090c7208 */ /* 0x000fe40001000000 */
[----:B------:R-:W1:Y:S01]  /*41b0*/  LDS.128 R4, [UR4+0x110] ;  /* 0x00011004ff047984 */ /* 0x000e620008000c00 */
[----:B------:R-:W-:Y:S01]  /*41c0*/  FSETP.GEU.AND P4, PT, R10, -126, PT ;  /* 0xc2fc00000a00780b */ /* 0x000fe20003f8e000 */
[----:B------:R-:W-:Y:S01]  /*41d0*/  @!P3 FMUL R2, R2, 0.5 ;  /* 0x3f0000000202b820 */ /* 0x000fe20000400000 */
[----:B------:R-:W-:-:S04]  /*41e0*/  FSETP.GT.AND P2, PT, R25, R14, PT ;  /* 0x0000000e1900720b */ /* 0x000fc80003f44000 */
[----:B------:R-:W-:Y:S01]  /*41f0*/  FSEL R9, R25, R14, P2 ;  /* 0x0000000e19097208 */ /* 0x000fe20001000000 */
[----:B------:R-:W3:Y:S01]  /*4200*/  MUFU.EX2 R2, R2 ;  /* 0x0000000200027308 */ /* 0x000ee20000000800 */
[----:B------:R-:W-:Y:S01]  /*4210*/  FSEL R14, R14, R25, P2 ;  /* 0x000000190e0e7208 */ /* 0x000fe20001000000 */
[----:B0-----:R-:W-:Y:S01]  /*4220*/  @!P1 FMUL R8, R8, R8 ;  /* 0x0000000808089220 */ /* 0x001fe20000400000 */
[----:B--2---:R-:W-:-:S03]  /*4230*/  FSETP.GT.AND P1, PT, R9, R16, PT ;  /* 0x000000100900720b */ /* 0x004fc60003f24000 */
[C---:B------:R-:W-:Y:S01]  /*4240*/  FADD R14, -R9.reuse, R14 ;  /* 0x0000000e090e7221 */ /* 0x040fe20000000100 */
[----:B------:R-:W-:Y:S01]  /*4250*/  @!P4 FMUL R10, R10, 0.5 ;  /* 0x3f0000000a0ac820 */ /* 0x000fe20000400000 */
[----:B------:R-:W-:Y:S01]  /*4260*/  FFMA R12, R12, R8, R27 ;  /* 0x000000080c0c7223 */ /* 0x000fe2000000001b */
[----:B------:R-:W-:Y:S01]  /*4270*/  FSEL R25, R9, R16, P1 ;  /* 0x0000001009197208 */ /* 0x000fe20000800000 */
[----:B------:R-:W-:Y:S01]  /*4280*/  FMUL R8, R14, 1.4426950216293334961 ;  /* 0x3fb8aa3b0e087820 */ /* 0x000fe20000400000 */
[----:B------:R-:W-:Y:S02]  /*4290*/  FSEL R16, R16, R9, P1 ;  /* 0x0000000910107208 */ /* 0x000fe40000800000 */
[----:B------:R-:W0:Y:S01]  /*42a0*/  MUFU.EX2 R10, R10 ;  /* 0x0000000a000a7308 */ /* 0x000e220000000800 */
[----:B------:R-:W-:Y:S02]  /*42b0*/  FSEL R9, R12, R11, P0 ;  /* 0x0000000b0c097208 */ /* 0x000fe40000000000 */
[----:B------:R-:W-:Y:S01]  /*42c0*/  FSEL R12, R11, R12, P0 ;  /* 0x0000000c0b0c7208 */ /* 0x000fe20000000000 */
[----:B---3--:R-:W-:Y:S01]  /*42d0*/  @!P3 FMUL R2, R2, R2 ;  /* 0x000000020202b220 */ /* 0x008fe20000400000 */
[----:B------:R-:W-:Y:S01]  /*42e0*/  FSETP.GEU.AND P0, PT, R8, -126, PT ;  /* 0xc2fc00000800780b */ /* 0x000fe20003f0e000 */
[C---:B------:R-:W-:Y:S01]  /*42f0*/  FADD R16, -R25.reuse, R16 ;  /* 0x0000001019107221 */ /* 0x040fe20000000100 */
[----:B------:R-:W-:Y:S01]  /*4300*/  FSETP.GT.AND P3, PT, R25, R18, PT ;  /* 0x000000121900720b */ /* 0x000fe20003f64000 */
[----:B------:R-:W-:-:S02]  /*4310*/  FFMA R12, R12, R2, R9 ;  /* 0x000000020c0c7223 */ /* 0x000fc40000000009 */
[----:B------:R-:W-:Y:S01]  /*4320*/  FMUL R2, R16, 1.4426950216293334961 ;  /* 0x3fb8aa3b10027820 */ /* 0x000fe20000400000 */
[----:B------:R-:W-:Y:S02]  /*4330*/  FSEL R9, R25, R18, P3 ;  /* 0x0000001219097208 */ /* 0x000fe40001800000 */
[----:B------:R-:W-:Y:S02]  /*4340*/  FSEL R18, R18, R25, P3 ;  /* 0x0000001912127208 */ /* 0x000fe40001800000 */
[----:B------:R-:W-:Y:S02]  /*4350*/  FSEL R11, R12, R13, P5 ;  /* 0x0000000d0c0b7208 */ /* 0x000fe40002800000 */
[----:B------:R-:W-:Y:S01]  /*4360*/  FSEL R12, R13, R12, P5 ;  /* 0x0000000c0d0c7208 */ /* 0x000fe20002800000 */
[----:B------:R-:W-:Y:S01]  /*4370*/  @!P0 FMUL R8, R8, 0.5 ;  /* 0x3f00000008088820 */ /* 0x000fe20000400000 */
[----:B0-----:R-:W-:Y:S01]  /*4380*/  @!P4 FMUL R10, R10, R10 ;  /* 0x0000000a0a0ac220 */ /* 0x001fe20000400000 */
[----:B------:R-:W-:Y:S01]  /*4390*/  FSETP.GEU.AND P4, PT, R2, -126, PT ;  /* 0xc2fc00000200780b */ /* 0x000fe20003f8e000 */
[C---:B------:R-:W-:Y:S01]  /*43a0*/  FADD R18, -R9.reuse, R18 ;  /* 0x0000001209127221 */ /* 0x040fe20000000100 */
[C---:B-1----:R-:W-:Y:S01]  /*43b0*/  FSETP.GT.AND P5, PT, R9.reuse, R4, PT ;  /* 0x000000040900720b */ /* 0x042fe20003fa4000 */
[----:B------:R-:W-:Y:S01]  /*43c0*/  FFMA R12, R12, R10, R11 ;  /* 0x0000000a0c0c7223 */ /* 0x000fe2000000000b */
[----:B------:R-:W0:Y:S01]  /*43d0*/  MUFU.EX2 R8, R8 ;  /* 0x0000000800087308 */ /* 0x000e220000000800 */
[----:B------:R-:W-:Y:S01]  /*43e0*/  FMUL R10, R18, 1.4426950216293334961 ;  /* 0x3fb8aa3b120a7820 */ /* 0x000fe20000400000 */
[----:B------:R-:W-:-:S02]  /*43f0*/  FSEL R11, R9, R4, P5 ;  /* 0x00000004090b7208 */ /* 0x000fc40002800000 */
[----:B------:R-:W-:Y:S02]  /*4400*/  FSEL R4, R4, R9, P5 ;  /* 0x0000000904047208 */ /* 0x000fe40002800000 */
[----:B------:R-:W-:Y:S02]  /*4410*/  FSETP.GEU.AND P6, PT, R10, -126, PT ;  /* 0xc2fc00000a00780b */ /* 0x000fe40003fce000 */
[----:B------:R-:W-:Y:S01]  /*4420*/  FSEL R9, R12, R15, P2 ;  /* 0x0000000f0c097208 */ /* 0x000fe20001000000 */
[----:B------:R-:W-:Y:S01]  /*4430*/  @!P4 FMUL R2, R2, 0.5 ;  /* 0x3f0000000202c820 */ /* 0x000fe20000400000 */
[----:B------:R-:W-:Y:S01]  /*4440*/  FSEL R12, R15, R12, P2 ;  /* 0x0000000c0f0c7208 */ /* 0x000fe20001000000 */
[C---:B------:R-:W-:Y:S01]  /*4450*/  FADD R13, -R11.reuse, R4 ;  /* 0x000000040b0d7221 */ /* 0x040fe20000000100 */
[----:B------:R-:W-:Y:S01]  /*4460*/  FSETP.GT.AND P2, PT, R11, R6, PT ;  /* 0x000000060b00720b */ /* 0x000fe20003f44000 */
[----:B------:R1:W2:Y:S02]  /*4470*/  MUFU.EX2 R4, R2 ;  /* 0x0000000200047308 */ /* 0x0002a40000000800 */
[----:B------:R-:W-:Y:S01]  /*4480*/  FMUL R13, R13, 1.4426950216293334961 ;  /* 0x3fb8aa3b0d0d7820 */ /* 0x000fe20000400000 */
[----:B------:R-:W-:Y:S01]  /*4490*/  FSEL R15, R6, R11, P2 ;  /* 0x0000000b060f7208 */ /* 0x000fe20001000000 */
[----:B0-----:R-:W-:Y:S01]  /*44a0*/  @!P0 FMUL R8, R8, R8 ;  /* 0x0000000808088220 */ /* 0x001fe20000400000 */
[----:B------:R-:W-:Y:S01]  /*44b0*/  FSEL R6, R11, R6, P2 ;  /* 0x000000060b067208 */ /* 0x000fe20001000000 */
[----:B------:R-:W-:Y:S01]  /*44c0*/  @!P6 FMUL R10, R10, 0.5 ;  /* 0x3f0000000a0ae820 */ /* 0x000fe20000400000 */
[----:B------:R-:W-:Y:S01]  /*44d0*/  FSETP.GEU.AND P0, PT, R13, -126, PT ;  /* 0xc2fc00000d00780b */ /* 0x000fe20003f0e000 */
[----:B------:R-:W-:-:S02]  /*44e0*/  FFMA R12, R12, R8, R9 ;  /* 0x000000080c0c7223 */ /* 0x000fc40000000009 */
[----:B------:R-:W-:Y:S02]  /*44f0*/  FADD R15, -R6, R15 ;  /* 0x0000000f060f7221 */ /* 0x000fe40000000100 */
[----:B------:R-:W0:Y:S01]  /*4500*/  MUFU.EX2 R10, R10 ;  /* 0x0000000a000a7308 */ /* 0x000e220000000800 */
[----:B-1----:R-:W-:Y:S01]  /*4510*/  FSEL R2, R12, R17, P1 ;  /* 0x000000110c027208 */ /* 0x002fe20000800000 */
[----:B------:R-:W-:Y:S01]  /*4520*/  FMUL R15, R15, 1.4426950216293334961 ;  /* 0x3fb8aa3b0f0f7820 */ /* 0x000fe20000400000 */
[----:B------:R-:W-:Y:S01]  /*4530*/  FSEL R17, R17, R12, P1 ;  /* 0x0000000c11117208 */ /* 0x000fe20000800000 */
[----:B--2---:R-:W-:-:S03]  /*4540*/  @!P4 FMUL R4, R4, R4 ;  /* 0x000000040404c220 */ /* 0x004fc60000400000 */
[----:B------:R-:W-:Y:S01]  /*4550*/  FSETP.GEU.AND P1, PT, R15, -126, PT ;  /* 0xc2fc00000f00780b */ /* 0x000fe20003f2e000 */
[----:B------:R-:W-:Y:S01]  /*4560*/  @!P0 FMUL R13, R13, 0.5 ;  /* 0x3f0000000d0d8820 */ /* 0x000fe20000400000 */
[----:B------:R-:W-:-:S03]  /*4570*/  FFMA R2, R17, R4, R2 ;  /* 0x0000000411027223 */ /* 0x000fc60000000002 */
[----:B------:R-:W1:Y:S02]  /*4580*/  MUFU.EX2 R8, R13 ;  /* 0x0000000d00087308 */ /* 0x000e640000000800 */
[----:B------:R-:W-:Y:S02]  /*4590*/  FSEL R4, R2, R19, P3 ;  /* 0x0000001302047208 */ /* 0x000fe40001800000 */
[----:B------:R-:W-:Y:S01]  /*45a0*/  FSEL R19, R19, R2, P3 ;  /* 0x0000000213137208 */ /* 0x000fe20001800000 */
[----:B0-----:R-:W-:-:S03]  /*45b0*/  @!P6 FMUL R10, R10, R10 ;  /* 0x0000000a0a0ae220 */ /* 0x001fc60000400000 */
[----:B------:R-:W-:Y:S01]  /*45c0*/  @!P1 FMUL R15, R15, 0.5 ;  /* 0x3f0000000f0f9820 */ /* 0x000fe20000400000 */
[----:B------:R-:W-:-:S03]  /*45d0*/  FFMA R4, R19, R10, R4 ;  /* 0x0000000a13047223 */ /* 0x000fc60000000004 */
[----:B------:R-:W0:Y:S02]  /*45e0*/  MUFU.EX2 R9, R15 ;  /* 0x0000000f00097308 */ /* 0x000e240000000800 */
[----:B------:R-:W-:Y:S02]  /*45f0*/  FSEL R2, R4, R5, P5 ;  /* 0x0000000504027208 */ /* 0x000fe40002800000 */
[----:B------:R-:W-:Y:S01]  /*4600*/  FSEL R5, R5, R4, P5 ;  /* 0x0000000405057208 */ /* 0x000fe20002800000 */
[----:B-1----:R-:W-:-:S04]  /*4610*/  @!P0 FMUL R8, R8, R8 ;  /* 0x0000000808088220 */ /* 0x002fc80000400000 */
[----:B------:R-:W-:-:S05]  /*4620*/  FFMA R2, R5, R8, R2 ;  /* 0x0000000805027223 */ /* 0x000fca0000000002 */
[----:B------:R-:W-:Y:S02]  /*4630*/  FSEL R4, R2, R7, P2 ;  /* 0x0000000702047208 */ /* 0x000fe40001000000 */
[----:B------:R-:W-:Y:S01]  /*4640*/  FSEL R7, R7, R2, P2 ;  /* 0x0000000207077208 */ /* 0x000fe20001000000 */
[----:B0-----:R-:W-:-:S04]  /*4650*/  @!P1 FMUL R9, R9, R9 ;  /* 0x0000000909099220 */ /* 0x001fc80000400000 */
[----:B------:R-:W-:-:S05]  /*4660*/  FFMA R7, R7, R9, R4 ;  /* 0x0000000907077223 */ /* 0x000fca0000000004 */
[----:B------:R0:W-:Y:S02]  /*4670*/  STS.64 [UR4+0x128], R6 ;  /* 0x00012806ff007988 */ /* 0x0001e40008000a04 */
.L_x_114:
[----:B------:R-:W-:Y:S05]  /*4680*/  BSYNC.RECONVERGENT B0 ;  /* 0x0000000000007941 */ /* 0x000fea0003800200 */
.L_x_113:
[----:B------:R-:W-:Y:S01]  /*4690*/  BAR.SYNC.DEFER_BLOCKING 0x0 ;  /* 0x0000000000007b1d */ /* 0x000fe20000010000 */
[----:B------:R-:W-:-:S13]  /*46a0*/  ISETP.GE.U32.AND P0, PT, R0, R23, PT ;  /* 0x000000170000720c */ /* 0x000fda0003f06070 */
[----:B------:R-:W-:Y:S05]  /*46b0*/  @!P0 BRA `(.L_x_115) ;  /* 0x0000000c00a08947 */ /* 0x000fea0003800000 */
[----:B------:R-:W5:Y:S02]  /*46c0*/  LDC R2, c[0x0][0x390] ;  /* 0x0000e400ff027b82 */ /* 0x000f640000000800 */
[----:B-----5:R-:W-:-:S13]  /*46d0*/  ISETP.GE.AND P0, PT, R2, 0x400, PT ;  /* 0x000004000200780c */ /* 0x020fda0003f06270 */
[----:B------:R-:W-:Y:S05]  /*46e0*/  @!P0 EXIT ;  /* 0x000000000000894d */ /* 0x000fea0003800000 */
[----:B------:R-:W5:Y:S01]  /*46f0*/  S2UR UR5, SR_CgaCtaId ;  /* 0x00000000000579c3 */ /* 0x000f620000008800 */
[----:B------:R-:W-:Y:S01]  /*4700*/  UMOV UR4, 0x400 ;  /* 0x0000040000047882 */ /* 0x000fe20000000000 */
[----:B----4-:R-:W-:Y:S01]  /*4710*/  IADD3 R4, PT, PT, R20, -0x1, RZ ;  /* 0xffffffff14047810 */ /* 0x010fe20007ffe0ff */
[----:B------:R-:W-:Y:S02]  /*4720*/  HFMA2 R5, -RZ, RZ, 15, 0 ;  /* 0x4b800000ff057431 */ /* 0x000fe400000001ff */
[----:B0-----:R-:W-:Y:S01]  /*4730*/  IMAD.IADD R7, R0, 0x1, -R23 ;  /* 0x0000000100077824 */ /* 0x001fe200078e0a17 */
[----:B------:R-:W-:Y:S02]  /*4740*/  LOP3.LUT R0, R20, 0x7, RZ, 0xc0, !PT ;  /* 0x0000000714007812 */ /* 0x000fe400078ec0ff */
[----:B------:R-:W-:Y:S01]  /*4750*/  ISETP.GE.U32.AND P2, PT, R4, 0x7, PT ;  /* 0x000000070400780c */ /* 0x000fe20003f46070 */
[----:B------:R-:W-:Y:S01]  /*4760*/  IMAD R4, R20, R7, RZ ;  /* 0x0000000714047224 */ /* 0x000fe200078e02ff */
[----:B------:R-:W-:-:S02]  /*4770*/  ISETP.NE.AND P0, PT, R0, RZ, PT ;  /* 0x000000ff0000720c */ /* 0x000fc40003f05270 */
[----:B------:R-:W-:Y:S01]  /*4780*/  MOV R16, RZ ;  /* 0x000000ff00107202 */ /* 0x000fe20000000f00 */
[----:B------:R-:W-:Y:S01]  /*4790*/  IMAD R21, R23, R21, R4 ;  /* 0x0000001517157224 */ /* 0x000fe200078e0204 */
[----:B-----5:R-:W-:-:S09]  /*47a0*/  ULEA UR4, UR5, UR4, 0x18 ;  /* 0x0000000405047291 */ /* 0x020fd2000f8ec0ff */
[----:B------:R-:W0:Y:S02]  /*47b0*/  LDS.64 R12, [UR4+0x128] ;  /* 0x00012804ff0c7984 */ /* 0x000e240008000a00 */
[----:B0-----:R-:W-:-:S04]  /*47c0*/  FSETP.GEU.AND P1, PT, |R13|, 1.175494350822287508e-38, PT ;  /* 0x008000000d00780b */ /* 0x001fc80003f2e200 */
[----:B------:R-:W-:-:S09]  /*47d0*/  FSEL R5, R5, 1, !P1 ;  /* 0x3f80000005057808 */ /* 0x000fd20004800000 */
[----:B------:R-:W-:-:S04]  /*47e0*/  @!P1 FMUL R13, R13, 16777216 ;  /* 0x4b8000000d0d9820 */ /* 0x000fc80000400000 */
[----:B------:R-:W0:Y:S02]  /*47f0*/  MUFU.RCP R2, R13 ;  /* 0x0000000d00027308 */ /* 0x000e240000001000 */
[----:B0-----:R-:W-:Y:S01]  /*4800*/  FMUL R2, R2, R5 ;  /* 0x0000000502027220 */ /* 0x001fe20000400000 */
[----:B------:R-:W-:Y:S06]  /*4810*/  @!P2 BRA `(.L_x_116) ;  /* 0x0000000400a8a947 */ /* 0x000fec0003800000 */
[----:B------:R-:W0:Y:S01]  /*4820*/  LDC.64 R14, c[0x0][0x388] ;  /* 0x0000e200ff0e7b82 */ /* 0x000e220000000a00 */
[----:B------:R-:W-:Y:S01]  /*4830*/  LOP3.LUT R16, R20, 0x1ffff8, RZ, 0xc0, !PT ;  /* 0x001ffff814107812 */ /* 0x000fe200078ec0ff */
[----:B------:R-:W-:Y:S01]  /*4840*/  VIADD R13, R1, 0x10 ;  /* 0x00000010010d7836 */ /* 0x000fe20000000000 */
[----:B------:R-:W4:Y:S02]  /*4850*/  LDCU UR5, c[0x0][0x394] ;  /* 0x00007280ff0577ac */ /* 0x000f240008000800 */
[----:B-123--:R-:W-:Y:S01]  /*4860*/  IADD3 R17, PT, PT, -R16, RZ, RZ ;  /* 0x000000ff10117210 */ /* 0x00efe20007ffe1ff */
[----:B------:R-:W-:-:S06]  /*4870*/  UMOV UR4, URZ ;  /* 0x000000ff00047c82 */ /* 0x000fcc0008000000 */
.L_x_117:
[----:B0-----:R-:W2:Y:S04]  /*4880*/  LDL.128 R8, [R13+-0x10] ;  /* 0xfffff0000d087983 */ /* 0x001ea80000100c00 */
[----:B------:R1:W3:Y:S01]  /*4890*/  LDL.128 R4, [R13] ;  /* 0x000000000d047983 */ /* 0x0002e20000100c00 */
[----:B------:R-:W-:Y:S01]  /*48a0*/  IADD3 R17, PT, PT, R17, 0x8, RZ ;  /* 0x0000000811117810 */ /* 0x000fe20007ffe0ff */
[----:B-1----:R-:W-:Y:S02]  /*48b0*/  VIADD R13, R13, 0x20 ;  /* 0x000000200d0d7836 */ /* 0x002fe40000000000 */
[C---:B--2---:R-:W-:Y:S01]  /*48c0*/  FADD R8, -R12.reuse, R8 ;  /* 0x000000080c087221 */ /* 0x044fe20000000100 */
[C---:B------:R-:W-:Y:S01]  /*48d0*/  FADD R9, -R12.reuse, R9 ;  /* 0x000000090c097221 */ /* 0x040fe20000000100 */
[----:B------:R-:W-:-:S02]  /*48e0*/  FADD R10, -R12, R10 ;  /* 0x0000000a0c0a7221 */ /* 0x000fc40000000100 */
[----:B------:R-:W-:Y:S01]  /*48f0*/  FMUL R3, R8, 1.4426950216293334961 ;  /* 0x3fb8aa3b08037820 */ /* 0x000fe20000400000 */
[----:B------:R-:W-:Y:S01]  /*4900*/  FMUL R9, R9, 1.4426950216293334961 ;  /* 0x3fb8aa3b09097820 */ /* 0x000fe20000400000 */
[----:B------:R-:W-:Y:S01]  /*4910*/  FMUL R10, R10, 1.4426950216293334961 ;  /* 0x3fb8aa3b0a0a7820 */ /* 0x000fe20000400000 */
[C---:B------:R-:W-:Y:S01]  /*4920*/  FADD R8, -R12.reuse, R11 ;  /* 0x0000000b0c087221 */ /* 0x040fe20000000100 */
[C---:B---3--:R-:W-:Y:S01]  /*4930*/  FADD R4, -R12.reuse, R4 ;  /* 0x000000040c047221 */ /* 0x048fe20000000100 */
[----:B------:R-:W-:Y:S01]  /*4940*/  FSETP.GEU.AND P6, PT, R3, -126, PT ;  /* 0xc2fc00000300780b */ /* 0x000fe20003fce000 */
[----:B------:R-:W-:Y:S01]  /*4950*/  FADD R5, -R12, R5 ;  /* 0x000000050c057221 */ /* 0x000fe20000000100 */
[----:B------:R-:W-:Y:S01]  /*4960*/  FSETP.GEU.AND P1, PT, R9, -126, PT ;  /* 0xc2fc00000900780b */ /* 0x000fe20003f2e000 */
[----:B------:R-:W-:Y:S01]  /*4970*/  FMUL R25, R8, 1.4426950216293334961 ;  /* 0x3fb8aa3b08197820 */ /* 0x000fe20000400000 */
[----:B------:R-:W-:Y:S01]  /*4980*/  FSETP.GEU.AND P2, PT, R10, -126, PT ;  /* 0xc2fc00000a00780b */ /* 0x000fe20003f4e000 */
[----:B------:R-:W-:Y:S01]  /*4990*/  FADD R6, -R12, R6 ;  /* 0x000000060c067221 */ /* 0x000fe20000000100 */
[----:B------:R-:W-:Y:S01]  /*49a0*/  FMUL R8, R4, 1.4426950216293334961 ;  /* 0x3fb8aa3b04087820 */ /* 0x000fe20000400000 */
[----:B------:R-:W-:Y:S01]  /*49b0*/  FMUL R19, R5, 1.4426950216293334961 ;  /* 0x3fb8aa3b05137820 */ /* 0x000fe20000400000 */
[----:B------:R-:W-:Y:S01]  /*49c0*/  FSETP.GEU.AND P3, PT, R25, -126, PT ;  /* 0xc2fc00001900780b */ /* 0x000fe20003f6e000 */
[----:B------:R-:W-:Y:S01]  /*49d0*/  FADD R7, -R12, R7 ;  /* 0x000000070c077221 */ /* 0x000fe20000000100 */
[----:B------:R-:W-:Y:S01]  /*49e0*/  FMUL R27, R6, 1.4426950216293334961 ;  /* 0x3fb8aa3b061b7820 */ /* 0x000fe20000400000 */
[----:B------:R-:W-:-:S02]  /*49f0*/  FSETP.GEU.AND P4, PT, R8, -126, PT ;  /* 0xc2fc00000800780b */ /* 0x000fc40003f8e000 */
[----:B------:R-:W-:Y:S01]  /*4a00*/  @!P6 FMUL R3, R3, 0.5 ;  /* 0x3f0000000303e820 */ /* 0x000fe20000400000 */
[----:B------:R-:W-:Y:S01]  /*4a10*/  FSETP.GEU.AND P5, PT, R19, -126, PT ;  /* 0xc2fc00001300780b */ /* 0x000fe20003fae000 */
[----:B------:R-:W-:Y:S01]  /*4a20*/  @!P1 FMUL R9, R9, 0.5 ;  /* 0x3f00000009099820 */ /* 0x000fe20000400000 */
[----:B------:R-:W-:Y:S01]  /*4a30*/  IADD3 R5, PT, PT, R21, UR4, RZ ;  /* 0x0000000415057c10 */ /* 0x000fe2000fffe0ff */
[----:B------:R4:W1:Y:S01]  /*4a40*/  MUFU.EX2 R11, R3 ;  /* 0x00000003000b7308 */ /* 0x0008620000000800 */
[----:B------:R-:W-:Y:S01]  /*4a50*/  @!P2 FMUL R10, R10, 0.5 ;  /* 0x3f0000000a0aa820 */ /* 0x000fe20000400000 */
[----:B------:R-:W-:Y:S02]  /*4a60*/  UIADD3 UR4, UPT, UPT, UR4, 0x8, URZ ;  /* 0x0000000804047890 */ /* 0x000fe4000fffe0ff */
[----:B------:R-:W-:-:S03]  /*4a70*/  @!P3 FMUL R25, R25, 0.5 ;  /* 0x3f0000001919b820 */ /* 0x000fc60000400000 */
[----:B------:R-:W-:Y:S01]  /*4a80*/  @!P4 FMUL R8, R8, 0.5 ;  /* 0x3f0000000808c820 */ /* 0x000fe20000400000 */
[----:B------:R-:W2:Y:S01]  /*4a90*/  MUFU.EX2 R9, R9 ;  /* 0x0000000900097308 */ /* 0x000ea20000000800 */
[----:B----4-:R-:W-:Y:S01]  /*4aa0*/  MOV R3, UR5 ;  /* 0x0000000500037c02 */ /* 0x010fe20008000f00 */
[----:B------:R-:W-:-:S04]  /*4ab0*/  @!P5 FMUL R19, R19, 0.5 ;  /* 0x3f0000001313d820 */ /* 0x000fc80000400000 */
[----:B------:R-:W-:Y:S02]  /*4ac0*/  IMAD R6, R5, R3, R22 ;  /* 0x0000000305067224 */ /* 0x000fe400078e0216 */
[----:B------:R3:W4:Y:S01]  /*4ad0*/  MUFU.EX2 R23, R10 ;  /* 0x0000000a00177308 */ /* 0x0007220000000800 */
[----:B-1----:R-:W-:Y:S01]  /*4ae0*/  @!P6 FMUL R11, R11, R11 ;  /* 0x0000000b0b0be220 */ /* 0x002fe20000400000 */
[----:B------:R-:W-:-:S03]  /*4af0*/  FSETP.GEU.AND P6, PT, R27, -126, PT ;  /* 0xc2fc00001b00780b */ /* 0x000fc60003fce000 */
[----:B------:R-:W-:-:S03]  /*4b00*/  FMUL R4, R2, R11 ;  /* 0x0000000b02047220 */ /* 0x000fc60000400000 */
[----:B------:R-:W1:Y:S01]  /*4b10*/  MUFU.EX2 R25, R25 ;  /* 0x0000001900197308 */ /* 0x000e620000000800 */
[----:B---3--:R-:W-:Y:S01]  /*4b20*/  FMUL R10, R7, 1.4426950216293334961 ;  /* 0x3fb8aa3b070a7820 */ /* 0x008fe20000400000 */
[----:B--2---:R-:W-:Y:S01]  /*4b30*/  @!P1 FMUL R9, R9, R9 ;  /* 0x0000000909099220 */ /* 0x004fe20000400000 */
[----:B------:R-:W-:Y:S01]  /*4b40*/  F2FP.F16.F32.PACK_AB R7, RZ, R4 ;  /* 0x00000004ff07723e */ /* 0x000fe200000000ff */
[----:B0-----:R-:W-:Y:S02]  /*4b50*/  IMAD.WIDE.U32 R4, R6, 0x2, R14 ;  /* 0x0000000206047825 */ /* 0x001fe400078e000e */
[----:B------:R-:W-:Y:S02]  /*4b60*/  FSETP.GEU.AND P1, PT, R10, -126, PT ;  /* 0xc2fc00000a00780b */ /* 0x000fe40003f2e000 */
[----:B------:R-:W-:Y:S01]  /*4b70*/  FMUL R9, R2, R9 ;  /* 0x0000000902097220 */ /* 0x000fe20000400000 */
[----:B------:R-:W-:Y:S01]  /*4b80*/  PRMT R18, R7, 0x7610, R18 ;  /* 0x0000761007127816 */ /* 0x000fe20000000012 */
[----:B------:R-:W-:-:S02]  /*4b90*/  IMAD.IADD R7, R6, 0x1, R3 ;  /* 0x0000000106077824 */ /* 0x000fc400078e0203 */
[----:B------:R-:W-:Y:S01]  /*4ba0*/  @!P6 FMUL R27, R27, 0.5 ;  /* 0x3f0000001b1be820 */ /* 0x000fe20000400000 */
[----:B------:R0:W2:Y:S01]  /*4bb0*/  MUFU.EX2 R11, R8 ;  /* 0x00000008000b7308 */ /* 0x0000a20000000800 */
[----:B----4-:R-:W-:Y:S01]  /*4bc0*/  @!P2 FMUL R23, R23, R23 ;  /* 0x000000171717a220 */ /* 0x010fe20000400000 */
[----:B------:R3:W-:Y:S01]  /*4bd0*/  STG.E.U16 desc[UR6][R4.64], R18 ;  /* 0x0000001204007986 */ /* 0x0007e2000c101506 */
[----:B------:R-:W-:Y:S01]  /*4be0*/  IADD3 R6, PT, PT, R7, R3, RZ ;  /* 0x0000000307067210 */ /* 0x000fe20007ffe0ff */
[----:B-1----:R-:W-:Y:S02]  /*4bf0*/  @!P3 FMUL R25, R25, R25 ;  /* 0x000000191919b220 */ /* 0x002fe40000400000 */
[----:B------:R-:W-:Y:S02]  /*4c00*/  @!P1 FMUL R10, R10, 0.5 ;  /* 0x3f0000000a0a9820 */ /* 0x000fe40000400000 */
[----:B------:R-:W1:Y:S01]  /*4c10*/  MUFU.EX2 R19, R19 ;  /* 0x0000001300137308 */ /* 0x000e620000000800 */
[----:B------:R-:W-:Y:S01]  /*4c20*/  FMUL R25, R2, R25 ;  /* 0x0000001902197220 */ /* 0x000fe20000400000 */
[----:B---3--:R-:W-:Y:S01]  /*4c30*/  F2FP.F16.F32.PACK_AB R5, RZ, R9 ;  /* 0x00000009ff05723e */ /* 0x008fe200000000ff */
[----:B0-----:R-:W-:-:S04]  /*4c40*/  IMAD.WIDE.U32 R8, R7, 0x2, R14 ;  /* 0x0000000207087825 */ /* 0x001fc800078e000e */
[----:B------:R-:W-:Y:S01]  /*4c50*/  FMUL R7, R2, R23 ;  /* 0x0000001702077220 */ /* 0x000fe20000400000 */
[----:B------:R-:W0:Y:S01]  /*4c60*/  MUFU.EX2 R27, R27 ;  /* 0x0000001b001b7308 */ /* 0x000e220000000800 */
[----:B------:R-:W-:Y:S01]  /*4c70*/  IADD3 R18, PT, PT, R6, R3, RZ ;  /* 0x0000000306127210 */ /* 0x000fe20007ffe0ff */
[----:B--2---:R-:W-:Y:S01]  /*4c80*/  @!P4 FMUL R11, R11, R11 ;  /* 0x0000000b0b0bc220 */ /* 0x004fe20000400000 */
[----:B------:R2:W-:Y:S01]  /*4c90*/  STG.E.U16 desc[UR6][R8.64], R5 ;  /* 0x0000000508007986 */ /* 0x0005e2000c101506 */
[----:B------:R-:W-:Y:S02]  /*4ca0*/  F2FP.F16.F32.PACK_AB R25, RZ, R25 ;  /* 0x00000019ff19723e */ /* 0x000fe400000000ff */
[----:B------:R-:W-:Y:S02]  /*4cb0*/  FMUL R11, R2, R11 ;  /* 0x0000000b020b7220 */ /* 0x000fe40000400000 */
[----:B------:R-:W3:Y:S01]  /*4cc0*/  MUFU.EX2 R23, R10 ;  /* 0x0000000a00177308 */ /* 0x000ee20000000800 */
[----:B-1----:R-:W-:Y:S01]  /*4cd0*/  @!P5 FMUL R19, R19, R19 ;  /* 0x000000131313d220 */ /* 0x002fe20000400000 */
[----:B------:R-:W-:-:S02]  /*4ce0*/  PRMT R28, R25, 0x7610, R28 ;  /* 0x00007610191c7816 */ /* 0x000fc4000000001c */
[----:B--2---:R-:W-:Y:S01]  /*4cf0*/  F2FP.F16.F32.PACK_AB R9, RZ, R7 ;  /* 0x00000007ff09723e */ /* 0x004fe200000000ff */
[----:B------:R-:W-:-:S04]  /*4d00*/  IMAD.WIDE.U32 R4, R6, 0x2, R14 ;  /* 0x0000000206047825 */ /* 0x000fc800078e000e */
[----:B0-----:R-:W-:Y:S01]  /*4d10*/  @!P6 FMUL R27, R27, R27 ;  /* 0x0000001b1b1be220 */ /* 0x001fe20000400000 */
[----:B------:R-:W-:Y:S01]  /*4d20*/  PRMT R26, R9, 0x7610, R26 ;  /* 0x00007610091a7816 */ /* 0x000fe2000000001a */
[C---:B------:R-:W-:Y:S01]  /*4d30*/  IMAD.WIDE.U32 R6, R18.reuse, 0x2, R14 ;  /* 0x0000000212067825 */ /* 0x040fe200078e000e */
[----:B------:R-:W-:-:S03]  /*4d40*/  IADD3 R18, PT, PT, R18, R3, RZ ;  /* 0x0000000312127210 */ /* 0x000fc60007ffe0ff */
[C---:B------:R-:W-:Y:S01]  /*4d50*/  FMUL R9, R2.reuse, R19 ;  /* 0x0000001302097220 */ /* 0x040fe20000400000 */
[----:B------:R-:W-:Y:S01]  /*4d60*/  FMUL R24, R2, R27 ;  /* 0x0000001b02187220 */ /* 0x000fe20000400000 */
[----:B------:R-:W-:Y:S01]  /*4d70*/  F2FP.F16.F32.PACK_AB R19, RZ, R11 ;  /* 0x0000000bff13723e */ /* 0x000fe200000000ff */
[----:B---3--:R-:W-:Y:S01]  /*4d80*/  @!P1 FMUL R23, R23, R23 ;  /* 0x0000001717179220 */ /* 0x008fe20000400000 */
[----:B------:R-:W-:Y:S01]  /*4d90*/  IMAD.IADD R10, R18, 0x1, R3 ;  /* 0x00000001120a7824 */ /* 0x000fe200078e0203 */
[----:B------:R0:W-:Y:S01]  /*4da0*/  STG.E.U16 desc[UR6][R4.64], R26 ;  /* 0x0000001a04007986 */ /* 0x0001e2000c101506 */
[----:B------:R-:W-:Y:S01]  /*4db0*/  F2FP.F16.F32.PACK_AB R24, RZ, R24 ;  /* 0x00000018ff18723e */ /* 0x000fe200000000ff */
[----:B------:R-:W-:Y:S01]  /*4dc0*/  FMUL R25, R2, R23 ;  /* 0x0000001702197220 */ /* 0x000fe20000400000 */
[----:B------:R-:W-:Y:S01]  /*4dd0*/  F2FP.F16.F32.PACK_AB R23, RZ, R9 ;  /* 0x00000009ff17723e */ /* 0x000fe200000000ff */
[----:B------:R1:W-:Y:S01]  /*4de0*/  STG.E.U16 desc[UR6][R6.64], R28 ;  /* 0x0000001c06007986 */ /* 0x0003e2000c101506 */
[----:B------:R-:W-:-:S02]  /*4df0*/  IADD3 R8, PT, PT, R10, R3, RZ ;  /* 0x000000030a087210 */ /* 0x000fc40007ffe0ff */
[----:B------:R-:W-:Y:S02]  /*4e00*/  F2FP.F16.F32.PACK_AB R25, RZ, R25 ;  /* 0x00000019ff19723e */ /* 0x000fe400000000ff */
[C---:B------:R-:W-:Y:S01]  /*4e10*/  IADD3 R11, PT, PT, R8.reuse, R3, RZ ;  /* 0x00000003080b7210 */ /* 0x040fe20007ffe0ff */
[----:B------:R-:W-:Y:S01]  /*4e20*/  IMAD.WIDE.U32 R8, R8, 0x2, R14 ;  /* 0x0000000208087825 */ /* 0x000fe200078e000e */
[----:B------:R-:W-:-:S03]  /*4e30*/  ISETP.NE.AND P1, PT, R17, RZ, PT ;  /* 0x000000ff1100720c */ /* 0x000fc60003f25270 */
[----:B0-----:R-:W-:-:S04]  /*4e40*/  IMAD.WIDE.U32 R4, R18, 0x2, R14 ;  /* 0x0000000212047825 */ /* 0x001fc800078e000e */
[--C-:B-1----:R-:W-:Y:S01]  /*4e50*/  IMAD.WIDE.U32 R6, R10, 0x2, R14.reuse ;  /* 0x000000020a067825 */ /* 0x102fe200078e000e */
[----:B------:R0:W-:Y:S03]  /*4e60*/  STG.E.U16 desc[UR6][R4.64], R19 ;  /* 0x0000001304007986 */ /* 0x0001e6000c101506 */
[----:B------:R-:W-:Y:S01]  /*4e70*/  IMAD.WIDE.U32 R10, R11, 0x2, R14 ;  /* 0x000000020b0a7825 */ /* 0x000fe200078e000e */
[----:B------:R0:W-:Y:S04]  /*4e80*/  STG.E.U16 desc[UR6][R6.64], R23 ;  /* 0x0000001706007986 */ /* 0x0001e8000c101506 */
[----:B------:R0:W-:Y:S04]  /*4e90*/  STG.E.U16 desc[UR6][R8.64], R24 ;  /* 0x0000001808007986 */ /* 0x0001e8000c101506 */
[----:B------:R0:W-:Y:S01]  /*4ea0*/  STG.E.U16 desc[UR6][R10.64], R25 ;  /* 0x000000190a007986 */ /* 0x0001e2000c101506 */
[----:B------:R-:W-:Y:S05]  /*4eb0*/  @P1 BRA `(.L_x_117) ;  /* 0xfffffff800701947 */ /* 0x000fea000383ffff */
.L_x_116:
[----:B------:R-:W-:Y:S05]  /*4ec0*/  @!P0 EXIT ;  /* 0x000000000000894d */ /* 0x000fea0003800000 */
[----:B------:R-:W-:Y:S02]  /*4ed0*/  ISETP.GE.U32.AND P0, PT, R0, 0x4, PT ;  /* 0x000000040000780c */ /* 0x000fe40003f06070 */
[----:B------:R-:W-:-:S04]  /*4ee0*/  LOP3.LUT R14, R20, 0x3, RZ, 0xc0, !PT ;  /* 0x00000003140e7812 */ /* 0x000fc800078ec0ff */
[----:B------:R-:W-:-:S07]  /*4ef0*/  ISETP.NE.AND P4, PT, R14, RZ, PT ;  /* 0x000000ff0e00720c */ /* 0x000fce0003f85270 */
[----:B------:R-:W-:Y:S06]  /*4f00*/  @!P0 BRA `(.L_x_118) ;  /* 0x0000000000c88947 */ /* 0x000fec0003800000 */
[----:B------:R-:W-:Y:S01]  /*4f10*/  LEA R0, R16, R1, 0x2 ;  /* 0x0000000110007211 */ /* 0x000fe200078e10ff */
[----:B0-----:R-:W0:Y:S04]  /*4f20*/  LDC.64 R10, c[0x0][0x388] ;  /* 0x0000e200ff0a7b82 */ /* 0x001e280000000a00 */
[----:B------:R-:W4:Y:S04]  /*4f30*/  LDL.64 R6, [R0] ;  /* 0x0000000000067983 */ /* 0x000f280000100a00 */
[----:B------:R5:W2:Y:S02]  /*4f40*/  LDL.64 R4, [R0+0x8] ;  /* 0x0000080000047983 */ /* 0x000aa40000100a00 */
[----:B-----5:R-:W-:-:S02]  /*4f50*/  IADD3 R0, PT, PT, R21, R16, RZ ;  /* 0x0000001015007210 */ /* 0x020fc40007ffe0ff */
[----:B------:R-:W-:-:S03]  /*4f60*/  IADD3 R16, PT, PT, R16, 0x4, RZ ;  /* 0x0000000410107810 */ /* 0x000fc60007ffe0ff */
[----:B------:R-:W-:-:S05]  /*4f70*/  IMAD R0, R0, R3, R22 ;  /* 0x0000000300007224 */ /* 0x000fca00078e0216 */
[----:B------:R-:W-:Y:S01]  /*4f80*/  IADD3 R8, PT, PT, R0, R3, RZ ;  /* 0x0000000300087210 */ /* 0x000fe20007ffe0ff */
[C---:B----4-:R-:W-:Y:S01]  /*4f90*/  FADD R6, -R12.reuse, R6 ;  /* 0x000000060c067221 */ /* 0x050fe20000000100 */
[C---:B------:R-:W-:Y:S01]  /*4fa0*/  FADD R7, -R12.reuse, R7 ;  /* 0x000000070c077221 */ /* 0x040fe20000000100 */
[C---:B--2---:R-:W-:Y:S01]  /*4fb0*/  FADD R4, -R12.reuse, R4 ;  /* 0x000000040c047221 */ /* 0x044fe20000000100 */
[----:B------:R-:W-:Y:S01]  /*4fc0*/  FADD R5, -R12, R5 ;  /* 0x000000050c057221 */ /* 0x000fe20000000100 */
[----:B------:R-:W-:Y:S01]  /*4fd0*/  FMUL R6, R6, 1.4426950216293334961 ;  /* 0x3fb8aa3b06067820 */ /* 0x000fe20000400000 */
[----:B------:R-:W-:Y:S01]  /*4fe0*/  FMUL R7, R7, 1.4426950216293334961 ;  /* 0x3fb8aa3b07077820 */ /* 0x000fe20000400000 */
[----:B-1-3--:R-:W-:Y:S01]  /*4ff0*/  FMUL R17, R4, 1.4426950216293334961 ;  /* 0x3fb8aa3b04117820 */ /* 0x00afe20000400000 */
[----:B------:R-:W-:Y:S01]  /*5000*/  FMUL R18, R5, 1.4426950216293334961 ;  /* 0x3fb8aa3b05127820 */ /* 0x000fe20000400000 */
[----:B0-----:R-:W-:Y:S01]  /*5010*/  IMAD.WIDE.U32 R4, R0, 0x2, R10 ;  /* 0x0000000200047825 */ /* 0x001fe200078e000a */
[----:B------:R-:W-:-:S02]  /*5020*/  FSETP.GEU.AND P0, PT, R6, -126, PT ;  /* 0xc2fc00000600780b */ /* 0x000fc40003f0e000 */
[----:B------:R-:W-:Y:S02]  /*5030*/  FSETP.GEU.AND P2, PT, R17, -126, PT ;  /* 0xc2fc00001100780b */ /* 0x000fe40003f4e000 */
[----:B------:R-:W-:Y:S02]  /*5040*/  FSETP.GEU.AND P1, PT, R7, -126, PT ;  /* 0xc2fc00000700780b */ /* 0x000fe40003f2e000 */
[----:B------:R-:W-:-:S07]  /*5050*/  FSETP.GEU.AND P3, PT, R18, -126, PT ;  /* 0xc2fc00001200780b */ /* 0x000fce0003f6e000 */
[----:B------:R-:W-:Y:S02]  /*5060*/  @!P0 FMUL R6, R6, 0.5 ;  /* 0x3f00000006068820 */ /* 0x000fe40000400000 */
[----:B------:R-:W-:Y:S02]  /*5070*/  @!P2 FMUL R17, R17, 0.5 ;  /* 0x3f0000001111a820 */ /* 0x000fe40000400000 */
[----:B------:R-:W-:Y:S01]  /*5080*/  @!P1 FMUL R7, R7, 0.5 ;  /* 0x3f00000007079820 */ /* 0x000fe20000400000 */
[----:B------:R0:W1:Y:S01]  /*5090*/  MUFU.EX2 R13, R6 ;  /* 0x00000006000d7308 */ /* 0x0000620000000800 */
[----:B------:R-:W-:-:S07]  /*50a0*/  @!P3 FMUL R18, R18, 0.5 ;  /* 0x3f0000001212b820 */ /* 0x000fce0000400000 */
[----:B------:R2:W3:Y:S01]  /*50b0*/  MUFU.EX2 R15, R7 ;  /* 0x00000007000f7308 */ /* 0x0004e20000000800 */
[C---:B0-----:R-:W-:Y:S02]  /*50c0*/  IMAD.IADD R6, R8.reuse, 0x1, R3 ;  /* 0x0000000108067824 */ /* 0x041fe400078e0203 */
[----:B------:R-:W-:-:S03]  /*50d0*/  IMAD.WIDE.U32 R8, R8, 0x2, R10 ;  /* 0x0000000208087825 */ /* 0x000fc600078e000a */
[C---:B------:R-:W-:Y:S02]  /*50e0*/  IADD3 R23, PT, PT, R6.reuse, R3, RZ ;  /* 0x0000000306177210 */ /* 0x040fe40007ffe0ff */
[----:B------:R-:W0:Y:S01]  /*50f0*/  MUFU.EX2 R17, R17 ;  /* 0x0000001100117308 */ /* 0x000e220000000800 */
[----:B-1----:R-:W-:Y:S01]  /*5100*/  @!P0 FMUL R13, R13, R13 ;  /* 0x0000000d0d0d8220 */ /* 0x002fe20000400000 */
[----:B--2---:R-:W-:-:S04]  /*5110*/  IMAD.WIDE.U32 R6, R6, 0x2, R10 ;  /* 0x0000000206067825 */ /* 0x004fc800078e000a */
[----:B------:R-:W-:Y:S01]  /*5120*/  FMUL R13, R2, R13 ;  /* 0x0000000d020d7220 */ /* 0x000fe20000400000 */
[----:B------:R-:W-:Y:S01]  /*5130*/  IMAD.WIDE.U32 R10, R23, 0x2, R10 ;  /* 0x00000002170a7825 */ /* 0x000fe200078e000a */
[----:B------:R-:W1:Y:S03]  /*5140*/  MUFU.EX2 R19, R18 ;  /* 0x0000001200137308 */ /* 0x000e660000000800 */
[----:B---3--:R-:W-:Y:S01]  /*5150*/  @!P1 FMUL R15, R15, R15 ;  /* 0x0000000f0f0f9220 */ /* 0x008fe20000400000 */
[----:B------:R-:W-:-:S03]  /*5160*/  F2FP.F16.F32.PACK_AB R13, RZ, R13 ;  /* 0x0000000dff0d723e */ /* 0x000fc600000000ff */
[C---:B------:R-:W-:Y:S02]  /*5170*/  FMUL R15, R2.reuse, R15 ;  /* 0x0000000f020f7220 */ /* 0x040fe40000400000 */
[----:B------:R4:W-:Y:S01]  /*5180*/  STG.E.U16 desc[UR6][R4.64], R13 ;  /* 0x0000000d04007986 */ /* 0x0009e2000c101506 */
[----:B0-----:R-:W-:Y:S02]  /*5190*/  @!P2 FMUL R17, R17, R17 ;  /* 0x000000111111a220 */ /* 0x001fe40000400000 */
[----:B------:R-:W-:Y:S02]  /*51a0*/  F2FP.F16.F32.PACK_AB R15, RZ, R15 ;  /* 0x0000000fff0f723e */ /* 0x000fe400000000ff */
[----:B------:R-:W-:-:S03]  /*51b0*/  FMUL R17, R2, R17 ;  /* 0x0000001102117220 */ /* 0x000fc60000400000 */
[----:B------:R4:W-:Y:S01]  /*51c0*/  STG.E.U16 desc[UR6][R8.64], R15 ;  /* 0x0000000f08007986 */ /* 0x0009e2000c101506 */
[----:B-1----:R-:W-:Y:S01]  /*51d0*/  @!P3 FMUL R19, R19, R19 ;  /* 0x000000131313b220 */ /* 0x002fe20000400000 */
[----:B------:R-:W-:-:S03]  /*51e0*/  F2FP.F16.F32.PACK_AB R17, RZ, R17 ;  /* 0x00000011ff11723e */ /* 0x000fc600000000ff */
[----:B------:R-:W-:Y:S02]  /*51f0*/  FMUL R19, R2, R19 ;  /* 0x0000001302137220 */ /* 0x000fe40000400000 */
[----:B------:R4:W-:Y:S03]  /*5200*/  STG.E.U16 desc[UR6][R6.64], R17 ;  /* 0x0000001106007986 */ /* 0x0009e6000c101506 */
[----:B------:R-:W-:-:S05]  /*5210*/  F2FP.F16.F32.PACK_AB R19, RZ, R19 ;  /* 0x00000013ff13723e */ /* 0x000fca00000000ff */
[----:B------:R4:W-:Y:S02]  /*5220*/  STG.E.U16 desc[UR6][R10.64], R19 ;  /* 0x000000130a007986 */ /* 0x0009e4000c101506 */
.L_x_118:
[----:B------:R-:W-:Y:S05]  /*5230*/  @!P4 EXIT ;  /* 0x000000000000c94d */ /* 0x000fea0003800000 */
[----:B------:R-:W-:Y:S02]  /*5240*/  ISETP.NE.AND P0, PT, R14, 0x1, PT ;  /* 0x000000010e00780c */ /* 0x000fe40003f05270 */
[----:B------:R-:W-:-:S04]  /*5250*/  LOP3.LUT R20, R20, 0x1, RZ, 0xc0, !PT ;  /* 0x0000000114147812 */ /* 0x000fc800078ec0ff */
[----:B------:R-:W-:-:S07]  /*5260*/  ISETP.NE.U32.AND P2, PT, R20, 0x1, PT ;  /* 0x000000011400780c */ /* 0x000fce0003f45070 */
[----:B------:R-:W-:Y:S06]  /*5270*/  @!P0 BRA `(.L_x_119) ;  /* 0x00000000006c8947 */ /* 0x000fec0003800000 */
[----:B------:R-:W-:-:S05]  /*5280*/  LEA R0, R16, R1, 0x2 ;  /* 0x0000000110007211 */ /* 0x000fca00078e10ff */
[----:B0---4-:R0:W4:Y:S02]  /*5290*/  LDL.64 R4, [R0] ;  /* 0x0000000000047983 */ /* 0x0111240000100a00 */
[----:B0-----:R-:W-:Y:S01]  /*52a0*/  IMAD.IADD R0, R21, 0x1, R16 ;  /* 0x0000000115007824 */ /* 0x001fe200078e0210 */
[----:B------:R-:W-:-:S03]  /*52b0*/  IADD3 R16, PT, PT, R16, 0x2, RZ ;  /* 0x0000000210107810 */ /* 0x000fc60007ffe0ff */
[----:B------:R-:W-:-:S05]  /*52c0*/  IMAD R8, R0, R3, R22 ;  /* 0x0000000300087224 */ /* 0x000fca00078e0216 */
[----:B------:R-:W-:Y:S01]  /*52d0*/  IADD3 R13, PT, PT, R8, R3, RZ ;  /* 0x00000003080d7210 */ /* 0x000fe20007ffe0ff */
[C---:B----4-:R-:W-:Y:S01]  /*52e0*/  FADD R4, -R12.reuse, R4 ;  /* 0x000000040c047221 */ /* 0x050fe20000000100 */
[----:B------:R-:W-:-:S03]  /*52f0*/  FADD R5, -R12, R5 ;  /* 0x000000050c057221 */ /* 0x000fc60000000100 */
[----:B------:R-:W-:Y:S01]  /*5300*/  FMUL R6, R4, 1.4426950216293334961 ;  /* 0x3fb8aa3b04067820 */ /* 0x000fe20000400000 */
[----:B-123--:R-:W-:Y:S02]  /*5310*/  FMUL R9, R5, 1.4426950216293334961 ;  /* 0x3fb8aa3b05097820 */ /* 0x00efe40000400000 */
[----:B------:R-:W0:Y:S02]  /*5320*/  LDC.64 R4, c[0x0][0x388] ;  /* 0x0000e200ff047b82 */ /* 0x000e240000000a00 */
[----:B------:R-:W-:Y:S02]  /*5330*/  FSETP.GEU.AND P0, PT, R6, -126, PT ;  /* 0xc2fc00000600780b */ /* 0x000fe40003f0e000 */
[----:B------:R-:W-:-:S11]  /*5340*/  FSETP.GEU.AND P1, PT, R9, -126, PT ;  /* 0xc2fc00000900780b */ /* 0x000fd60003f2e000 */
[----:B------:R-:W-:Y:S02]  /*5350*/  @!P0 FMUL R6, R6, 0.5 ;  /* 0x3f00000006068820 */ /* 0x000fe40000400000 */
[----:B------:R-:W-:Y:S02]  /*5360*/  @!P1 FMUL R9, R9, 0.5 ;  /* 0x3f00000009099820 */ /* 0x000fe40000400000 */
[----:B------:R-:W1:Y:S08]  /*5370*/  MUFU.EX2 R7, R6 ;  /* 0x0000000600077308 */ /* 0x000e700000000800 */
[----:B------:R-:W2:Y:S01]  /*5380*/  MUFU.EX2 R11, R9 ;  /* 0x00000009000b7308 */ /* 0x000ea20000000800 */
[----:B-1----:R-:W-:-:S04]  /*5390*/  @!P0 FMUL R7, R7, R7 ;  /* 0x0000000707078220 */ /* 0x002fc80000400000 */
[----:B------:R-:W-:Y:S01]  /*53a0*/  FMUL R7, R2, R7 ;  /* 0x0000000702077220 */ /* 0x000fe20000400000 */
[----:B--2---:R-:W-:-:S04]  /*53b0*/  @!P1 FMUL R11, R11, R11 ;  /* 0x0000000b0b0b9220 */ /* 0x004fc80000400000 */
[----:B------:R-:W-:Y:S01]  /*53c0*/  F2FP.F16.F32.PACK_AB R0, RZ, R7 ;  /* 0x00000007ff00723e */ /* 0x000fe200000000ff */
[----:B0-----:R-:W-:-:S04]  /*53d0*/  IMAD.WIDE.U32 R6, R8, 0x2, R4 ;  /* 0x0000000208067825 */ /* 0x001fc800078e0004 */
[----:B------:R-:W-:Y:S01]  /*53e0*/  FMUL R11, R2, R11 ;  /* 0x0000000b020b7220 */ /* 0x000fe20000400000 */
[----:B------:R-:W-:Y:S01]  /*53f0*/  IMAD.WIDE.U32 R4, R13, 0x2, R4 ;  /* 0x000000020d047825 */ /* 0x000fe200078e0004 */
[----:B------:R0:W-:Y:S03]  /*5400*/  STG.E.U16 desc[UR6][R6.64], R0 ;  /* 0x0000000006007986 */ /* 0x0001e6000c101506 */
[----:B------:R-:W-:-:S05]  /*5410*/  F2FP.F16.F32.PACK_AB R11, RZ, R11 ;  /* 0x0000000bff0b723e */ /* 0x000fca00000000ff */
[----:B------:R0:W-:Y:S02]  /*5420*/  STG.E.U16 desc[UR6][R4.64], R11 ;  /* 0x0000000b04007986 */ /* 0x0001e4000c101506 */
.L_x_119:
[----:B------:R-:W-:Y:S05]  /*5430*/  @P2 EXIT ;  /* 0x000000000000294d */ /* 0x000fea0003800000 */
[----:B0-----:R-:W-:-:S05]  /*5440*/  LEA R0, R16, R1, 0x2 ;  /* 0x0000000110007211 */ /* 0x001fca00078e10ff */
[----:B----4-:R-:W4:Y:S01]  /*5450*/  LDL R5, [R0] ;  /* 0x0000000000057983 */ /* 0x010f220000100800 */
[----:B------:R-:W-:-:S04]  /*5460*/  IMAD.IADD R16, R21, 0x1, R16 ;  /* 0x0000000115107824 */ /* 0x000fc800078e0210 */
[----:B------:R-:W-:Y:S02]  /*5470*/  IMAD R3, R16, R3, R22 ;  /* 0x0000000310037224 */ /* 0x000fe400078e0216 */
[----:B----4-:R-:W-:-:S04]  /*5480*/  FADD R5, -R12, R5 ;  /* 0x000000050c057221 */ /* 0x010fc80000000100 */
[----:B------:R-:W-:Y:S02]  /*5490*/  FMUL R6, R5, 1.4426950216293334961 ;  /* 0x3fb8aa3b05067820 */ /* 0x000fe40000400000 */
[----:B------:R-:W0:Y:S03]  /*54a0*/  LDC.64 R4, c[0x0][0x388] ;  /* 0x0000e200ff047b82 */ /* 0x000e260000000a00 */
[----:B------:R-:W-:-:S13]  /*54b0*/  FSETP.GEU.AND P0, PT, R6, -126, PT ;  /* 0xc2fc00000600780b */ /* 0x000fda0003f0e000 */
[----:B------:R-:W-:-:S04]  /*54c0*/  @!P0 FMUL R6, R6, 0.5 ;  /* 0x3f00000006068820 */ /* 0x000fc80000400000 */
[----:B------:R-:W4:Y:S02]  /*54d0*/  MUFU.EX2 R7, R6 ;  /* 0x0000000600077308 */ /* 0x000f240000000800 */
[----:B----4-:R-:W-:-:S04]  /*54e0*/  @!P0 FMUL R7, R7, R7 ;  /* 0x0000000707078220 */ /* 0x010fc80000400000 */
[----:B------:R-:W-:-:S05]  /*54f0*/  FMUL R2, R2, R7 ;  /* 0x0000000702027220 */ /* 0x000fca0000400000 */
[----:B------:R-:W-:Y:S01]  /*5500*/  F2FP.F16.F32.PACK_AB R0, RZ, R2 ;  /* 0x00000002ff00723e */ /* 0x000fe200000000ff */
[----:B0-----:R-:W-:-:S05]  /*5510*/  IMAD.WIDE.U32 R2, R3, 0x2, R4 ;  /* 0x0000000203027825 */ /* 0x001fca00078e0004 */
[----:B------:R-:W-:Y:S01]  /*5520*/  STG.E.U16 desc[UR6][R2.64], R0 ;  /* 0x0000000002007986 */ /* 0x000fe2000c101506 */
[----:B------:R-:W-:Y:S05]  /*5530*/  EXIT ;  /* 0x000000000000794d */ /* 0x000fea0003800000 */
.L_x_115:
[----:B------:R-:W5:Y:S02]  /*5540*/  LDC R2, c[0x0][0x390] ;  /* 0x0000e400ff027b82 */ /* 0x000f640000000800 */
[----:B-----5:R-:W-:-:S13]  /*5550*/  ISETP.GE.AND P0, PT, R2, -0x3ff, PT ;  /* 0xfffffc010200780c */ /* 0x020fda0003f06270 */
[----:B------:R-:W-:Y:S05]  /*5560*/  @!P0 EXIT ;  /* 0x000000000000894d */ /* 0x000fea0003800000 */
[----:B------:R-:W5:Y:S01]  /*5570*/  S2UR UR5, SR_CgaCtaId ;  /* 0x00000000000579c3 */ /* 0x000f620000008800 */
[----:B------:R-:W-:Y:S01]  /*5580*/  UMOV UR4, 0x400 ;  /* 0x0000040000047882 */ /* 0x000fe20000000000 */
[----:B------:R-:W-:Y:S01]  /*5590*/  HFMA2 R5, -RZ, RZ, 15, 0 ;  /* 0x4b800000ff057431 */ /* 0x000fe200000001ff */
[----:B------:R-:W-:Y:S01]  /*55a0*/  ISETP.GE.U32.AND P2, PT, R20, 0x7, PT ;  /* 0x000000071400780c */ /* 0x000fe20003f46070 */
[C---:B------:R-:W-:Y:S01]  /*55b0*/  IMAD R0, R21.reuse, R0, RZ ;  /* 0x0000000015007224 */ /* 0x040fe200078e02ff */
[----:B------:R-:W-:Y:S02]  /*55c0*/  LOP3.LUT R2, R21, 0x7, RZ, 0xc0, !PT ;  /* 0x0000000715027812 */ /* 0x000fe400078ec0ff */
[----:B------:R-:W-:Y:S02]  /*55d0*/  MOV R13, RZ ;  /* 0x000000ff000d7202 */ /* 0x000fe40000000f00 */
[----:B------:R-:W-:Y:S01]  /*55e0*/  ISETP.NE.AND P0, PT, R2, RZ, PT ;  /* 0x000000ff0200720c */ /* 0x000fe20003f05270 */
[----:B-----5:R-:W-:-:S09]  /*55f0*/  ULEA UR4, UR5, UR4, 0x18 ;  /* 0x0000000405047291 */ /* 0x020fd2000f8ec0ff */
[----:B------:R-:W5:Y:S02]  /*5600*/  LDS.64 R14, [UR4+0x128] ;  /* 0x00012804ff0e7984 */ /* 0x000f640008000a00 */
[----:B-----5:R-:W-:-:S04]  /*5610*/  FSETP.GEU.AND P1, PT, |R15|, 1.175494350822287508e-38, PT ;  /* 0x008000000f00780b */ /* 0x020fc80003f2e200 */
[----:B------:R-:W-:-:S09]  /*5620*/  FSEL R5, R5, 1, !P1 ;  /* 0x3f80000005057808 */ /* 0x000fd20004800000 */
[----:B------:R-:W-:-:S04]  /*5630*/  @!P1 FMUL R15, R15, 16777216 ;  /* 0x4b8000000f0f9820 */ /* 0x000fc80000400000 */
[----:B0-----:R-:W0:Y:S02]  /*5640*/  MUFU.RCP R12, R15 ;  /* 0x0000000f000c7308 */ /* 0x001e240000001000 */
[----:B0-----:R-:W-:Y:S01]  /*5650*/  FMUL R12, R12, R5 ;  /* 0x000000050c0c7220 */ /* 0x001fe20000400000 */
[----:B------:R-:W-:Y:S06]  /*5660*/  @!P2 BRA `(.L_x_120) ;  /* 0x0000000400aca947 */ /* 0x000fec0003800000 */
[----:B-123--:R-:W0:Y:S01]  /*5670*/  LDC.64 R16, c[0x0][0x388] ;  /* 0x0000e200ff107b82 */ /* 0x00ee220000000a00 */
[----:B------:R-:W-:Y:S01]  /*5680*/  LOP3.LUT R13, R21, 0xfffffff8, RZ, 0xc0, !PT ;  /* 0xfffffff8150d7812 */ /* 0x000fe200078ec0ff */
[----:B------:R-:W1:Y:S01]  /*5690*/  LDCU UR5, c[0x0][0x394] ;  /* 0x00007280ff0577ac */ /* 0x000e620008000800 */
[----:B------:R-:W-:-:S03]  /*56a0*/  IADD3 R15, PT, PT, R1, 0x10, RZ ;  /* 0x00000010010f7810 */ /* 0x000fc60007ffe0ff */
[----:B------:R-:W-:Y:S01]  /*56b0*/  IMAD.MOV R18, RZ, RZ, -R13 ;  /* 0x000000ffff127224 */ /* 0x000fe200078e0a0d */
[----:B------:R-:W-:-:S06]  /*56c0*/  UMOV UR4, URZ ;  /* 0x000000ff00047c82 */ /* 0x000fcc0008000000 */
.L_x_121:
[----:B--2---:R-:W2:Y:S04]  /*56d0*/  LDL.128 R8, [R15+-0x10] ;  /* 0xfffff0000f087983 */ /* 0x004ea80000100c00 */
[----:B----4-:R3:W4:Y:S01]  /*56e0*/  LDL.128 R4, [R15] ;  /* 0x000000000f047983 */ /* 0x0107220000100c00 */
[----:B------:R-:W-:Y:S02]  /*56f0*/  IADD3 R18, PT, PT, R18, 0x8, RZ ;  /* 0x0000000812127810 */ /* 0x000fe40007ffe0ff */
[----:B---3--:R-:W-:Y:S01]  /*5700*/  IADD3 R15, PT, PT, R15, 0x20, RZ ;  /* 0x000000200f0f7810 */ /* 0x008fe20007ffe0ff */
[C---:B--2---:R-:W-:Y:S01]  /*5710*/  FADD R8, -R14.reuse, R8 ;  /* 0x000000080e087221 */ /* 0x044fe20000000100 */
[C---:B------:R-:W-:Y:S01]  /*5720*/  FADD R9, -R14.reuse, R9 ;  /* 0x000000090e097221 */ /* 0x040fe20000000100 */
[C---:B------:R-:W-:Y:S01]  /*5730*/  FADD R10, -R14.reuse, R10 ;  /* 0x0000000a0e0a7221 */ /* 0x040fe20000000100 */
[----:B------:R-:W-:Y:S01]  /*5740*/  FADD R11, -R14, R11 ;  /* 0x0000000b0e0b7221 */ /* 0x000fe20000000100 */
[----:B------:R-:W-:Y:S01]  /*5750*/  FMUL R8, R8, 1.4426950216293334961 ;  /* 0x3fb8aa3b08087820 */ /* 0x000fe20000400000 */
[----:B------:R-:W-:Y:S01]  /*5760*/  FMUL R19, R9, 1.4426950216293334961 ;  /* 0x3fb8aa3b09137820 */ /* 0x000fe20000400000 */
[----:B------:R-:W-:Y:S01]  /*5770*/  FMUL R9, R10, 1.4426950216293334961 ;  /* 0x3fb8aa3b0a097820 */ /* 0x000fe20000400000 */
[----:B------:R-:W-:Y:S01]  /*5780*/  FMUL R23, R11, 1.4426950216293334961 ;  /* 0x3fb8aa3b0b177820 */ /* 0x000fe20000400000 */
[----:B----4-:R-:W-:Y:S01]  /*5790*/  FADD R4, -R14, R4 ;  /* 0x000000040e047221 */ /* 0x010fe20000000100 */
[----:B------:R-:W-:Y:S01]  /*57a0*/  FSETP.GEU.AND P1, PT, R8, -126, PT ;  /* 0xc2fc00000800780b */ /* 0x000fe20003f2e000 */
[----:B------:R-:W-:Y:S01]  /*57b0*/  FADD R24, -R14, R5 ;  /* 0x000000050e187221 */ /* 0x000fe20000000100 */
[----:B------:R-:W-:Y:S01]  /*57c0*/  FSETP.GEU.AND P5, PT, R19, -126, PT ;  /* 0xc2fc00001300780b */ /* 0x000fe20003fae000 */
[----:B------:R-:W-:Y:S01]  /*57d0*/  FMUL R11, R4, 1.4426950216293334961 ;  /* 0x3fb8aa3b040b7820 */ /* 0x000fe20000400000 */
[----:B------:R-:W-:Y:S01]  /*57e0*/  FSETP.GEU.AND P4, PT, R9, -126, PT ;  /* 0xc2fc00000900780b */ /* 0x000fe20003f8e000 */
[C---:B------:R-:W-:Y:S01]  /*57f0*/  FADD R6, -R14.reuse, R6 ;  /* 0x000000060e067221 */ /* 0x040fe20000000100 */
[----:B------:R-:W-:Y:S01]  /*5800*/  FSETP.GEU.AND P3, PT, R23, -126, PT ;  /* 0xc2fc00001700780b */ /* 0x000fe20003f6e000 */
[----:B------:R-:W-:Y:S01]  /*5810*/  FADD R7, -R14, R7 ;  /* 0x000000070e077221 */ /* 0x000fe20000000100 */
[----:B------:R-:W-:Y:S01]  /*5820*/  FSETP.GEU.AND P2, PT, R11, -126, PT ;  /* 0xc2fc00000b00780b */ /* 0x000fe20003f4e000 */
[----:B------:R-:W-:-:S04]  /*5830*/  FMUL R6, R6, 1.4426950216293334961 ;  /* 0x3fb8aa3b06067820 */ /* 0x000fc80000400000 */
[----:B------:R-:W-:Y:S02]  /*5840*/  @!P1 FMUL R8, R8, 0.5 ;  /* 0x3f00000008089820 */ /* 0x000fe40000400000 */
[----:B------:R-:W-:Y:S02]  /*5850*/  @!P5 FMUL R19, R19, 0.5 ;  /* 0x3f0000001313d820 */ /* 0x000fe40000400000 */
[----:B------:R2:W3:Y:S01]  /*5860*/  MUFU.EX2 R3, R8 ;  /* 0x0000000800037308 */ /* 0x0004e20000000800 */
[----:B------:R-:W-:Y:S01]  /*5870*/  @!P4 FMUL R9, R9, 0.5 ;  /* 0x3f0000000909c820 */ /* 0x000fe20000400000 */
[----:B------:R-:W-:Y:S02]  /*5880*/  @!P3 FMUL R23, R23, 0.5 ;  /* 0x3f0000001717b820 */ /* 0x000fe40000400000 */
[----:B------:R-:W-:-:S04]  /*5890*/  @!P2 FMUL R11, R11, 0.5 ;  /* 0x3f0000000b0ba820 */ /* 0x000fc80000400000 */
[----:B------:R-:W4:Y:S01]  /*58a0*/  MUFU.EX2 R19, R19 ;  /* 0x0000001300137308 */ /* 0x000f220000000800 */
[----:B--2---:R-:W-:Y:S01]  /*58b0*/  IADD3 R8, PT, PT, R0, UR4, RZ ;  /* 0x0000000400087c10 */ /* 0x004fe2000fffe0ff */
[----:B------:R-:W-:-:S06]  /*58c0*/  UIADD3 UR4, UPT, UPT, UR4, 0x8, URZ ;  /* 0x0000000804047890 */ /* 0x000fcc000fffe0ff */
[----:B------:R-:W2:Y:S01]  /*58d0*/  MUFU.EX2 R9, R9 ;  /* 0x0000000900097308 */ /* 0x000ea20000000800 */
[----:B---3--:R-:W-:-:S04]  /*58e0*/  @!P1 FMUL R3, R3, R3 ;  /* 0x0000000303039220 */ /* 0x008fc80000400000 */
[----:B------:R-:W-:-:S03]  /*58f0*/  FMUL R3, R12, R3 ;  /* 0x000000030c037220 */ /* 0x000fc60000400000 */
[----:B------:R-:W3:Y:S01]  /*5900*/  MUFU.EX2 R23, R23 ;  /* 0x0000001700177308 */ /* 0x000ee20000000800 */
[----:B----4-:R-:W-:Y:S01]  /*5910*/  @!P5 FMUL R19, R19, R19 ;  /* 0x000000131313d220 */ /* 0x010fe20000400000 */
[----:B------:R-:W-:Y:S02]  /*5920*/  F2FP.F16.F32.PACK_AB R10, RZ, R3 ;  /* 0x00000003ff0a723e */ /* 0x000fe400000000ff */
[----:B-1----:R-:W-:Y:S01]  /*5930*/  MOV R3, UR5 ;  /* 0x0000000500037c02 */ /* 0x002fe20008000f00 */
[----:B------:R-:W-:Y:S01]  /*5940*/  FMUL R19, R12, R19 ;  /* 0x000000130c137220 */ /* 0x000fe20000400000 */
[----:B------:R-:W-:Y:S01]  /*5950*/  PRMT R25, R10, 0x7610, R25 ;  /* 0x000076100a197816 */ /* 0x000fe20000000019 */
[----:B------:R-:W-:Y:S01]  /*5960*/  FMUL R10, R24, 1.4426950216293334961 ;  /* 0x3fb8aa3b180a7820 */ /* 0x000fe20000400000 */
[----:B------:R-:W-:Y:S01]  /*5970*/  FMUL R24, R7, 1.4426950216293334961 ;  /* 0x3fb8aa3b07187820 */ /* 0x000fe20000400000 */
[----:B------:R-:W-:Y:S01]  /*5980*/  FSETP.GEU.AND P5, PT, R6, -126, PT ;  /* 0xc2fc00000600780b */ /* 0x000fe20003fae000 */
[----:B------:R-:W-:Y:S01]  /*5990*/  IMAD R8, R8, R3, R22 ;  /* 0x0000000308087224 */ /* 0x000fe200078e0216 */
[----:B------:R-:W-:Y:S01]  /*59a0*/  F2FP.F16.F32.PACK_AB R7, RZ, R19 ;  /* 0x00000013ff07723e */ /* 0x000fe200000000ff */
[----:B--2---:R-:W-:Y:S01]  /*59b0*/  @!P4 FMUL R9, R9, R9 ;  /* 0x000000090909c220 */ /* 0x004fe20000400000 */
[----:B------:R-:W-:Y:S01]  /*59c0*/  FSETP.GEU.AND P1, PT, R10, -126, PT ;  /* 0xc2fc00000a00780b */ /* 0x000fe20003f2e000 */
[----:B0-----:R-:W-:Y:S01]  /*59d0*/  IMAD.WIDE.U32 R4, R8, 0x2, R16 ;  /* 0x0000000208047825 */ /* 0x001fe200078e0010 */
[----:B------:R-:W-:Y:S01]  /*59e0*/  FSETP.GEU.AND P6, PT, R24, -126, PT ;  /* 0xc2fc00001800780b */ /* 0x000fe20003fce000 */
[----:B------:R-:W0:Y:S01]  /*59f0*/  MUFU.EX2 R11, R11 ;  /* 0x0000000b000b7308 */ /* 0x000e220000000800 */
[----:B------:R-:W-:Y:S01]  /*5a00*/  IADD3 R8, PT, PT, R8, R3, RZ ;  /* 0x0000000308087210 */ /* 0x000fe20007ffe0ff */
[----:B---3--:R-:W-:Y:S01]  /*5a10*/  @!P3 FMUL R23, R23, R23 ;  /* 0x000000171717b220 */ /* 0x008fe20000400000 */
[----:B------:R-:W-:Y:S01]  /*5a20*/  PRMT R27, R7, 0x7610, R27 ;  /* 0x00007610071b7816 */ /* 0x000fe2000000001b */
[----:B------:R1:W-:Y:S01]  /*5a30*/  STG.E.U16 desc[UR6][R4.64], R25 ;  /* 0x0000001904007986 */ /* 0x0003e2000c101506 */
[----:B------:R-:W-:Y:S01]  /*5a40*/  FMUL R7, R12, R9 ;  /* 0x000000090c077220 */ /* 0x000fe20000400000 */
[----:B------:R-:W-:Y:S01]  /*5a50*/  @!P5 FMUL R6, R6, 0.5 ;  /* 0x3f0000000606d820 */ /* 0x000fe20000400000 */
[----:B------:R-:W-:-:S02]  /*5a60*/  IMAD.IADD R26, R8, 0x1, R3 ;  /* 0x00000001081a7824 */ /* 0x000fc400078e0203 */
[----:B------:R-:W-:Y:S01]  /*5a70*/  FMUL R23, R12, R23 ;  /* 0x000000170c177220 */ /* 0x000fe20000400000 */
[----:B------:R-:W-:Y:S02]  /*5a80*/  @!P1 FMUL R10, R10, 0.5 ;  /* 0x3f0000000a0a9820 */ /* 0x000fe40000400000 */
[----:B------:R-:W-:Y:S02]  /*5a90*/  @!P6 FMUL R24, R24, 0.5 ;  /* 0x3f0000001818e820 */ /* 0x000fe40000400000 */
[----:B------:R-:W-:Y:S01]  /*5aa0*/  F2FP.F16.F32.PACK_AB R23, RZ, R23 ;  /* 0x00000017ff17723e */ /* 0x000fe200000000ff */
[----:B------:R2:W3:Y:S01]  /*5ab0*/  MUFU.EX2 R19, R10 ;  /* 0x0000000a00137308 */ /* 0x0004e20000000800 */
[----:B-1----:R-:W-:Y:S01]  /*5ac0*/  IMAD.WIDE.U32 R4, R8, 0x2, R16 ;  /* 0x0000000208047825 */ /* 0x002fe200078e0010 */
[----:B------:R-:W-:-:S03]  /*5ad0*/  F2FP.F16.F32.PACK_AB R8, RZ, R7 ;  /* 0x00000007ff08723e */ /* 0x000fc600000000ff */
[----:B0-----:R-:W-:Y:S01]  /*5ae0*/  @!P2 FMUL R11, R11, R11 ;  /* 0x0000000b0b0ba220 */ /* 0x001fe20000400000 */
[----:B------:R0:W-:Y:S02]  /*5af0*/  STG.E.U16 desc[UR6][R4.64], R27 ;  /* 0x0000001b04007986 */ /* 0x0001e4000c101506 */
[----:B------:R1:W4:Y:S01]  /*5b00*/  MUFU.EX2 R25, R6 ;  /* 0x0000000600197308 */ /* 0x0003220000000800 */
[----:B--2---:R-:W-:Y:S01]  /*5b10*/  IADD3 R10, PT, PT, R26, R3, RZ ;  /* 0x000000031a0a7210 */ /* 0x004fe20007ffe0ff */
[----:B------:R-:W-:-:S06]  /*5b20*/  FMUL R11, R12, R11 ;  /* 0x0000000b0c0b7220 */ /* 0x000fcc0000400000 */
[----:B------:R-:W2:Y:S01]  /*5b30*/  MUFU.EX2 R9, R24 ;  /* 0x0000001800097308 */ /* 0x000ea20000000800 */
[----:B-1----:R-:W-:Y:S01]  /*5b40*/  IMAD.WIDE.U32 R6, R26, 0x2, R16 ;  /* 0x000000021a067825 */ /* 0x002fe200078e0010 */
[----:B------:R-:W-:-:S03]  /*5b50*/  PRMT R26, R8, 0x7610, R26 ;  /* 0x00007610081a7816 */ /* 0x000fc6000000001a */
[----:B---3--:R-:W-:Y:S01]  /*5b60*/  @!P1 FMUL R19, R19, R19 ;  /* 0x0000001313139220 */ /* 0x008fe20000400000 */
[----:B0-----:R-:W-:Y:S01]  /*5b70*/  PRMT R27, R23, 0x7610, R27 ;  /* 0x00007610171b7816 */ /* 0x001fe2000000001b */
[C-C-:B------:R-:W-:Y:S01]  /*5b80*/  IMAD.WIDE.U32 R4, R10.reuse, 0x2, R16.reuse ;  /* 0x000000020a047825 */ /* 0x140fe200078e0010 */
[----:B------:R-:W-:Y:S01]  /*5b90*/  IADD3 R10, PT, PT, R10, R3, RZ ;  /* 0x000000030a0a7210 */ /* 0x000fe20007ffe0ff */
[----:B------:R0:W-:Y:S02]  /*5ba0*/  STG.E.U16 desc[UR6][R6.64], R26 ;  /* 0x0000001a06007986 */ /* 0x0001e4000c101506 */
[----:B------:R-:W-:Y:S01]  /*5bb0*/  FMUL R23, R12, R19 ;  /* 0x000000130c177220 */ /* 0x000fe20000400000 */
[----:B----4-:R-:W-:Y:S01]  /*5bc0*/  @!P5 FMUL R25, R25, R25 ;  /* 0x000000191919d220 */ /* 0x010fe20000400000 */
[----:B------:R-:W-:Y:S01]  /*5bd0*/  IADD3 R8, PT, PT, R10, R3, RZ ;  /* 0x000000030a087210 */ /* 0x000fe20007ffe0ff */
[----:B------:R1:W-:Y:S01]  /*5be0*/  STG.E.U16 desc[UR6][R4.64], R27 ;  /* 0x0000001b04007986 */ /* 0x0003e2000c101506 */
[----:B------:R-:W-:Y:S01]  /*5bf0*/  F2FP.F16.F32.PACK_AB R19, RZ, R11 ;  /* 0x0000000bff13723e */ /* 0x000fe200000000ff */
[----:B------:R-:W-:Y:S01]  /*5c00*/  FMUL R25, R12, R25 ;  /* 0x000000190c197220 */ /* 0x000fe20000400000 */
[----:B------:R-:W-:Y:S01]  /*5c10*/  IMAD.WIDE.U32 R10, R10, 0x2, R16 ;  /* 0x000000020a0a7825 */ /* 0x000fe200078e0010 */
[----:B------:R-:W-:-:S03]  /*5c20*/  F2FP.F16.F32.PACK_AB R23, RZ, R23 ;  /* 0x00000017ff17723e */ /* 0x000fc600000000ff */
[----:B--2---:R-:W-:Y:S01]  /*5c30*/  @!P6 FMUL R9, R9, R9 ;  /* 0x000000090909e220 */ /* 0x004fe20000400000 */
[----:B------:R-:W-:Y:S01]  /*5c40*/  IMAD.IADD R24, R8, 0x1, R3 ;  /* 0x0000000108187824 */ /* 0x000fe200078e0203 */
[----:B------:R-:W-:Y:S01]  /*5c50*/  F2FP.F16.F32.PACK_AB R25, RZ, R25 ;  /* 0x00000019ff19723e */ /* 0x000fe200000000ff */
[----:B------:R2:W-:Y:S01]  /*5c60*/  STG.E.U16 desc[UR6][R10.64], R19 ;  /* 0x000000130a007986 */ /* 0x0005e2000c101506 */
[----:B0-----:R-:W-:Y:S01]  /*5c70*/  FMUL R26, R12, R9 ;  /* 0x000000090c1a7220 */ /* 0x001fe20000400000 */
[C-C-:B------:R-:W-:Y:S01]  /*5c80*/  IMAD.WIDE.U32 R6, R24.reuse, 0x2, R16.reuse ;  /* 0x0000000218067825 */ /* 0x140fe200078e0010 */
[----:B------:R-:W-:Y:S02]  /*5c90*/  IADD3 R9, PT, PT, R24, R3, RZ ;  /* 0x0000000318097210 */ /* 0x000fe40007ffe0ff */
[----:B------:R-:W-:Y:S01]  /*5ca0*/  ISETP.NE.AND P1, PT, R18, RZ, PT ;  /* 0x000000ff1200720c */ /* 0x000fe20003f25270 */
[----:B-1----:R-:W-:Y:S01]  /*5cb0*/  IMAD.WIDE.U32 R4, R8, 0x2, R16 ;  /* 0x0000000208047825 */ /* 0x002fe200078e0010 */
[----:B------:R-:W-:-:S03]  /*5cc0*/  F2FP.F16.F32.PACK_AB R26, RZ, R26 ;  /* 0x0000001aff1a723e */ /* 0x000fc600000000ff */
[----:B------:R-:W-:Y:S01]  /*5cd0*/  IMAD.WIDE.U32 R8, R9, 0x2, R16 ;  /* 0x0000000209087825 */ /* 0x000fe200078e0010 */
[----:B------:R2:W-:Y:S04]  /*5ce0*/  STG.E.U16 desc[UR6][R4.64], R23 ;  /* 0x0000001704007986 */ /* 0x0005e8000c101506 */
[----:B------:R2:W-:Y:S04]  /*5cf0*/  STG.E.U16 desc[UR6][R6.64], R25 ;  /* 0x0000001906007986 */ /* 0x0005e8000c101506 */
[----:B------:R2:W-:Y:S01]  /*5d00*/  STG.E.U16 desc[UR6][R8.64], R26 ;  /* 0x0000001a08007986 */ /* 0x0005e2000c101506 */
[----:B------:R-:W-:Y:S05]  /*5d10*/  @P1 BRA `(.L_x_121) ;  /* 0xfffffff8006c1947 */ /* 0x000fea000383ffff */
.L_x_120:
[----:B------:R-:W-:Y:S05]  /*5d20*/  @!P0 EXIT ;  /* 0x000000000000894d */ /* 0x000fea0003800000 */
[----:B------:R-:W-:Y:S02]  /*5d30*/  ISETP.GE.U32.AND P0, PT, R2, 0x4, PT ;  /* 0x000000040200780c */ /* 0x000fe40003f06070 */
[----:B------:R-:W-:-:S11]  /*5d40*/  LOP3.LUT P4, R21, R21, 0x3, RZ, 0xc0, !PT ;  /* 0x0000000315157812 */ /* 0x000fd6000788c0ff */
[----:B------:R-:W-:Y:S05]  /*5d50*/  @!P0 BRA `(.L_x_122) ;  /* 0x0000000000c88947 */ /* 0x000fea0003800000 */
[----:B------:R-:W-:Y:S01]  /*5d60*/  IMAD R2, R13, 0x4, R1 ;  /* 0x000000040d027824 */ /* 0x000fe200078e0201 */
[----:B--2---:R-:W0:Y:S04]  /*5d70*/  LDC.64 R10, c[0x0][0x388] ;  /* 0x0000e200ff0a7b82 */ /* 0x004e280000000a00 */
[----:B------:R-:W2:Y:S04]  /*5d80*/  LDL.64 R6, [R2] ;  /* 0x0000000002067983 */ /* 0x000ea80000100a00 */
[----:B----4-:R4:W5:Y:S02]  /*5d90*/  LDL.64 R4, [R2+0x8] ;  /* 0x0000080002047983 */ /* 0x0109640000100a00 */
[----:B----4-:R-:W-:-:S02]  /*5da0*/  IADD3 R2, PT, PT, R0, R13, RZ ;  /* 0x0000000d00027210 */ /* 0x010fc40007ffe0ff */
[----:B------:R-:W-:-:S03]  /*5db0*/  IADD3 R13, PT, PT, R13, 0x4, RZ ;  /* 0x000000040d0d7810 */ /* 0x000fc60007ffe0ff */
[----:B------:R-:W-:Y:S02]  /*5dc0*/  IMAD R2, R2, R3, R22 ;  /* 0x0000000302027224 */ /* 0x000fe400078e0216 */
[C---:B--2---:R-:W-:Y:S01]  /*5dd0*/  FADD R6, -R14.reuse, R6 ;  /* 0x000000060e067221 */ /* 0x044fe20000000100 */
[C---:B------:R-:W-:Y:S01]  /*5de0*/  FADD R7, -R14.reuse, R7 ;  /* 0x000000070e077221 */ /* 0x040fe20000000100 */
[C---:B-----5:R-:W-:Y:S01]  /*5df0*/  FADD R4, -R14.reuse, R4 ;  /* 0x000000040e047221 */ /* 0x060fe20000000100 */
[----:B------:R-:W-:Y:S01]  /*5e00*/  FADD R5, -R14, R5 ;  /* 0x000000050e057221 */ /* 0x000fe20000000100 */
[----:B------:R-:W-:Y:S01]  /*5e10*/  FMUL R6, R6, 1.4426950216293334961 ;  /* 0x3fb8aa3b06067820 */ /* 0x000fe20000400000 */
[----:B------:R-:W-:Y:S01]  /*5e20*/  FMUL R7, R7, 1.4426950216293334961 ;  /* 0x3fb8aa3b07077820 */ /* 0x000fe20000400000 */
[----:B------:R-:W-:Y:S01]  /*5e30*/  FMUL R16, R4, 1.4426950216293334961 ;  /* 0x3fb8aa3b04107820 */ /* 0x000fe20000400000 */
        /* <DEDUP_REMOVED lines=9> */
[----:B------:R0:W2:Y:S01]  /*5ed0*/  MUFU.EX2 R15, R6 ;  /* 0x00000006000f7308 */ /* 0x0000a20000000800 */
[----:B------:R-:W-:-:S07]  /*5ee0*/  @!P3 FMUL R18, R18, 0.5 ;  /* 0x3f0000001212b820 */ /* 0x000fce0000400000 */
[----:B-1-3--:R1:W3:Y:S01]  /*5ef0*/  MUFU.EX2 R17, R7 ;  /* 0x0000000700117308 */ /* 0x00a2e20000000800 */
[----:B0-----:R-:W-:-:S04]  /*5f00*/  IADD3 R6, PT, PT, R2, R3, RZ ;  /* 0x0000000302067210 */ /* 0x001fc80007ffe0ff */
[----:B------:R-:W-:-:S03]  /*5f10*/  IADD3 R8, PT, PT, R6, R3, RZ ;  /* 0x0000000306087210 */ /* 0x000fc60007ffe0ff */
[----:B------:R-:W0:Y:S01]  /*5f20*/  MUFU.EX2 R19, R16 ;  /* 0x0000001000137308 */ /* 0x000e220000000800 */
[----:B--2---:R-:W-:Y:S01]  /*5f30*/  @!P0 FMUL R15, R15, R15 ;  /* 0x0000000f0f0f8220 */ /* 0x004fe20000400000 */
[----:B------:R-:W-:Y:S02]  /*5f40*/  IMAD.IADD R25, R8, 0x1, R3 ;  /* 0x0000000108197824 */ /* 0x000fe400078e0203 */
[----:B-1----:R-:W-:-:S04]  /*5f50*/  IMAD.WIDE.U32 R6, R6, 0x2, R10 ;  /* 0x0000000206067825 */ /* 0x002fc800078e000a */
[----:B------:R-:W-:Y:S01]  /*5f60*/  FMUL R15, R12, R15 ;  /* 0x0000000f0c0f7220 */ /* 0x000fe20000400000 */
[----:B------:R-:W1:Y:S01]  /*5f70*/  MUFU.EX2 R23, R18 ;  /* 0x0000001200177308 */ /* 0x000e620000000800 */
[----:B---3--:R-:W-:-:S03]  /*5f80*/  @!P1 FMUL R17, R17, R17 ;  /* 0x0000001111119220 */ /* 0x008fc60000400000 */
[----:B------:R-:W-:Y:S01]  /*5f90*/  F2FP.F16.F32.PACK_AB R15, RZ, R15 ;  /* 0x0000000fff0f723e */ /* 0x000fe200000000ff */
[----:B------:R-:W-:-:S04]  /*5fa0*/  IMAD.WIDE.U32 R8, R8, 0x2, R10 ;  /* 0x0000000208087825 */ /* 0x000fc800078e000a */
[----:B------:R-:W-:Y:S01]  /*5fb0*/  FMUL R17, R12, R17 ;  /* 0x000000110c117220 */ /* 0x000fe20000400000 */
[----:B------:R-:W-:Y:S01]  /*5fc0*/  IMAD.WIDE.U32 R10, R25, 0x2, R10 ;  /* 0x00000002190a7825 */ /* 0x000fe200078e000a */
[----:B------:R2:W-:Y:S03]  /*5fd0*/  STG.E.U16 desc[UR6][R4.64], R15 ;  /* 0x0000000f04007986 */ /* 0x0005e6000c101506 */
[----:B0-----:R-:W-:Y:S01]  /*5fe0*/  @!P2 FMUL R19, R19, R19 ;  /* 0x000000131313a220 */ /* 0x001fe20000400000 */
[----:B------:R-:W-:-:S03]  /*5ff0*/  F2FP.F16.F32.PACK_AB R17, RZ, R17 ;  /* 0x00000011ff11723e */ /* 0x000fc600000000ff */
[C---:B------:R-:W-:Y:S02]  /*6000*/  FMUL R19, R12.reuse, R19 ;  /* 0x000000130c137220 */ /* 0x040fe40000400000 */
[----:B------:R2:W-:Y:S01]  /*6010*/  STG.E.U16 desc[UR6][R6.64], R17 ;  /* 0x0000001106007986 */ /* 0x0005e2000c101506 */
[----:B-1----:R-:W-:Y:S02]  /*6020*/  @!P3 FMUL R23, R23, R23 ;  /* 0x000000171717b220 */ /* 0x002fe40000400000 */
[----:B------:R-:W-:Y:S02]  /*6030*/  F2FP.F16.F32.PACK_AB R19, RZ, R19 ;  /* 0x00000013ff13723e */ /* 0x000fe400000000ff */
[----:B------:R-:W-:-:S03]  /*6040*/  FMUL R23, R12, R23 ;  /* 0x000000170c177220 */ /* 0x000fc60000400000 */
[----:B------:R2:W-:Y:S02]  /*6050*/  STG.E.U16 desc[UR6][R8.64], R19 ;  /* 0x0000001308007986 */ /* 0x0005e4000c101506 */
[----:B------:R-:W-:-:S05]  /*6060*/  F2FP.F16.F32.PACK_AB R23, RZ, R23 ;  /* 0x00000017ff17723e */ /* 0x000fca00000000ff */
[----:B------:R2:W-:Y:S02]  /*6070*/  STG.E.U16 desc[UR6][R10.64], R23 ;  /* 0x000000170a007986 */ /* 0x0005e4000c101506 */
.L_x_122:
[----:B------:R-:W-:Y:S05]  /*6080*/  @!P4 EXIT ;  /* 0x000000000000c94d */ /* 0x000fea0003800000 */
[----:B------:R-:W-:Y:S02]  /*6090*/  ISETP.NE.AND P0, PT, R21, 0x1, PT ;  /* 0x000000011500780c */ /* 0x000fe40003f05270 */
[----:B------:R-:W-:-:S04]  /*60a0*/  LOP3.LUT R20, R20, 0x1, RZ, 0xc0, !PT ;  /* 0x0000000114147812 */ /* 0x000fc800078ec0ff */
[----:B------:R-:W-:-:S07]  /*60b0*/  ISETP.NE.U32.AND P2, PT, R20, 0x1, PT ;  /* 0x000000011400780c */ /* 0x000fce0003f45070 */
[----:B------:R-:W-:Y:S06]  /*60c0*/  @!P0 BRA `(.L_x_123) ;  /* 0x00000000006c8947 */ /* 0x000fec0003800000 */
[----:B------:R-:W-:-:S05]  /*60d0*/  LEA R2, R13, R1, 0x2 ;  /* 0x000000010d027211 */ /* 0x000fca00078e10ff */
[----:B--2-4-:R0:W2:Y:S02]  /*60e0*/  LDL.64 R4, [R2] ;  /* 0x0000000002047983 */ /* 0x0140a40000100a00 */
[----:B0-----:R-:W-:Y:S02]  /*60f0*/  IADD3 R2, PT, PT, R0, R13, RZ ;  /* 0x0000000d00027210 */ /* 0x001fe40007ffe0ff */
[----:B------:R-:W-:-:S03]  /*6100*/  IADD3 R13, PT, PT, R13, 0x2, RZ ;  /* 0x000000020d0d7810 */ /* 0x000fc60007ffe0ff */
[----:B------:R-:W-:-:S04]  /*6110*/  IMAD R8, R2, R3, R22 ;  /* 0x0000000302087224 */ /* 0x000fc800078e0216 */
[----:B------:R-:W-:Y:S02]  /*6120*/  IMAD.IADD R15, R8, 0x1, R3 ;  /* 0x00000001080f7824 */ /* 0x000fe400078e0203 */
[C---:B--2---:R-:W-:Y:S01]  /*6130*/  FADD R4, -R14.reuse, R4 ;  /* 0x000000040e047221 */ /* 0x044fe20000000100 */
[----:B------:R-:W-:-:S03]  /*6140*/  FADD R5, -R14, R5 ;  /* 0x000000050e057221 */ /* 0x000fc60000000100 */
[----:B------:R-:W-:Y:S01]  /*6150*/  FMUL R6, R4, 1.4426950216293334961 ;  /* 0x3fb8aa3b04067820 */ /* 0x000fe20000400000 */
[----:B-1-3--:R-:W-:Y:S02]  /*6160*/  FMUL R9, R5, 1.4426950216293334961 ;  /* 0x3fb8aa3b05097820 */ /* 0x00afe40000400000 */
        /* <DEDUP_REMOVED lines=17> */
.L_x_123:
[----:B------:R-:W-:Y:S05]  /*6280*/  @!P2 EXIT ;  /* 0x000000000000a94d */ /* 0x000fea0003800000 */
[----:B0-----:R-:W-:-:S05]  /*6290*/  LEA R2, R13, R1, 0x2 ;  /* 0x000000010d027211 */ /* 0x001fca00078e10ff */
[----:B--2---:R-:W2:Y:S01]  /*62a0*/  LDL R5, [R2] ;  /* 0x0000000002057983 */ /* 0x004ea20000100800 */
[----:B------:R-:W-:-:S05]  /*62b0*/  IADD3 R0, PT, PT, R0, R13, RZ ;  /* 0x0000000d00007210 */ /* 0x000fca0007ffe0ff */
[----:B------:R-:W-:Y:S02]  /*62c0*/  IMAD R3, R0, R3, R22 ;  /* 0x0000000300037224 */ /* 0x000fe400078e0216 */
[----:B--2---:R-:W-:-:S04]  /*62d0*/  FADD R5, -R14, R5 ;  /* 0x000000050e057221 */ /* 0x004fc80000000100 */
[----:B------:R-:W-:Y:S02]  /*62e0*/  FMUL R6, R5, 1.4426950216293334961 ;  /* 0x3fb8aa3b05067820 */ /* 0x000fe40000400000 */
[----:B----4-:R-:W0:Y:S03]  /*62f0*/  LDC.64 R4, c[0x0][0x388] ;  /* 0x0000e200ff047b82 */ /* 0x010e260000000a00 */
[----:B------:R-:W-:-:S13]  /*6300*/  FSETP.GEU.AND P0, PT, R6, -126, PT ;  /* 0xc2fc00000600780b */ /* 0x000fda0003f0e000 */
[----:B------:R-:W-:-:S04]  /*6310*/  @!P0 FMUL R6, R6, 0.5 ;  /* 0x3f00000006068820 */ /* 0x000fc80000400000 */
[----:B------:R-:W2:Y:S01]  /*6320*/  MUFU.EX2 R7, R6 ;  /* 0x0000000600077308 */ /* 0x000ea20000000800 */
[----:B0-----:R-:W-:-:S04]  /*6330*/  IMAD.WIDE.U32 R2, R3, 0x2, R4 ;  /* 0x0000000203027825 */ /* 0x001fc800078e0004 */
[----:B--2---:R-:W-:-:S04]  /*6340*/  @!P0 FMUL R7, R7, R7 ;  /* 0x0000000707078220 */ /* 0x004fc80000400000 */
[----:B------:R-:W-:-:S05]  /*6350*/  FMUL R7, R12, R7 ;  /* 0x000000070c077220 */ /* 0x000fca0000400000 */
[----:B------:R-:W-:-:S05]  /*6360*/  F2FP.F16.F32.PACK_AB R7, RZ, R7 ;  /* 0x00000007ff07723e */ /* 0x000fca00000000ff */
[----:B------:R-:W-:Y:S01]  /*6370*/  STG.E.U16 desc[UR6][R2.64], R7 ;  /* 0x0000000702007986 */ /* 0x000fe2000c101506 */
[----:B------:R-:W-:Y:S05]  /*6380*/  EXIT ;  /* 0x000000000000794d */ /* 0x000fea0003800000 */
.L_x_124:
        /* <DEDUP_REMOVED lines=15> */
.L_x_630:


//--------------------- .text._Z19_blockSoftmaxKernelI6__halfLi1024ELi16EEvPKT_PS1_ii --------------------------
	.section	.text._Z19_blockSoftmaxKernelI6__halfLi1024ELi16EEvPKT_PS1_ii,"ax",@progbits
	.align	128
        .global         _Z19_blockSoftmaxKernelI6__halfLi1024ELi16EEvPKT_PS1_ii
        .type           _Z19_blockSoftmaxKernelI6__halfLi1024ELi16EEvPKT_PS1_ii,@function
        .size           _Z19_blockSoftmaxKernelI6__halfLi1024ELi16EEvPKT_PS1_ii,(.L_x_631 - _Z19_blockSoftmaxKernelI6__halfLi1024ELi16EEvPKT_PS1_ii)
        .other          _Z19_blockSoftmaxKernelI6__halfLi1024ELi16EEvPKT_PS1_ii,@"STO_CUDA_ENTRY STV_DEFAULT"
_Z19_blockSoftmaxKernelI6__halfLi1024ELi16EEvPKT_PS1_ii:
.text._Z19_blockSoftmaxKernelI6__halfLi1024ELi16EEvPKT_PS1_ii:
        /* <DEDUP_REMOVED lines=57> */
.L_x_129:
        /* <DEDUP_REMOVED lines=137> */
.L_x_128:
        /* <DEDUP_REMOVED lines=75> */
.L_x_130:
        /* <DEDUP_REMOVED lines=42> */
.L_x_131:
        /* <DEDUP_REMOVED lines=23> */
.L_x_126:
        /* <DEDUP_REMOVED lines=18> */
.L_x_133:
        /* <DEDUP_REMOVED lines=137> */
.L_x_132:
        /* <DEDUP_REMOVED lines=73> */
.L_x_134:
        /* <DEDUP_REMOVED lines=43> */
.L_x_135:
        /* <DEDUP_REMOVED lines=22> */
.L_x_127:
[----:B------:R-:W-:Y:S05]  /*2730*/  BSYNC.RECONVERGENT B0 ;  /* 0x0000000000007941 */ /* 0x000fea0003800200 */
.L_x_125:
        /* <DEDUP_REMOVED lines=24> */
.L_x_137:
[----:B------:R-:W-:Y:S05]  /*28c0*/  BSYNC.RECONVERGENT B0 ;  /* 0x0000000000007941 */ /* 0x000fea0003800200 */
.L_x_136:
        /* <DEDUP_REMOVED lines=17> */
.L_x_139:
[----:B------:R-:W-:Y:S05]  /*29e0*/  BSYNC.RECONVERGENT B0 ;  /* 0x0000000000007941 */ /* 0x000fea0003800200 */
.L_x_138:
        /* <DEDUP_REMOVED lines=17> */
.L_x_141:
[----:B------:R-:W-:Y:S05]  /*2b00*/  BSYNC.RECONVERGENT B0 ;  /* 0x0000000000007941 */ /* 0x000fea0003800200 */
.L_x_140:
        /* <DEDUP_REMOVED lines=17> */
.L_x_143:
[----:B------:R-:W-:Y:S05]  /*2c20*/  BSYNC.RECONVERGENT B0 ;  /* 0x0000000000007941 */ /* 0x000fea0003800200 */
.L_x_142:
        /* <DEDUP_REMOVED lines=25> */
.L_x_145:
[----:B------:R-:W-:Y:S05]  /*2dc0*/  BSYNC.RECONVERGENT B0 ;  /* 0x0000000000007941 */ /* 0x000fea0003800200 */
.L_x_144:
        /* <DEDUP_REMOVED lines=395> */
.L_x_147:
[----:B------:R-:W-:Y:S05]  /*4680*/  BSYNC.RECONVERGENT B0 ;  /* 0x0000000000007941 */ /* 0x000fea0003800200 */
.L_x_146:
        /* <DEDUP_REMOVED lines=31> */
.L_x_150:
        /* <DEDUP_REMOVED lines=100> */
.L_x_149:
        /* <DEDUP_REMOVED lines=55> */
.L_x_151:
        /* <DEDUP_REMOVED lines=32> */
.L_x_152:
        /* <DEDUP_REMOVED lines=17> */
.L_x_148:
        /* <DEDUP_REMOVED lines=25> */
.L_x_154:
        /* <DEDUP_REMOVED lines=101> */
.L_x_153:
        /* <DEDUP_REMOVED lines=54> */
.L_x_155:
        /* <DEDUP_REMOVED lines=32> */
.L_x_156:
        /* <DEDUP_REMOVED lines=17> */
.L_x_157:
        /* <DEDUP_REMOVED lines=15> */
.L_x_631:


//--------------------- .text._Z19_blockSoftmaxKernelI6__halfLi1024ELi32EEvPKT_PS1_ii --------------------------
	.section	.text._Z19_blockSoftmaxKernelI6__halfLi1024ELi32EEvPKT_PS1_ii,"ax",@progbits
	.align	128
        .global         _Z19_blockSoftmaxKernelI6__halfLi1024ELi32EEvPKT_PS1_ii
        .type           _Z19_blockSoftmaxKernelI6__halfLi1024ELi32EEvPKT_PS1_ii,@function
        .size           _Z19_blockSoftmaxKernelI6__halfLi1024ELi32EEvPKT_PS1_ii,(.L_x_632 - _Z19_blockSoftmaxKernelI6__halfLi1024ELi32EEvPKT_PS1_ii)
        .other          _Z19_blockSoftmaxKernelI6__halfLi1024ELi32EEvPKT_PS1_ii,@"STO_CUDA_ENTRY STV_DEFAULT"
_Z19_blockSoftmaxKernelI6__halfLi1024ELi32EEvPKT_PS1_ii:
.text._Z19_blockSoftmaxKernelI6__halfLi1024ELi32EEvPKT_PS1_ii:
        /* <DEDUP_REMOVED lines=57> */
.L_x_162:
        /* <DEDUP_REMOVED lines=137> */
.L_x_161:
        /* <DEDUP_REMOVED lines=75> */
.L_x_163:
        /* <DEDUP_REMOVED lines=42> */
.L_x_164:
        /* <DEDUP_REMOVED lines=23> */
.L_x_159:
        /* <DEDUP_REMOVED lines=18> */
.L_x_166:
        /* <DEDUP_REMOVED lines=137> */
.L_x_165:
        /* <DEDUP_REMOVED lines=73> */
.L_x_167:
        /* <DEDUP_REMOVED lines=43> */
.L_x_168:
        /* <DEDUP_REMOVED lines=22> */
.L_x_160:
[----:B------:R-:W-:Y:S05]  /*2730*/  BSYNC.RECONVERGENT B0 ;  /* 0x0000000000007941 */ /* 0x000fea0003800200 */
.L_x_158:
        /* <DEDUP_REMOVED lines=24> */
.L_x_170:
[----:B------:R-:W-:Y:S05]  /*28c0*/  BSYNC.RECONVERGENT B0 ;  /* 0x0000000000007941 */ /* 0x000fea0003800200 */
.L_x_169:
        /* <DEDUP_REMOVED lines=17> */
.L_x_172:
[----:B------:R-:W-:Y:S05]  /*29e0*/  BSYNC.RECONVERGENT B0 ;  /* 0x0000000000007941 */ /* 0x000fea0003800200 */
.L_x_171:
        /* <DEDUP_REMOVED lines=17> */
.L_x_174:
[----:B------:R-:W-:Y:S05]  /*2b00*/  BSYNC.RECONVERGENT B0 ;  /* 0x0000000000007941 */ /* 0x000fea0003800200 */
.L_x_173:
        /* <DEDUP_REMOVED lines=17> */
.L_x_176:
[----:B------:R-:W-:Y:S05]  /*2c20*/  BSYNC.RECONVERGENT B0 ;  /* 0x0000000000007941 */ /* 0x000fea0003800200 */
.L_x_175:
        /* <DEDUP_REMOVED lines=25> */
.L_x_178:
[----:B------:R-:W-:Y:S05]  /*2dc0*/  BSYNC.RECONVERGENT B0 ;  /* 0x0000000000007941 */ /* 0x000fea0003800200 */
.L_x_177:
        /* <DEDUP_REMOVED lines=395> */
.L_x_180:
[----:B------:R-:W-:Y:S05]  /*4680*/  BSYNC.RECONVERGENT B0 ;  /* 0x0000000000007941 */ /* 0x000fea0003800200 */
.L_x_179:
        /* <DEDUP_REMOVED lines=31> */
.L_x_183:
        /* <DEDUP_REMOVED lines=100> */
.L_x_182:
        /* <DEDUP_REMOVED lines=55> */
.L_x_184:
        /* <DEDUP_REMOVED lines=32> */
.L_x_185:
        /* <DEDUP_REMOVED lines=17> */
.L_x_181:
        /* <DEDUP_REMOVED lines=25> */
.L_x_187:
        /* <DEDUP_REMOVED lines=101> */
.L_x_186:
        /* <DEDUP_REMOVED lines=54> */
.L_x_188:
        /* <DEDUP_REMOVED lines=32> */
.L_x_189:
        /* <DEDUP_REMOVED lines=17> */
.L_x_190:
        /* <DEDUP_REMOVED lines=15> */
.L_x_632:


//--------------------- .text._Z19_blockSoftmaxKernelI6__halfLi1024ELi64EEvPKT_PS1_ii --------------------------
	.section	.text._Z19_blockSoftmaxKernelI6__halfLi1024ELi64EEvPKT_PS1_ii,"ax",@progbits
	.align	128
        .global         _Z19_blockSoftmaxKernelI6__halfLi1024ELi64EEvPKT_PS1_ii
        .type           _Z19_blockSoftmaxKernelI6__halfLi1024ELi64EEvPKT_PS1_ii,@function
        .size           _Z19_blockSoftmaxKernelI6__halfLi1024ELi64EEvPKT_PS1_ii,(.L_x_633 - _Z19_blockSoftmaxKernelI6__halfLi1024ELi64EEvPKT_PS1_ii)
        .other          _Z19_blockSoftmaxKernelI6__halfLi1024ELi64EEvPKT_PS1_ii,@"STO_CUDA_ENTRY STV_DEFAULT"
_Z19_blockSoftmaxKernelI6__halfLi1024ELi64EEvPKT_PS1_ii:
.text._Z19_blockSoftmaxKernelI6__halfLi1024ELi64EEvPKT_PS1_ii:
        /* <DEDUP_REMOVED lines=57> */
.L_x_195:
        /* <DEDUP_REMOVED lines=137> */
.L_x_194:
        /* <DEDUP_REMOVED lines=75> */
.L_x_196:
        /* <DEDUP_REMOVED lines=42> */
.L_x_197:
        /* <DEDUP_REMOVED lines=23> */
.L_x_192:
        /* <DEDUP_REMOVED lines=18> */
.L_x_199:
        /* <DEDUP_REMOVED lines=137> */
.L_x_198:
        /* <DEDUP_REMOVED lines=73> */
.L_x_200:
        /* <DEDUP_REMOVED lines=43> */
.L_x_201:
        /* <DEDUP_REMOVED lines=22> */
.L_x_193:
[----:B------:R-:W-:Y:S05]  /*2730*/  BSYNC.RECONVERGENT B0 ;  /* 0x0000000000007941 */ /* 0x000fea0003800200 */
.L_x_191:
        /* <DEDUP_REMOVED lines=24> */
.L_x_203:
[----:B------:R-:W-:Y:S05]  /*28c0*/  BSYNC.RECONVERGENT B0 ;  /* 0x0000000000007941 */ /* 0x000fea0003800200 */
.L_x_202:
        /* <DEDUP_REMOVED lines=17> */
.L_x_205:
[----:B------:R-:W-:Y:S05]  /*29e0*/  BSYNC.RECONVERGENT B0 ;  /* 0x0000000000007941 */ /* 0x000fea0003800200 */
.L_x_204:
        /* <DEDUP_REMOVED lines=17> */
.L_x_207:
[----:B------:R-:W-:Y:S05]  /*2b00*/  BSYNC.RECONVERGENT B0 ;  /* 0x0000000000007941 */ /* 0x000fea0003800200 */
.L_x_206:
        /* <DEDUP_REMOVED lines=17> */
.L_x_209:
[----:B------:R-:W-:Y:S05]  /*2c20*/  BSYNC.RECONVERGENT B0 ;  /* 0x0000000000007941 */ /* 0x000fea0003800200 */
.L_x_208:
        /* <DEDUP_REMOVED lines=25> */
.L_x_211:
[----:B------:R-:W-:Y:S05]  /*2dc0*/  BSYNC.RECONVERGENT B0 ;  /* 0x0000000000007941 */ /* 0x000fea0003800200 */
.L_x_210:
        /* <DEDUP_REMOVED lines=395> */
.L_x_213:
[----:B------:R-:W-:Y:S05]  /*4680*/  BSYNC.RECONVERGENT B0 ;  /* 0x0000000000007941 */ /* 0x000fea0003800200 */
.L_x_212:
        /* <DEDUP_REMOVED lines=31> */
.L_x_216:
        /* <DEDUP_REMOVED lines=100> */
.L_x_215:
        /* <DEDUP_REMOVED lines=55> */
.L_x_217:
        /* <DEDUP_REMOVED lines=32> */
.L_x_218:
        /* <DEDUP_REMOVED lines=17> */
.L_x_214:
        /* <DEDUP_REMOVED lines=25> */
.L_x_220:
        /* <DEDUP_REMOVED lines=101> */
.L_x_219:
        /* <DEDUP_REMOVED lines=54> */
.L_x_221:
        /* <DEDUP_REMOVED lines=32> */
.L_x_222:
        /* <DEDUP_REMOVED lines=17> */
.L_x_223:
        /* <DEDUP_REMOVED lines=15> */
.L_x_633:


//--------------------- .text._Z19_blockSoftmaxKernelI6__halfLi1024ELi128EEvPKT_PS1_ii --------------------------
	.section	.text._Z19_blockSoftmaxKernelI6__halfLi1024ELi128EEvPKT_PS1_ii,"ax",@progbits
	.align	128
        .global         _Z19_blockSoftmaxKernelI6__halfLi1024ELi128EEvPKT_PS1_ii
        .type           _Z19_blockSoftmaxKernelI6__halfLi1024ELi128EEvPKT_PS1_ii,@function
        .size           _Z19_blockSoftmaxKernelI6__halfLi1024ELi128EEvPKT_PS1_ii,(.L_x_634 - _Z19_blockSoftmaxKernelI6__halfLi1024ELi128EEvPKT_PS1_ii)
        .other          _Z19_blockSoftmaxKernelI6__halfLi1024ELi128EEvPKT_PS1_ii,@"STO_CUDA_ENTRY STV_DEFAULT"
_Z19_blockSoftmaxKernelI6__halfLi1024ELi128EEvPKT_PS1_ii:
.text._Z19_blockSoftmaxKernelI6__halfLi1024ELi128EEvPKT_PS1_ii:
        /* <DEDUP_REMOVED lines=57> */
.L_x_228:
        /* <DEDUP_REMOVED lines=137> */
.L_x_227:
        /* <DEDUP_REMOVED lines=75> */
.L_x_229:
        /* <DEDUP_REMOVED lines=42> */
.L_x_230:
        /* <DEDUP_REMOVED lines=23> */
.L_x_225:
        /* <DEDUP_REMOVED lines=18> */
.L_x_232:
        /* <DEDUP_REMOVED lines=137> */
.L_x_231:
        /* <DEDUP_REMOVED lines=73> */
.L_x_233:
        /* <DEDUP_REMOVED lines=43> */
.L_x_234:
        /* <DEDUP_REMOVED lines=22> */
.L_x_226:
[----:B------:R-:W-:Y:S05]  /*2730*/  BSYNC.RECONVERGENT B0 ;  /* 0x0000000000007941 */ /* 0x000fea0003800200 */
.L_x_224:
        /* <DEDUP_REMOVED lines=24> */
.L_x_236:
[----:B------:R-:W-:Y:S05]  /*28c0*/  BSYNC.RECONVERGENT B0 ;  /* 0x0000000000007941 */ /* 0x000fea0003800200 */
.L_x_235:
        /* <DEDUP_REMOVED lines=17> */
.L_x_238:
[----:B------:R-:W-:Y:S05]  /*29e0*/  BSYNC.RECONVERGENT B0 ;  /* 0x0000000000007941 */ /* 0x000fea0003800200 */
.L_x_237:
        /* <DEDUP_REMOVED lines=17> */
.L_x_240:
[----:B------:R-:W-:Y:S05]  /*2b00*/  BSYNC.RECONVERGENT B0 ;  /* 0x0000000000007941 */ /* 0x000fea0003800200 */
.L_x_239:
        /* <DEDUP_REMOVED lines=17> */
.L_x_242:
[----:B------:R-:W-:Y:S05]  /*2c20*/  BSYNC.RECONVERGENT B0 ;  /* 0x0000000000007941 */ /* 0x000fea0003800200 */
.L_x_241:
        /* <DEDUP_REMOVED lines=25> */
.L_x_244:
[----:B------:R-:W-:Y:S05]  /*2dc0*/  BSYNC.RECONVERGENT B0 ;  /* 0x0000000000007941 */ /* 0x000fea0003800200 */
.L_x_243:
        /* <DEDUP_REMOVED lines=395> */
.L_x_246:
[----:B------:R-:W-:Y:S05]  /*4680*/  BSYNC.RECONVERGENT B0 ;  /* 0x0000000000007941 */ /* 0x000fea0003800200 */
.L_x_245:
        /* <DEDUP_REMOVED lines=31> */
.L_x_249:
        /* <DEDUP_REMOVED lines=100> */
.L_x_248:
        /* <DEDUP_REMOVED lines=55> */
.L_x_250:
        /* <DEDUP_REMOVED lines=32> */
.L_x_251:
        /* <DEDUP_REMOVED lines=17> */
.L_x_247:
        /* <DEDUP_REMOVED lines=25> */
.L_x_253:
        /* <DEDUP_REMOVED lines=101> */
.L_x_252:
        /* <DEDUP_REMOVED lines=54> */
.L_x_254:
        /* <DEDUP_REMOVED lines=32> */
.L_x_255:
        /* <DEDUP_REMOVED lines=17> */
.L_x_256:
        /* <DEDUP_REMOVED lines=15> */
.L_x_634:


//--------------------- .text._Z19_blockSoftmaxKernelI6__halfLi1024EEvPKT_PS1_ii --------------------------
	.section	.text._Z19_blockSoftmaxKernelI6__halfLi1024EEvPKT_PS1_ii,"ax",@progbits
	.align	128
        .global         _Z19_blockSoftmaxKernelI6__halfLi1024EEvPKT_PS1_ii
        .type           _Z19_blockSoftmaxKernelI6__halfLi1024EEvPKT_PS1_ii,@function
        .size           _Z19_blockSoftmaxKernelI6__halfLi1024EEvPKT_PS1_ii,(.L_x_635 - _Z19_blockSoftmaxKernelI6__halfLi1024EEvPKT_PS1_ii)
        .other          _Z19_blockSoftmaxKernelI6__halfLi1024EEvPKT_PS1_ii,@"STO_CUDA_ENTRY STV_DEFAULT"
_Z19_blockSoftmaxKernelI6__halfLi1024EEvPKT_PS1_ii:
.text._Z19_blockSoftmaxKernelI6__halfLi1024EEvPKT_PS1_ii:
[----:B------:R-:W-:Y:S08]  /*0000*/  LDC R1, c[0x0][0x37c] ;  /* 0x0000df00ff017b82 */ /* 0x000ff00000000800 */
[----:B------:R-:W0:Y:S01]  /*0010*/  LDC.64 R2, c[0x0][0x390] ;  /* 0x0000e400ff027b82 */ /* 0x000e220000000a00 */
[----:B------:R-:W1:Y:S01]  /*0020*/  LDCU.64 UR6, c[0x0][0x358] ;  /* 0x00006b00ff0677ac */ /* 0x000e620008000a00 */
[----:B------:R-:W-:Y:S01]  /*0030*/  BSSY.RECONVERGENT B0, `(.L_x_257) ;  /* 0x0000259000007945 */ /* 0x000fe20003800200 */
[----:B------:R-:W-:-:S05]  /*0040*/  HFMA2 R9, -RZ, RZ, 0, 0 ;  /* 0x00000000ff097431 */ /* 0x000fca00000001ff */
[----:B------:R-:W2:Y:S01]  /*0050*/  S2UR UR4, SR_CTAID.X ;  /* 0x00000000000479c3 */ /* 0x000ea20000002500 */
[----:B0-----:R-:W0:Y:S01]  /*0060*/  I2F.U32.RP R0, R3 ;  /* 0x0000000300007306 */ /* 0x001e220000209000 */
[----:B------:R-:W-:-:S07]  /*0070*/  ISETP.NE.U32.AND P1, PT, R3, RZ, PT ;  /* 0x000000ff0300720c */ /* 0x000fce0003f25070 */
[----:B0-----:R-:W0:Y:S02]  /*0080*/  MUFU.RCP R0, R0 ;  /* 0x0000000000007308 */ /* 0x001e240000001000 */
[----:B0-----:R-:W-:Y:S02]  /*0090*/  IADD3 R4, PT, PT, R0, 0xffffffe, RZ ;  /* 0x0ffffffe00047810 */ /* 0x001fe40007ffe0ff */
[----:B------:R-:W0:Y:S04]  /*00a0*/  S2R R0, SR_TID.X ;  /* 0x0000000000007919 */ /* 0x000e280000002100 */
[----:B------:R3:W4:Y:S02]  /*00b0*/  F2I.FTZ.U32.TRUNC.NTZ R5, R4 ;  /* 0x0000000400057305 */ /* 0x000724000021f000 */
[----:B---3--:R-:W-:-:S02]  /*00c0*/  HFMA2 R4, -RZ, RZ, 0, 0 ;  /* 0x00000000ff047431 */ /* 0x008fc400000001ff */
[----:B----4-:R-:W-:-:S05]  /*00d0*/  IMAD R6, R5, R3, RZ ;  /* 0x0000000305067224 */ /* 0x010fca00078e02ff */
[----:B------:R-:W-:-:S05]  /*00e0*/  IADD3 R7, PT, PT, -R6, RZ, RZ ;  /* 0x000000ff06077210 */ /* 0x000fca0007ffe1ff */
[----:B------:R-:W-:-:S06]  /*00f0*/  IMAD.HI.U32 R5, R5, R7, R4 ;  /* 0x0000000705057227 */ /* 0x000fcc00078e0004 */
[----:B--2---:R-:W-:-:S05]  /*0100*/  IMAD.HI.U32 R5, R5, UR4, RZ ;  /* 0x0000000405057c27 */ /* 0x004fca000f8e00ff */
        /* <DEDUP_REMOVED lines=9> */
[----:B------:R-:W-:-:S04]  /*01a0*/  @P0 IADD3 R22, PT, PT, R22, -R3, RZ ;  /* 0x8000000316160210 */ /* 0x000fc80007ffe0ff */
[----:B------:R-:W-:-:S13]  /*01b0*/  ISETP.GE.U32.AND P0, PT, R22, R3, PT ;  /* 0x000000031600720c */ /* 0x000fda0003f06070 */
[----:B------:R-:W-:Y:S02]  /*01c0*/  @P0 IADD3 R22, PT, PT, R22, -R3, RZ ;  /* 0x8000000316160210 */ /* 0x000fe40007ffe0ff */
[----:B0-----:R-:W-:Y:S02]  /*01d0*/  ISETP.GE.U32.AND P0, PT, R0, R23, PT ;  /* 0x000000170000720c */ /* 0x001fe40003f06070 */
[----:B------:R-:W-:-:S04]  /*01e0*/  @!P1 LOP3.LUT R22, RZ, R3, RZ, 0x33, !PT ;  /* 0x00000003ff169212 */ /* 0x000fc800078e33ff */
[----:B------:R-:W-:-:S05]  /*01f0*/  IADD3 R5, PT, PT, -R22, UR4, RZ ;  /* 0x0000000416057c10 */ /* 0x000fca000fffe1ff */
[----:B------:R-:W-:Y:S01]  /*0200*/  IMAD R22, R5, R2, R22 ;  /* 0x0000000205167224 */ /* 0x000fe200078e0216 */
[----:B------:R-:W-:Y:S01]  /*0210*/  MOV R5, 0xff7fffff ;  /* 0xff7fffff00057802 */ /* 0x000fe20000000f00 */
[----:B-1----:R-:W-:Y:S06]  /*0220*/  @!P0 BRA `(.L_x_258) ;  /* 0x00000010007c8947 */ /* 0x002fec0003800000 */
[----:B------:R-:W-:-:S13]  /*0230*/  ISETP.GE.AND P0, PT, R2, 0x400, PT ;  /* 0x000004000200780c */ /* 0x000fda0003f06270 */
[----:B------:R-:W-:Y:S05]  /*0240*/  @!P0 BRA `(.L_x_259) ;  /* 0x0000002000dc8947 */ /* 0x000fea0003800000 */
[----:B------:R-:W-:Y:S01]  /*0250*/  IADD3 R2, PT, PT, R20, -0x1, RZ ;  /* 0xffffffff14027810 */ /* 0x000fe20007ffe0ff */
[----:B------:R-:W-:Y:S01]  /*0260*/  HFMA2 R4, -RZ, RZ, 0, 0 ;  /* 0x00000000ff047431 */ /* 0x000fe200000001ff */
[C---:B------:R-:W-:Y:S02]  /*0270*/  IADD3 R5, PT, PT, -R23.reuse, R0, RZ ;  /* 0x0000000017057210 */ /* 0x040fe40007ffe1ff */
[----:B------:R-:W-:Y:S02]  /*0280*/  ISETP.GE.U32.AND P1, PT, R2, 0x7, PT ;  /* 0x000000070200780c */ /* 0x000fe40003f26070 */
[C---:B------:R-:W-:Y:S01]  /*0290*/  LOP3.LUT R18, R20.reuse, 0x7, RZ, 0xc0, !PT ;  /* 0x0000000714127812 */ /* 0x040fe200078ec0ff */
[----:B------:R-:W-:Y:S01]  /*02a0*/  IMAD R2, R20, R5, RZ ;  /* 0x0000000514027224 */ /* 0x000fe200078e02ff */
[----:B------:R-:W-:Y:S02]  /*02b0*/  MOV R5, 0xff7fffff ;  /* 0xff7fffff00057802 */ /* 0x000fe40000000f00 */
[----:B------:R-:W-:Y:S01]  /*02c0*/  ISETP.NE.AND P0, PT, R18, RZ, PT ;  /* 0x000000ff1200720c */ /* 0x000fe20003f05270 */
[----:B------:R-:W-:Y:S01]  /*02d0*/  IMAD R19, R23, R21, R2 ;  /* 0x0000001517137224 */ /* 0x000fe200078e0202 */
[----:B------:R-:W-:-:S05]  /*02e0*/  MOV R9, RZ ;  /* 0x000000ff00097202 */ /* 0x000fca0000000f00 */
[----:B------:R-:W-:Y:S06]  /*02f0*/  @!P1 BRA `(.L_x_260) ;  /* 0x0000000800349947 */ /* 0x000fec0003800000 */
[----:B------:R-:W0:Y:S01]  /*0300*/  LDC.64 R6, c[0x0][0x380] ;  /* 0x0000e000ff067b82 */ /* 0x000e220000000a00 */
[----:B------:R-:W-:Y:S01]  /*0310*/  LOP3.LUT R4, R20, 0x1ffff8, RZ, 0xc0, !PT ;  /* 0x001ffff814047812 */ /* 0x000fe200078ec0ff */
[----:B------:R-:W1:Y:S01]  /*0320*/  LDCU UR5, c[0x0][0x394] ;  /* 0x00007280ff0577ac */ /* 0x000e620008000800 */
[----:B------:R-:W-:Y:S02]  /*0330*/  MOV R5, 0xff7fffff ;  /* 0xff7fffff00057802 */ /* 0x000fe40000000f00 */
[----:B------:R-:W-:Y:S01]  /*0340*/  MOV R9, RZ ;  /* 0x000000ff00097202 */ /* 0x000fe20000000f00 */
[----:B------:R-:W-:Y:S01]  /*0350*/  UMOV UR4, URZ ;  /* 0x000000ff00047c82 */ /* 0x000fe20008000000 */
[----:B------:R-:W-:-:S07]  /*0360*/  IADD3 R8, PT, PT, -R4, RZ, RZ ;  /* 0x000000ff04087210 */ /* 0x000fce0007ffe1ff */
.L_x_261:
[----:B------:R-:W-:Y:S02]  /*0370*/  IADD3 R2, PT, PT, R19, UR4, RZ ;  /* 0x0000000413027c10 */ /* 0x000fe4000fffe0ff */
[----:B-1----:R-:W-:-:S05]  /*0380*/  MOV R3, UR5 ;  /* 0x0000000500037c02 */ /* 0x002fca0008000f00 */
[----:B------:R-:W-:-:S04]  /*0390*/  IMAD R10, R2, R3, R22 ;  /* 0x00000003020a7224 */ /* 0x000fc800078e0216 */
[----:B0-----:R-:W-:-:S05]  /*03a0*/  IMAD.WIDE.U32 R16, R10, 0x2, R6 ;  /* 0x000000020a107825 */ /* 0x001fca00078e0006 */
[----:B------:R0:W2:Y:S01]  /*03b0*/  LDG.E.U16 R2, desc[UR6][R16.64] ;  /* 0x0000000610027981 */ /* 0x0000a2000c1e1500 */
[----:B------:R-:W-:-:S05]  /*03c0*/  IADD3 R12, PT, PT, R10, R3, RZ ;  /* 0x000000030a0c7210 */ /* 0x000fca0007ffe0ff */
[----:B------:R-:W-:-:S05]  /*03d0*/  IMAD.WIDE.U32 R10, R12, 0x2, R6 ;  /* 0x000000020c0a7825 */ /* 0x000fca00078e0006 */
[----:B------:R1:W3:Y:S01]  /*03e0*/  LDG.E.U16 R24, desc[UR6][R10.64] ;  /* 0x000000060a187981 */ /* 0x0002e2000c1e1500 */
[----:B------:R-:W-:-:S05]  /*03f0*/  IADD3 R14, PT, PT, R12, R3, RZ ;  /* 0x000000030c0e7210 */ /* 0x000fca0007ffe0ff */
[C---:B------:R-:W-:Y:S01]  /*0400*/  IMAD.WIDE.U32 R12, R14.reuse, 0x2, R6 ;  /* 0x000000020e0c7825 */ /* 0x040fe200078e0006 */
[----:B------:R-:W-:-:S04]  /*0410*/  IADD3 R27, PT, PT, R14, R3, RZ ;  /* 0x000000030e1b7210 */ /* 0x000fc80007ffe0ff */
[----:B------:R4:W5:Y:S01]  /*0420*/  LDG.E.U16 R25, desc[UR6][R12.64] ;  /* 0x000000060c197981 */ /* 0x000962000c1e1500 */
[----:B------:R-:W-:-:S05]  /*0430*/  IMAD.WIDE.U32 R14, R27, 0x2, R6 ;  /* 0x000000021b0e7825 */ /* 0x000fca00078e0006 */
[----:B------:R4:W5:Y:S01]  /*0440*/  LDG.E.U16 R26, desc[UR6][R14.64] ;  /* 0x000000060e1a7981 */ /* 0x000962000c1e1500 */
[----:B------:R-:W-:-:S05]  /*0450*/  IADD3 R27, PT, PT, R27, R3, RZ ;  /* 0x000000031b1b7210 */ /* 0x000fca0007ffe0ff */
[C---:B0-----:R-:W-:Y:S01]  /*0460*/  IMAD.WIDE.U32 R16, R27.reuse, 0x2, R6 ;  /* 0x000000021b107825 */ /* 0x041fe200078e0006 */
[----:B------:R-:W-:-:S05]  /*0470*/  IADD3 R27, PT, PT, R27, R3, RZ ;  /* 0x000000031b1b7210 */ /* 0x000fca0007ffe0ff */
[----:B------:R0:W5:Y:S01]  /*0480*/  LDG.E.U16 R16, desc[UR6][R16.64] ;  /* 0x0000000610107981 */ /* 0x000162000c1e1500 */
[C---:B-1----:R-:W-:Y:S01]  /*0490*/  IMAD.WIDE.U32 R10, R27.reuse, 0x2, R6 ;  /* 0x000000021b0a7825 */ /* 0x042fe200078e0006 */
[----:B------:R-:W-:-:S05]  /*04a0*/  IADD3 R27, PT, PT, R27, R3, RZ ;  /* 0x000000031b1b7210 */ /* 0x000fca0007ffe0ff */
[----:B------:R-:W5:Y:S01]  /*04b0*/  LDG.E.U16 R10, desc[UR6][R10.64] ;  /* 0x000000060a0a7981 */ /* 0x000f62000c1e1500 */
[C---:B----4-:R-:W-:Y:S01]  /*04c0*/  IMAD.WIDE.U32 R12, R27.reuse, 0x2, R6 ;  /* 0x000000021b0c7825 */ /* 0x050fe200078e0006 */
[----:B------:R-:W-:-:S05]  /*04d0*/  IADD3 R27, PT, PT, R27, R3, RZ ;  /* 0x000000031b1b7210 */ /* 0x000fca0007ffe0ff */
[----:B------:R-:W4:Y:S01]  /*04e0*/  LDG.E.U16 R12, desc[UR6][R12.64] ;  /* 0x000000060c0c7981 */ /* 0x000f22000c1e1500 */
[----:B------:R-:W-:-:S06]  /*04f0*/  IMAD.WIDE.U32 R14, R27, 0x2, R6 ;  /* 0x000000021b0e7825 */ /* 0x000fcc00078e0006 */
[----:B------:R1:W4:Y:S01]  /*0500*/  LDG.E.U16 R14, desc[UR6][R14.64] ;  /* 0x000000060e0e7981 */ /* 0x000322000c1e1500 */
[----:B------:R-:W-:Y:S01]  /*0510*/  IADD3 R8, PT, PT, R8, 0x8, RZ ;  /* 0x0000000808087810 */ /* 0x000fe20007ffe0ff */
[----:B------:R-:W-:Y:S01]  /*0520*/  UIADD3 UR4, UPT, UPT, UR4, 0x8, URZ ;  /* 0x0000000804047890 */ /* 0x000fe2000fffe0ff */
[----:B--2---:R-:W-:-:S05]  /*0530*/  HADD2.F32 R2, -RZ, R2.H0_H0 ;  /* 0x20000002ff027230 */ /* 0x004fca0000004100 */
[----:B------:R-:W-:-:S04]  /*0540*/  FSETP.GT.AND P6, PT, R5, R2, PT ;  /* 0x000000020500720b */ /* 0x000fc80003fc4000 */
[----:B0-----:R-:W-:Y:S02]  /*0550*/  FSEL R17, R5, R2, P6 ;  /* 0x0000000205117208 */ /* 0x001fe40003000000 */
[----:B------:R-:W-:Y:S01]  /*0560*/  FSEL R2, R2, R5, P6 ;  /* 0x0000000502027208 */ /* 0x000fe20003000000 */
[----:B---3--:R-:W-:-:S04]  /*0570*/  HADD2.F32 R24, -RZ, R24.H0_H0 ;  /* 0x20000018ff187230 */ /* 0x008fc80000004100 */
[C---:B------:R-:W-:Y:S01]  /*0580*/  FADD R2, -R17.reuse, R2 ;  /* 0x0000000211027221 */ /* 0x040fe20000000100 */
[----:B------:R-:W-:-:S03]  /*0590*/  FSETP.GT.AND P1, PT, R17, R24, PT ;  /* 0x000000181100720b */ /* 0x000fc60003f24000 */
[----:B------:R-:W-:Y:S01]  /*05a0*/  FMUL R27, R2, 1.4426950216293334961 ;  /* 0x3fb8aa3b021b7820 */ /* 0x000fe20000400000 */
[----:B------:R-:W-:Y:S01]  /*05b0*/  FSEL R2, R17, R24, P1 ;  /* 0x0000001811027208 */ /* 0x000fe20000800000 */
[----:B-----5:R-:W-:Y:S01]  /*05c0*/  HADD2.F32 R25, -RZ, R25.H0_H0 ;  /* 0x20000019ff197230 */ /* 0x020fe20000004100 */
[----:B------:R-:W-:Y:S02]  /*05d0*/  FSEL R17, R24, R17, P1 ;  /* 0x0000001118117208 */ /* 0x000fe40000800000 */
[----:B------:R-:W-:Y:S02]  /*05e0*/  FSETP.GEU.AND P4, PT, R27, -126, PT ;  /* 0xc2fc00001b00780b */ /* 0x000fe40003f8e000 */
[C---:B------:R-:W-:Y:S01]  /*05f0*/  FSETP.GT.AND P5, PT, R2.reuse, R25, PT ;  /* 0x000000190200720b */ /* 0x040fe20003fa4000 */
[----:B------:R-:W-:Y:S01]  /*0600*/  FADD R17, -R2, R17 ;  /* 0x0000001102117221 */ /* 0x000fe20000000100 */
[----:B------:R-:W-:Y:S01]  /*0610*/  HADD2.F32 R26, -RZ, R26.H0_H0 ;  /* 0x2000001aff1a7230 */ /* 0x000fe20000004100 */
[----:B------:R-:W-:-:S02]  /*0620*/  FSEL R24, R9, 1, P6 ;  /* 0x3f80000009187808 */ /* 0x000fc40003000000 */
[----:B------:R-:W-:Y:S01]  /*0630*/  FMUL R5, R17, 1.4426950216293334961 ;  /* 0x3fb8aa3b11057820 */ /* 0x000fe20000400000 */
[----:B-1----:R-:W-:Y:S02]  /*0640*/  FSEL R15, R2, R25, P5 ;  /* 0x00000019020f7208 */ /* 0x002fe40002800000 */
[----:B------:R-:W-:Y:S02]  /*0650*/  FSEL R2, R25, R2, P5 ;  /* 0x0000000219027208 */ /* 0x000fe40002800000 */
[----:B------:R-:W-:Y:S01]  /*0660*/  FSETP.GEU.AND P2, PT, R5, -126, PT ;  /* 0xc2fc00000500780b */ /* 0x000fe20003f4e000 */
[----:B------:R-:W-:Y:S01]  /*0670*/  @!P4 FMUL R27, R27, 0.5 ;  /* 0x3f0000001b1bc820 */ /* 0x000fe20000400000 */
[CC--:B------:R-:W-:Y:S01]  /*0680*/  FSETP.GT.AND P3, PT, R15.reuse, R26.reuse, PT ;  /* 0x0000001a0f00720b */ /* 0x0c0fe20003f64000 */
[C---:B------:R-:W-:Y:S02]  /*0690*/  FADD R2, -R15.reuse, R2 ;  /* 0x000000020f027221 */ /* 0x040fe40000000100 */
[----:B------:R-:W0:Y:S01]  /*06a0*/  MUFU.EX2 R13, R27 ;  /* 0x0000001b000d7308 */ /* 0x000e220000000800 */
[----:B------:R-:W-:Y:S01]  /*06b0*/  FSEL R17, R26, R15, P3 ;  /* 0x0000000f1a117208 */ /* 0x000fe20001800000 */
[----:B------:R-:W-:Y:S01]  /*06c0*/  FMUL R11, R2, 1.4426950216293334961 ;  /* 0x3fb8aa3b020b7820 */ /* 0x000fe20000400000 */
[----:B------:R-:W-:-:S02]  /*06d0*/  FSEL R2, R15, R26, P3 ;  /* 0x0000001a0f027208 */ /* 0x000fc40001800000 */
[----:B------:R-:W-:Y:S02]  /*06e0*/  FSEL R15, R9, 1, !P6 ;  /* 0x3f800000090f7808 */ /* 0x000fe40007000000 */
[----:B------:R-:W-:Y:S01]  /*06f0*/  FSETP.GEU.AND P6, PT, R11, -126, PT ;  /* 0xc2fc00000b00780b */ /* 0x000fe20003fce000 */
[----:B------:R-:W-:Y:S01]  /*0700*/  @!P2 FMUL R5, R5, 0.5 ;  /* 0x3f0000000505a820 */ /* 0x000fe20000400000 */
[----:B------:R-:W-:-:S04]  /*0710*/  FADD R17, -R2, R17 ;  /* 0x0000001102117221 */ /* 0x000fc80000000100 */
[----:B------:R-:W-:Y:S01]  /*0720*/  FMUL R9, R17, 1.4426950216293334961 ;  /* 0x3fb8aa3b11097820 */ /* 0x000fe20000400000 */
[----:B------:R-:W1:Y:S01]  /*0730*/  MUFU.EX2 R5, R5 ;  /* 0x0000000500057308 */ /* 0x000e620000000800 */
[----:B------:R-:W-:Y:S02]  /*0740*/  HADD2.F32 R17, -RZ, R10.H0_H0 ;  /* 0x2000000aff117230 */ /* 0x000fe40000004100 */
[----:B0-----:R-:W-:Y:S01]  /*0750*/  @!P4 FMUL R13, R13, R13 ;  /* 0x0000000d0d0dc220 */ /* 0x001fe20000400000 */
[----:B------:R-:W-:Y:S01]  /*0760*/  FSETP.GEU.AND P4, PT, R9, -126, PT ;  /* 0xc2fc00000900780b */ /* 0x000fe20003f8e000 */
[----:B----4-:R-:W-:Y:S02]  /*0770*/  HADD2.F32 R14, -RZ, R14.H0_H0 ;  /* 0x2000000eff0e7230 */ /* 0x010fe40000004100 */
[----:B------:R-:W-:Y:S01]  /*0780*/  @!P6 FMUL R11, R11, 0.5 ;  /* 0x3f0000000b0be820 */ /* 0x000fe20000400000 */
[----:B------:R-:W-:Y:S01]  /*0790*/  FFMA R15, R15, R13, R24 ;  /* 0x0000000d0f0f7223 */ /* 0x000fe20000000018 */
[----:B------:R-:W-:-:S04]  /*07a0*/  HADD2.F32 R13, -RZ, R16.H0_H0 ;  /* 0x20000010ff0d7230 */ /* 0x000fc80000004100 */
[C---:B------:R-:W-:Y:S01]  /*07b0*/  FSEL R16, R15.reuse, 1, P1 ;  /* 0x3f8000000f107808 */ /* 0x040fe20000800000 */
[----:B------:R-:W0:Y:S01]  /*07c0*/  MUFU.EX2 R11, R11 ;  /* 0x0000000b000b7308 */ /* 0x000e220000000800 */
[----:B------:R-:W-:Y:S02]  /*07d0*/  FSEL R15, R15, 1, !P1 ;  /* 0x3f8000000f0f7808 */ /* 0x000fe40004800000 */
[C---:B------:R-:W-:Y:S01]  /*07e0*/  FSETP.GT.AND P1, PT, R2.reuse, R13, PT ;  /* 0x0000000d0200720b */ /* 0x040fe20003f24000 */
[----:B-1----:R-:W-:Y:S01]  /*07f0*/  @!P2 FMUL R5, R5, R5 ;  /* 0x000000050505a220 */ /* 0x002fe20000400000 */
[----:B------:R-:W-:Y:S02]  /*0800*/  @!P4 FMUL R9, R9, 0.5 ;  /* 0x3f0000000909c820 */ /* 0x000fe40000400000 */
[----:B------:R-:W-:Y:S01]  /*0810*/  FSEL R10, R2, R13, P1 ;  /* 0x0000000d020a7208 */ /* 0x000fe20000800000 */
[----:B------:R-:W-:Y:S01]  /*0820*/  FFMA R15, R15, R5, R16 ;  /* 0x000000050f0f7223 */ /* 0x000fe20000000010 */
[----:B------:R-:W-:Y:S01]  /*0830*/  FSEL R13, R13, R2, P1 ;  /* 0x000000020d0d7208 */ /* 0x000fe20000800000 */
[----:B------:R-:W-:Y:S01]  /*0840*/  HADD2.F32 R5, -RZ, R12.H0_H0 ;  /* 0x2000000cff057230 */ /* 0x000fe20000004100 */
[CC--:B------:R-:W-:Y:S01]  /*0850*/  FSETP.GT.AND P2, PT, R10.reuse, R17.reuse, PT ;  /* 0x000000110a00720b */ /* 0x0c0fe20003f44000 */
[----:B------:R-:W1:Y:S01]  /*0860*/  MUFU.EX2 R9, R9 ;  /* 0x0000000900097308 */ /* 0x000e620000000800 */
[----:B------:R-:W-:Y:S01]  /*0870*/  FSEL R12, R15, 1, P5 ;  /* 0x3f8000000f0c7808 */ /* 0x000fe20002800000 */
[C---:B------:R-:W-:Y:S01]  /*0880*/  FADD R13, -R10.reuse, R13 ;  /* 0x0000000d0a0d7221 */ /* 0x040fe20000000100 */
[----:B------:R-:W-:-:S02]  /*0890*/  FSEL R2, R10, R17, P2 ;  /* 0x000000110a027208 */ /* 0x000fc40001000000 */
[----:B------:R-:W-:Y:S01]  /*08a0*/  FSEL R17, R17, R10, P2 ;  /* 0x0000000a11117208 */ /* 0x000fe20001000000 */
[----:B------:R-:W-:Y:S01]  /*08b0*/  FMUL R10, R13, 1.4426950216293334961 ;  /* 0x3fb8aa3b0d0a7820 */ /* 0x000fe20000400000 */
[----:B------:R-:W-:Y:S01]  /*08c0*/  FSEL R15, R15, 1, !P5 ;  /* 0x3f8000000f0f7808 */ /* 0x000fe20006800000 */
[----:B0-----:R-:W-:Y:S01]  /*08d0*/  @!P6 FMUL R11, R11, R11 ;  /* 0x0000000b0b0be220 */ /* 0x001fe20000400000 */
[C---:B------:R-:W-:Y:S01]  /*08e0*/  FSETP.GT.AND P6, PT, R2.reuse, R5, PT ;  /* 0x000000050200720b */ /* 0x040fe20003fc4000 */
[----:B------:R-:W-:Y:S01]  /*08f0*/  FADD R17, -R2, R17 ;  /* 0x0000001102117221 */ /* 0x000fe20000000100 */
[----:B------:R-:W-:Y:S01]  /*0900*/  FSETP.GEU.AND P5, PT, R10, -126, PT ;  /* 0xc2fc00000a00780b */ /* 0x000fe20003fae000 */
[----:B------:R-:W-:Y:S01]  /*0910*/  FFMA R12, R15, R11, R12 ;  /* 0x0000000b0f0c7223 */ /* 0x000fe2000000000c */
[----:B------:R-:W-:Y:S02]  /*0920*/  FSEL R11, R2, R5, P6 ;  /* 0x00000005020b7208 */ /* 0x000fe40003000000 */
[----:B------:R-:W-:Y:S01]  /*0930*/  FSEL R24, R5, R2, P6 ;  /* 0x0000000205187208 */ /* 0x000fe20003000000 */
[----:B------:R-:W-:Y:S01]  /*0940*/  FMUL R2, R17, 1.4426950216293334961 ;  /* 0x3fb8aa3b11027820 */ /* 0x000fe20000400000 */
[C---:B------:R-:W-:Y:S01]  /*0950*/  FSEL R16, R12.reuse, 1, P3 ;  /* 0x3f8000000c107808 */ /* 0x040fe20001800000 */
[----:B-1----:R-:W-:Y:S01]  /*0960*/  @!P4 FMUL R9, R9, R9 ;  /* 0x000000090909c220 */ /* 0x002fe20000400000 */
[----:B------:R-:W-:Y:S01]  /*0970*/  FSEL R5, R12, 1, !P3 ;  /* 0x3f8000000c057808 */ /* 0x000fe20005800000 */
[----:B------:R-:W-:Y:S01]  /*0980*/  FADD R24, -R11, R24 ;  /* 0x000000180b187221 */ /* 0x000fe20000000100 */
[----:B------:R-:W-:-:S02]  /*0990*/  FSETP.GEU.AND P4, PT, R2, -126, PT ;  /* 0xc2fc00000200780b */ /* 0x000fc40003f8e000 */
[-C--:B------:R-:W-:Y:S01]  /*09a0*/  FSETP.GT.AND P3, PT, R11, R14.reuse, PT ;  /* 0x0000000e0b00720b */ /* 0x080fe20003f64000 */
[----:B------:R-:W-:Y:S01]  /*09b0*/  @!P5 FMUL R10, R10, 0.5 ;  /* 0x3f0000000a0ad820 */ /* 0x000fe20000400000 */
[----:B------:R-:W-:Y:S01]  /*09c0*/  FFMA R16, R5, R9, R16 ;  /* 0x0000000905107223 */ /* 0x000fe20000000010 */
[----:B------:R-:W-:Y:S01]  /*09d0*/  FMUL R24, R24, 1.4426950216293334961 ;  /* 0x3fb8aa3b18187820 */ /* 0x000fe20000400000 */
[----:B------:R-:W-:Y:S02]  /*09e0*/  FSEL R5, R11, R14, P3 ;  /* 0x0000000e0b057208 */ /* 0x000fe40001800000 */
[----:B------:R-:W-:Y:S01]  /*09f0*/  FSEL R14, R14, R11, P3 ;  /* 0x0000000b0e0e7208 */ /* 0x000fe20001800000 */
[----:B------:R-:W0:Y:S01]  /*0a00*/  MUFU.EX2 R10, R10 ;  /* 0x0000000a000a7308 */ /* 0x000e220000000800 */
[C---:B------:R-:W-:Y:S02]  /*0a10*/  FSEL R9, R16.reuse, 1, P1 ;  /* 0x3f80000010097808 */ /* 0x040fe40000800000 */
[----:B------:R-:W-:Y:S01]  /*0a20*/  FSEL R16, R16, 1, !P1 ;  /* 0x3f80000010107808 */ /* 0x000fe20004800000 */
[----:B------:R-:W-:Y:S01]  /*0a30*/  @!P4 FMUL R2, R2, 0.5 ;  /* 0x3f0000000202c820 */ /* 0x000fe20000400000 */
[----:B------:R-:W-:Y:S01]  /*0a40*/  FSETP.GEU.AND P1, PT, R24, -126, PT ;  /* 0xc2fc00001800780b */ /* 0x000fe20003f2e000 */
[----:B------:R-:W-:-:S02]  /*0a50*/  FADD R14, -R5, R14 ;  /* 0x0000000e050e7221 */ /* 0x000fc40000000100 */
[----:B------:R-:W1:Y:S02]  /*0a60*/  MUFU.EX2 R11, R2 ;  /* 0x00000002000b7308 */ /* 0x000e640000000800 */
[----:B------:R-:W-:Y:S01]  /*0a70*/  FMUL R14, R14, 1.4426950216293334961 ;  /* 0x3fb8aa3b0e0e7820 */ /* 0x000fe20000400000 */
[----:B0-----:R-:W-:-:S04]  /*0a80*/  @!P5 FMUL R10, R10, R10 ;  /* 0x0000000a0a0ad220 */ /* 0x001fc80000400000 */
[----:B------:R-:W-:-:S03]  /*0a90*/  FSETP.GEU.AND P5, PT, R14, -126, PT ;  /* 0xc2fc00000e00780b */ /* 0x000fc60003fae000 */
[----:B------:R-:W-:Y:S01]  /*0aa0*/  @!P1 FMUL R24, R24, 0.5 ;  /* 0x3f00000018189820 */ /* 0x000fe20000400000 */
[----:B------:R-:W-:-:S03]  /*0ab0*/  FFMA R9, R16, R10, R9 ;  /* 0x0000000a10097223 */ /* 0x000fc60000000009 */
[----:B------:R-:W0:Y:S01]  /*0ac0*/  MUFU.EX2 R12, R24 ;  /* 0x00000018000c7308 */ /* 0x000e220000000800 */
[----:B-1----:R-:W-:Y:S01]  /*0ad0*/  @!P4 FMUL R11, R11, R11 ;  /* 0x0000000b0b0bc220 */ /* 0x002fe20000400000 */
[C---:B------:R-:W-:Y:S02]  /*0ae0*/  FSEL R10, R9.reuse, 1, P2 ;  /* 0x3f800000090a7808 */ /* 0x040fe40001000000 */
[----:B------:R-:W-:Y:S02]  /*0af0*/  FSEL R9, R9, 1, !P2 ;  /* 0x3f80000009097808 */ /* 0x000fe40005000000 */
[----:B------:R-:W-:-:S03]  /*0b00*/  @!P5 FMUL R14, R14, 0.5 ;  /* 0x3f0000000e0ed820 */ /* 0x000fc60000400000 */
[----:B------:R-:W-:Y:S02]  /*0b10*/  FFMA R9, R9, R11, R10 ;  /* 0x0000000b09097223 */ /* 0x000fe4000000000a */
[----:B------:R-:W1:Y:S03]  /*0b20*/  MUFU.EX2 R10, R14 ;  /* 0x0000000e000a7308 */ /* 0x000e660000000800 */
[C---:B------:R-:W-:Y:S02]  /*0b30*/  FSEL R2, R9.reuse, 1, P6 ;  /* 0x3f80000009027808 */ /* 0x040fe40003000000 */
[----:B------:R-:W-:Y:S01]  /*0b40*/  FSEL R9, R9, 1, !P6 ;  /* 0x3f80000009097808 */ /* 0x000fe20007000000 */
[----:B0-----:R-:W-:Y:S01]  /*0b50*/  @!P1 FMUL R12, R12, R12 ;  /* 0x0000000c0c0c9220 */ /* 0x001fe20000400000 */
[----:B------:R-:W-:-:S03]  /*0b60*/  ISETP.NE.AND P1, PT, R8, RZ, PT ;  /* 0x000000ff0800720c */ /* 0x000fc60003f25270 */
[----:B------:R-:W-:-:S05]  /*0b70*/  FFMA R2, R9, R12, R2 ;  /* 0x0000000c09027223 */ /* 0x000fca0000000002 */
[C---:B------:R-:W-:Y:S02]  /*0b80*/  FSEL R9, R2.reuse, 1, P3 ;  /* 0x3f80000002097808 */ /* 0x040fe40001800000 */
[----:B------:R-:W-:Y:S01]  /*0b90*/  FSEL R2, R2, 1, !P3 ;  /* 0x3f80000002027808 */ /* 0x000fe20005800000 */
[----:B-1----:R-:W-:-:S04]  /*0ba0*/  @!P5 FMUL R10, R10, R10 ;  /* 0x0000000a0a0ad220 */ /* 0x002fc80000400000 */
[----:B------:R-:W-:Y:S01]  /*0bb0*/  FFMA R9, R2, R10, R9 ;  /* 0x0000000a02097223 */ /* 0x000fe20000000009 */
[----:B------:R-:W-:Y:S06]  /*0bc0*/  @P1 BRA `(.L_x_261) ;  /* 0xfffffff400e81947 */ /* 0x000fec000383ffff */
.L_x_260:
        /* <DEDUP_REMOVED lines=11> */
[C---:B------:R-:W-:Y:S01]  /*0c80*/  IMAD.WIDE.U32 R10, R2.reuse, 0x2, R6 ;  /* 0x00000002020a7825 */ /* 0x040fe200078e0006 */
[----:B------:R-:W-:-:S05]  /*0c90*/  IADD3 R2, PT, PT, R2, R3, RZ ;  /* 0x0000000302027210 */ /* 0x000fca0007ffe0ff */
[----:B------:R-:W3:Y:S01]  /*0ca0*/  LDG.E.U16 R10, desc[UR6][R10.64] ;  /* 0x000000060a0a7981 */ /* 0x000ee2000c1e1500 */
[C---:B------:R-:W-:Y:S01]  /*0cb0*/  IMAD.WIDE.U32 R12, R2.reuse, 0x2, R6 ;  /* 0x00000002020c7825 */ /* 0x040fe200078e0006 */
[----:B------:R-:W-:-:S05]  /*0cc0*/  IADD3 R17, PT, PT, R2, R3, RZ ;  /* 0x0000000302117210 */ /* 0x000fca0007ffe0ff */
[----:B------:R-:W4:Y:S01]  /*0cd0*/  LDG.E.U16 R12, desc[UR6][R12.64] ;  /* 0x000000060c0c7981 */ /* 0x000f22000c1e1500 */
[----:B------:R-:W-:-:S06]  /*0ce0*/  IMAD.WIDE.U32 R6, R17, 0x2, R6 ;  /* 0x0000000211067825 */ /* 0x000fcc00078e0006 */
[----:B------:R-:W5:Y:S01]  /*0cf0*/  LDG.E.U16 R7, desc[UR6][R6.64] ;  /* 0x0000000606077981 */ /* 0x000f62000c1e1500 */
[----:B------:R-:W-:Y:S01]  /*0d00*/  IADD3 R4, PT, PT, R4, 0x4, RZ ;  /* 0x0000000404047810 */ /* 0x000fe20007ffe0ff */
[----:B--2---:R-:W-:-:S05]  /*0d10*/  HADD2.F32 R2, -RZ, R14.H0_H0 ;  /* 0x2000000eff027230 */ /* 0x004fca0000004100 */
[----:B------:R-:W-:Y:S01]  /*0d20*/  FSETP.GT.AND P6, PT, R5, R2, PT ;  /* 0x000000020500720b */ /* 0x000fe20003fc4000 */
[----:B---3--:R-:W-:-:S03]  /*0d30*/  HADD2.F32 R11, -RZ, R10.H0_H0 ;  /* 0x2000000aff0b7230 */ /* 0x008fc60000004100 */
[----:B------:R-:W-:Y:S02]  /*0d40*/  FSEL R8, R5, R2, P6 ;  /* 0x0000000205087208 */ /* 0x000fe40003000000 */
[----:B------:R-:W-:Y:S02]  /*0d50*/  FSEL R5, R2, R5, P6 ;  /* 0x0000000502057208 */ /* 0x000fe40003000000 */
[----:B------:R-:W-:-:S03]  /*0d60*/  FSETP.GT.AND P1, PT, R8, R11, PT ;  /* 0x0000000b0800720b */ /* 0x000fc60003f24000 */
[C---:B------:R-:W-:Y:S01]  /*0d70*/  FADD R5, -R8.reuse, R5 ;  /* 0x0000000508057221 */ /* 0x040fe20000000100 */
[----:B------:R-:W-:Y:S02]  /*0d80*/  FSEL R2, R8, R11, P1 ;  /* 0x0000000b08027208 */ /* 0x000fe40000800000 */
[----:B------:R-:W-:Y:S01]  /*0d90*/  FSEL R11, R11, R8, P1 ;  /* 0x000000080b0b7208 */ /* 0x000fe20000800000 */
[----:B------:R-:W-:Y:S01]  /*0da0*/  FMUL R10, R5, 1.4426950216293334961 ;  /* 0x3fb8aa3b050a7820 */ /* 0x000fe20000400000 */
[----:B----4-:R-:W-:Y:S02]  /*0db0*/  HADD2.F32 R5, -RZ, R12.H0_H0 ;  /* 0x2000000cff057230 */ /* 0x010fe40000004100 */
[----:B-----5:R-:W-:Y:S02]  /*0dc0*/  HADD2.F32 R7, -RZ, R7.H0_H0 ;  /* 0x20000007ff077230 */ /* 0x020fe40000004100 */
[----:B------:R-:W-:Y:S01]  /*0dd0*/  FADD R11, -R2, R11 ;  /* 0x0000000b020b7221 */ /* 0x000fe20000000100 */
[----:B------:R-:W-:-:S02]  /*0de0*/  FSETP.GEU.AND P2, PT, R10, -126, PT ;  /* 0xc2fc00000a00780b */ /* 0x000fc40003f4e000 */
[----:B------:R-:W-:Y:S01]  /*0df0*/  FSETP.GT.AND P3, PT, R2, R5, PT ;  /* 0x000000050200720b */ /* 0x000fe20003f64000 */
[----:B------:R-:W-:-:S03]  /*0e00*/  FMUL R11, R11, 1.4426950216293334961 ;  /* 0x3fb8aa3b0b0b7820 */ /* 0x000fc60000400000 */
[----:B------:R-:W-:Y:S02]  /*0e10*/  FSEL R6, R2, R5, P3 ;  /* 0x0000000502067208 */ /* 0x000fe40001800000 */
[----:B------:R-:W-:Y:S02]  /*0e20*/  FSEL R5, R5, R2, P3 ;  /* 0x0000000205057208 */ /* 0x000fe40001800000 */
[----:B------:R-:W-:Y:S02]  /*0e30*/  FSETP.GEU.AND P4, PT, R11, -126, PT ;  /* 0xc2fc00000b00780b */ /* 0x000fe40003f8e000 */
[-C--:B------:R-:W-:Y:S01]  /*0e40*/  FSETP.GT.AND P5, PT, R6, R7.reuse, PT ;  /* 0x000000070600720b */ /* 0x080fe20003fa4000 */
[----:B------:R-:W-:Y:S01]  /*0e50*/  @!P2 FMUL R10, R10, 0.5 ;  /* 0x3f0000000a0aa820 */ /* 0x000fe20000400000 */
[C---:B------:R-:W-:Y:S01]  /*0e60*/  FADD R5, -R6.reuse, R5 ;  /* 0x0000000506057221 */ /* 0x040fe20000000100 */
[C---:B------:R-:W-:Y:S02]  /*0e70*/  FSEL R2, R9.reuse, 1, !P6 ;  /* 0x3f80000009027808 */ /* 0x040fe40007000000 */
[----:B------:R-:W-:Y:S01]  /*0e80*/  FSEL R9, R9, 1, P6 ;  /* 0x3f80000009097808 */ /* 0x000fe20003000000 */
[----:B------:R-:W-:Y:S01]  /*0e90*/  FMUL R12, R5, 1.4426950216293334961 ;  /* 0x3fb8aa3b050c7820 */ /* 0x000fe20000400000 */
[----:B------:R-:W0:Y:S01]  /*0ea0*/  MUFU.EX2 R10, R10 ;  /* 0x0000000a000a7308 */ /* 0x000e220000000800 */
[----:B------:R-:W-:-:S02]  /*0eb0*/  FSEL R5, R6, R7, P5 ;  /* 0x0000000706057208 */ /* 0x000fc40002800000 */
[----:B------:R-:W-:Y:S01]  /*0ec0*/  FSEL R6, R7, R6, P5 ;  /* 0x0000000607067208 */ /* 0x000fe20002800000 */
[----:B------:R-:W-:Y:S01]  /*0ed0*/  @!P4 FMUL R11, R11, 0.5 ;  /* 0x3f0000000b0bc820 */ /* 0x000fe20000400000 */
[----:B------:R-:W-:-:S03]  /*0ee0*/  FSETP.GEU.AND P6, PT, R12, -126, PT ;  /* 0xc2fc00000c00780b */ /* 0x000fc60003fce000 */
[----:B------:R-:W-:Y:S01]  /*0ef0*/  FADD R6, -R5, R6 ;  /* 0x0000000605067221 */ /* 0x000fe20000000100 */
[----:B------:R-:W1:Y:S03]  /*0f00*/  MUFU.EX2 R8, R11 ;  /* 0x0000000b00087308 */ /* 0x000e660000000800 */
[----:B------:R-:W-:Y:S01]  /*0f10*/  FMUL R13, R6, 1.4426950216293334961 ;  /* 0x3fb8aa3b060d7820 */ /* 0x000fe20000400000 */
[----:B0-----:R-:W-:-:S04]  /*0f20*/  @!P2 FMUL R10, R10, R10 ;  /* 0x0000000a0a0aa220 */ /* 0x001fc80000400000 */
[----:B------:R-:W-:Y:S01]  /*0f30*/  FSETP.GEU.AND P2, PT, R13, -126, PT ;  /* 0xc2fc00000d00780b */ /* 0x000fe20003f4e000 */
[----:B------:R-:W-:Y:S01]  /*0f40*/  @!P6 FMUL R12, R12, 0.5 ;  /* 0x3f0000000c0ce820 */ /* 0x000fe20000400000 */
[----:B------:R-:W-:-:S03]  /*0f50*/  FFMA R2, R2, R10, R9 ;  /* 0x0000000a02027223 */ /* 0x000fc60000000009 */
[----:B------:R-:W0:Y:S02]  /*0f60*/  MUFU.EX2 R9, R12 ;  /* 0x0000000c00097308 */ /* 0x000e240000000800 */
[----:B------:R-:W-:Y:S01]  /*0f70*/  FSEL R6, R2, 1, P1 ;  /* 0x3f80000002067808 */ /* 0x000fe20000800000 */
[----:B-1----:R-:W-:Y:S01]  /*0f80*/  @!P4 FMUL R8, R8, R8 ;  /* 0x000000080808c220 */ /* 0x002fe20000400000 */
[----:B------:R-:W-:-:S04]  /*0f90*/  FSEL R7, R2, 1, !P1 ;  /* 0x3f80000002077808 */ /* 0x000fc80004800000 */
[----:B------:R-:W-:Y:S01]  /*0fa0*/  @!P2 FMUL R13, R13, 0.5 ;  /* 0x3f0000000d0da820 */ /* 0x000fe20000400000 */
[----:B------:R-:W-:-:S03]  /*0fb0*/  FFMA R6, R7, R8, R6 ;  /* 0x0000000807067223 */ /* 0x000fc60000000006 */
[----:B------:R-:W1:Y:S02]  /*0fc0*/  MUFU.EX2 R8, R13 ;  /* 0x0000000d00087308 */ /* 0x000e640000000800 */
[C---:B------:R-:W-:Y:S02]  /*0fd0*/  FSEL R2, R6.reuse, 1, P3 ;  /* 0x3f80000006027808 */ /* 0x040fe40001800000 */
[----:B------:R-:W-:Y:S01]  /*0fe0*/  FSEL R7, R6, 1, !P3 ;  /* 0x3f80000006077808 */ /* 0x000fe20005800000 */
[----:B0-----:R-:W-:-:S04]  /*0ff0*/  @!P6 FMUL R9, R9, R9 ;  /* 0x000000090909e220 */ /* 0x001fc80000400000 */
[----:B------:R-:W-:-:S05]  /*1000*/  FFMA R2, R7, R9, R2 ;  /* 0x0000000907027223 */ /* 0x000fca0000000002 */
[C---:B------:R-:W-:Y:S02]  /*1010*/  FSEL R9, R2.reuse, 1, P5 ;  /* 0x3f80000002097808 */ /* 0x040fe40002800000 */
[----:B------:R-:W-:Y:S01]  /*1020*/  FSEL R2, R2, 1, !P5 ;  /* 0x3f80000002027808 */ /* 0x000fe20006800000 */
[----:B-1----:R-:W-:-:S04]  /*1030*/  @!P2 FMUL R8, R8, R8 ;  /* 0x000000080808a220 */ /* 0x002fc80000400000 */
[----:B------:R-:W-:-:S07]  /*1040*/  FFMA R9, R2, R8, R9 ;  /* 0x0000000802097223 */ /* 0x000fce0000000009 */
.L_x_262:
[----:B------:R-:W-:Y:S05]  /*1050*/  @!P0 BRA `(.L_x_259) ;  /* 0x0000001400588947 */ /* 0x000fea0003800000 */
[----:B------:R-:W-:Y:S02]  /*1060*/  ISETP.NE.AND P0, PT, R16, 0x1, PT ;  /* 0x000000011000780c */ /* 0x000fe40003f05270 */
[----:B------:R-:W-:-:S04]  /*1070*/  LOP3.LUT R2, R20, 0x1, RZ, 0xc0, !PT ;  /* 0x0000000114027812 */ /* 0x000fc800078ec0ff */
[----:B------:R-:W-:-:S07]  /*1080*/  ISETP.NE.U32.AND P1, PT, R2, 0x1, PT ;  /* 0x000000010200780c */ /* 0x000fce0003f25070 */
[----:B------:R-:W-:Y:S06]  /*1090*/  @!P0 BRA `(.L_x_263) ;  /* 0x00000000008c8947 */ /* 0x000fec0003800000 */
[----:B------:R-:W0:Y:S01]  /*10a0*/  LDC.64 R6, c[0x0][0x380] ;  /* 0x0000e000ff067b82 */ /* 0x000e220000000a00 */
[----:B------:R-:W-:-:S05]  /*10b0*/  IADD3 R2, PT, PT, R19, R4, RZ ;  /* 0x0000000413027210 */ /* 0x000fca0007ffe0ff */
[----:B------:R-:W-:-:S05]  /*10c0*/  IMAD R2, R2, R3, R22 ;  /* 0x0000000302027224 */ /* 0x000fca00078e0216 */
[C---:B------:R-:W-:Y:S01]  /*10d0*/  IADD3 R13, PT, PT, R2.reuse, R3, RZ ;  /* 0x00000003020d7210 */ /* 0x040fe20007ffe0ff */
[----:B0-----:R-:W-:-:S06]  /*10e0*/  IMAD.WIDE.U32 R10, R2, 0x2, R6 ;  /* 0x00000002020a7825 */ /* 0x001fcc00078e0006 */
[----:B------:R-:W2:Y:S01]  /*10f0*/  LDG.E.U16 R10, desc[UR6][R10.64] ;  /* 0x000000060a0a7981 */ /* 0x000ea2000c1e1500 */
[----:B------:R-:W-:-:S06]  /*1100*/  IMAD.WIDE.U32 R6, R13, 0x2, R6 ;  /* 0x000000020d067825 */ /* 0x000fcc00078e0006 */
[----:B------:R-:W3:Y:S01]  /*1110*/  LDG.E.U16 R6, desc[UR6][R6.64] ;  /* 0x0000000606067981 */ /* 0x000ee2000c1e1500 */
[----:B------:R-:W-:Y:S01]  /*1120*/  IADD3 R4, PT, PT, R4, 0x2, RZ ;  /* 0x0000000204047810 */ /* 0x000fe20007ffe0ff */
        /* <DEDUP_REMOVED lines=14> */
[----:B------:R-:W-:-:S05]  /*1210*/  FMUL R8, R8, 1.4426950216293334961 ;  /* 0x3fb8aa3b08087820 */ /* 0x000fca0000400000 */
[----:B------:R-:W-:Y:S01]  /*1220*/  FSETP.GEU.AND P4, PT, R8, -126, PT ;  /* 0xc2fc00000800780b */ /* 0x000fe20003f8e000 */
[----:B------:R-:W-:-:S04]  /*1230*/  @!P2 FMUL R10, R10, 0.5 ;  /* 0x3f0000000a0aa820 */ /* 0x000fc80000400000 */
[----:B------:R-:W0:Y:S08]  /*1240*/  MUFU.EX2 R6, R10 ;  /* 0x0000000a00067308 */ /* 0x000e300000000800 */
[----:B------:R-:W-:-:S04]  /*1250*/  @!P4 FMUL R8, R8, 0.5 ;  /* 0x3f0000000808c820 */ /* 0x000fc80000400000 */
[----:B------:R-:W1:Y:S01]  /*1260*/  MUFU.EX2 R7, R8 ;  /* 0x0000000800077308 */ /* 0x000e620000000800 */
[----:B0-----:R-:W-:-:S04]  /*1270*/  @!P2 FMUL R6, R6, R6 ;  /* 0x000000060606a220 */ /* 0x001fc80000400000 */
[----:B------:R-:W-:-:S05]  /*1280*/  FFMA R2, R2, R6, R9 ;  /* 0x0000000602027223 */ /* 0x000fca0000000009 */
[C---:B------:R-:W-:Y:S02]  /*1290*/  FSEL R9, R2.reuse, 1, P3 ;  /* 0x3f80000002097808 */ /* 0x040fe40001800000 */
[----:B------:R-:W-:Y:S01]  /*12a0*/  FSEL R2, R2, 1, !P3 ;  /* 0x3f80000002027808 */ /* 0x000fe20005800000 */
[----:B-1----:R-:W-:-:S04]  /*12b0*/  @!P4 FMUL R7, R7, R7 ;  /* 0x000000070707c220 */ /* 0x002fc80000400000 */
[----:B------:R-:W-:-:S07]  /*12c0*/  FFMA R9, R2, R7, R9 ;  /* 0x0000000702097223 */ /* 0x000fce0000000009 */
.L_x_263:
[----:B------:R-:W-:Y:S05]  /*12d0*/  @P1 BRA `(.L_x_259) ;  /* 0x0000001000b81947 */ /* 0x000fea0003800000 */
[----:B------:R-:W0:Y:S01]  /*12e0*/  LDC.64 R6, c[0x0][0x380] ;  /* 0x0000e000ff067b82 */ /* 0x000e220000000a00 */
[----:B------:R-:W-:-:S05]  /*12f0*/  IADD3 R4, PT, PT, R19, R4, RZ ;  /* 0x0000000413047210 */ /* 0x000fca0007ffe0ff */
        /* <DEDUP_REMOVED lines=9> */
[----:B------:R-:W-:-:S04]  /*1390*/  FADD R5, -R4, R5 ;  /* 0x0000000504057221 */ /* 0x000fc80000000100 */
[----:B------:R-:W-:Y:S01]  /*13a0*/  FMUL R8, R5, 1.4426950216293334961 ;  /* 0x3fb8aa3b05087820 */ /* 0x000fe20000400000 */
[----:B------:R-:W-:-:S04]  /*13b0*/  MOV R5, R4 ;  /* 0x0000000400057202 */ /* 0x000fc80000000f00 */
[----:B------:R-:W-:-:S13]  /*13c0*/  FSETP.GEU.AND P1, PT, R8, -126, PT ;  /* 0xc2fc00000800780b */ /* 0x000fda0003f2e000 */
[----:B------:R-:W-:-:S04]  /*13d0*/  @!P1 FMUL R8, R8, 0.5 ;  /* 0x3f00000008089820 */ /* 0x000fc80000400000 */
[----:B------:R-:W0:Y:S02]  /*13e0*/  MUFU.EX2 R10, R8 ;  /* 0x00000008000a7308 */ /* 0x000e240000000800 */
[----:B0-----:R-:W-:-:S04]  /*13f0*/  @!P1 FMUL R10, R10, R10 ;  /* 0x0000000a0a0a9220 */ /* 0x001fc80000400000 */
[----:B------:R-:W-:Y:S01]  /*1400*/  FFMA R9, R2, R10, R9 ;  /* 0x0000000a02097223 */ /* 0x000fe20000000009 */
[----:B------:R-:W-:Y:S06]  /*1410*/  BRA `(.L_x_259) ;  /* 0x0000001000687947 */ /* 0x000fec0003800000 */
.L_x_258:
[----:B------:R-:W-:-:S13]  /*1420*/  ISETP.GE.AND P0, PT, R2, -0x3ff, PT ;  /* 0xfffffc010200780c */ /* 0x000fda0003f06270 */
[----:B------:R-:W-:Y:S05]  /*1430*/  @!P0 BRA `(.L_x_259) ;  /* 0x0000001000608947 */ /* 0x000fea0003800000 */
[----:B------:R-:W-:Y:S01]  /*1440*/  ISETP.GE.U32.AND P1, PT, R20, 0x7, PT ;  /* 0x000000071400780c */ /* 0x000fe20003f26070 */
[----:B------:R-:W-:Y:S01]  /*1450*/  HFMA2 R19, -RZ, RZ, 0, 0 ;  /* 0x00000000ff137431 */ /* 0x000fe200000001ff */
[C---:B------:R-:W-:Y:S01]  /*1460*/  LOP3.LUT R18, R21.reuse, 0x7, RZ, 0xc0, !PT ;  /* 0x0000000715127812 */ /* 0x040fe200078ec0ff */
[----:B------:R-:W-:Y:S01]  /*1470*/  IMAD R4, R21, R0, RZ ;  /* 0x0000000015047224 */ /* 0x000fe200078e02ff */
[----:B------:R-:W-:Y:S02]  /*1480*/  MOV R5, 0xff7fffff ;  /* 0xff7fffff00057802 */ /* 0x000fe40000000f00 */
[----:B------:R-:W-:Y:S02]  /*1490*/  ISETP.NE.AND P0, PT, R18, RZ, PT ;  /* 0x000000ff1200720c */ /* 0x000fe40003f05270 */
        /* <DEDUP_REMOVED lines=9> */
.L_x_265:
        /* <DEDUP_REMOVED lines=134> */
.L_x_264:
[----:B------:R-:W-:Y:S05]  /*1d90*/  @!P0 BRA `(.L_x_259) ;  /* 0x0000000800088947 */ /* 0x000fea0003800000 */
[----:B------:R-:W-:Y:S02]  /*1da0*/  ISETP.GE.U32.AND P1, PT, R18, 0x4, PT ;  /* 0x000000041200780c */ /* 0x000fe40003f26070 */
[----:B------:R-:W-:-:S11]  /*1db0*/  LOP3.LUT P0, R16, R21, 0x3, RZ, 0xc0, !PT ;  /* 0x0000000315107812 */ /* 0x000fd6000780c0ff */
[----:B------:R-:W-:Y:S05]  /*1dc0*/  @!P1 BRA `(.L_x_266) ;  /* 0x00000004000c9947 */ /* 0x000fea0003800000 */
        /* <DEDUP_REMOVED lines=67> */
.L_x_266:
        /* <DEDUP_REMOVED lines=40> */
.L_x_267:
[----:B------:R-:W-:Y:S05]  /*2480*/  @!P4 BRA `(.L_x_259) ;  /* 0x00000000004cc947 */ /* 0x000fea0003800000 */
        /* <DEDUP_REMOVED lines=18> */
[----:B------:R-:W-:-:S07]  /*25b0*/  FFMA R9, R2, R10, R9 ;  /* 0x0000000a02097223 */ /* 0x000fce0000000009 */
.L_x_259:
[----:B------:R-:W-:Y:S05]  /*25c0*/  BSYNC.RECONVERGENT B0 ;  /* 0x0000000000007941 */ /* 0x000fea0003800200 */
.L_x_257:
        /* <DEDUP_REMOVED lines=24> */
.L_x_269:
[----:B------:R-:W-:Y:S05]  /*2750*/  BSYNC.RECONVERGENT B0 ;  /* 0x0000000000007941 */ /* 0x000fea0003800200 */
.L_x_268:
[----:B------:R0:W1:Y:S01]  /*2760*/  SHFL.DOWN PT, R4, R5, 0x2, 0x1f ;  /* 0x08401f0005047f89 */ /* 0x00006200000e0000 */
[----:B------:R-:W-:Y:S03]  /*2770*/  BSSY.RECONVERGENT B0, `(.L_x_270) ;  /* 0x0000010000007945 */ /* 0x000fe60003800200 */
[----:B------:R0:W2:Y:S01]  /*2780*/  SHFL.DOWN PT, R10, R9, 0x2, 0x1f ;  /* 0x08401f00090a7f89 */ /* 0x0000a200000e0000 */
[----:B------:R-:W-:Y:S05]  /*2790*/  @P4 BRA `(.L_x_271) ;  /* 0x0000000000344947 */ /* 0x000fea0003800000 */
[----:B-1----:R-:W-:-:S04]  /*27a0*/  FSETP.GT.AND P4, PT, R5, R4, PT ;  /* 0x000000040500720b */ /* 0x002fc80003f84000 */
[----:B------:R-:W-:Y:S02]  /*27b0*/  FSEL R2, R5, R4, P4 ;  /* 0x0000000405027208 */ /* 0x000fe40002000000 */
[----:B0-----:R-:W-:Y:S02]  /*27c0*/  FSEL R5, R4, R5, P4 ;  /* 0x0000000504057208 */ /* 0x001fe40002000000 */
[----:B--2---:R-:W-:Y:S02]  /*27d0*/  FSEL R4, R9, R10, P4 ;  /* 0x0000000a09047208 */ /* 0x004fe40002000000 */
        /* <DEDUP_REMOVED lines=9> */
.L_x_271:
[----:B------:R-:W-:Y:S05]  /*2870*/  BSYNC.RECONVERGENT B0 ;  /* 0x0000000000007941 */ /* 0x000fea0003800200 */
.L_x_270:
[----:B-1----:R1:W3:Y:S01]  /*2880*/  SHFL.DOWN PT, R4, R5, 0x4, 0x1f ;  /* 0x08801f0005047f89 */ /* 0x0022e200000e0000 */
[----:B------:R-:W-:Y:S03]  /*2890*/  BSSY.RECONVERGENT B0, `(.L_x_272) ;  /* 0x0000010000007945 */ /* 0x000fe60003800200 */
[----:B--2---:R1:W2:Y:S01]  /*28a0*/  SHFL.DOWN PT, R10, R9, 0x4, 0x1f ;  /* 0x08801f00090a7f89 */ /* 0x0042a200000e0000 */
[----:B------:R-:W-:Y:S05]  /*28b0*/  @P3 BRA `(.L_x_273) ;  /* 0x0000000000343947 */ /* 0x000fea0003800000 */
[----:B---3--:R-:W-:-:S04]  /*28c0*/  FSETP.GT.AND P3, PT, R5, R4, PT ;  /* 0x000000040500720b */ /* 0x008fc80003f64000 */
[----:B------:R-:W-:Y:S02]  /*28d0*/  FSEL R2, R5, R4, P3 ;  /* 0x0000000405027208 */ /* 0x000fe40001800000 */
[----:B01----:R-:W-:Y:S02]  /*28e0*/  FSEL R5, R4, R5, P3 ;  /* 0x0000000504057208 */ /* 0x003fe40001800000 */
        /* <DEDUP_REMOVED lines=10> */
.L_x_273:
[----:B------:R-:W-:Y:S05]  /*2990*/  BSYNC.RECONVERGENT B0 ;  /* 0x0000000000007941 */ /* 0x000fea0003800200 */
.L_x_272:
[----:B---3--:R3:W4:Y:S01]  /*29a0*/  SHFL.DOWN PT, R4, R5, 0x8, 0x1f ;  /* 0x09001f0005047f89 */ /* 0x00872200000e0000 */
[----:B------:R-:W-:Y:S03]  /*29b0*/  BSSY.RECONVERGENT B0, `(.L_x_274) ;  /* 0x0000010000007945 */ /* 0x000fe60003800200 */
[----:B--2---:R3:W2:Y:S01]  /*29c0*/  SHFL.DOWN PT, R10, R9, 0x8, 0x1f ;  /* 0x09001f00090a7f89 */ /* 0x0046a200000e0000 */
[----:B------:R-:W-:Y:S05]  /*29d0*/  @P1 BRA `(.L_x_275) ;  /* 0x0000000000341947 */ /* 0x000fea0003800000 */
[----:B----4-:R-:W-:-:S04]  /*29e0*/  FSETP.GT.AND P1, PT, R5, R4, PT ;  /* 0x000000040500720b */ /* 0x010fc80003f24000 */
[----:B------:R-:W-:Y:S02]  /*29f0*/  FSEL R2, R5, R4, P1 ;  /* 0x0000000405027208 */ /* 0x000fe40000800000 */
[----:B01-3--:R-:W-:Y:S02]  /*2a00*/  FSEL R5, R4, R5, P1 ;  /* 0x0000000504057208 */ /* 0x00bfe40000800000 */
        /* <DEDUP_REMOVED lines=10> */
.L_x_275:
[----:B------:R-:W-:Y:S05]  /*2ab0*/  BSYNC.RECONVERGENT B0 ;  /* 0x0000000000007941 */ /* 0x000fea0003800200 */
.L_x_274:
[----:B------:R0:W0:Y:S01]  /*2ac0*/  SHFL.DOWN PT, R2, R5, 0x10, 0x1f ;  /* 0x0a001f0005027f89 */ /* 0x00002200000e0000 */
[----:B------:R-:W-:Y:S03]  /*2ad0*/  BSSY.RECONVERGENT B0, `(.L_x_276) ;  /* 0x0000018000007945 */ /* 0x000fe60003800200 */
[----:B--2---:R2:W0:Y:S01]  /*2ae0*/  SHFL.DOWN PT, R10, R9, 0x10, 0x1f ;  /* 0x0a001f00090a7f89 */ /* 0x00442200000e0000 */
[----:B------:R-:W-:Y:S05]  /*2af0*/  @P2 BRA `(.L_x_277) ;  /* 0x0000000000542947 */ /* 0x000fea0003800000 */
[CC--:B0-----:R-:W-:Y:S02]  /*2b00*/  FSETP.GT.AND P1, PT, R5.reuse, R2.reuse, PT ;  /* 0x000000020500720b */ /* 0x0c1fe40003f24000 */
[----:B------:R-:W-:Y:S02]  /*2b10*/  ISETP.NE.AND P3, PT, R8, RZ, PT ;  /* 0x000000ff0800720c */ /* 0x000fe40003f65270 */
[----:B------:R-:W-:Y:S02]  /*2b20*/  FSEL R7, R2, R5, P1 ;  /* 0x0000000502077208 */ /* 0x000fe40000800000 */
[----:B------:R-:W-:Y:S02]  /*2b30*/  FSEL R8, R5, R2, P1 ;  /* 0x0000000205087208 */ /* 0x000fe40000800000 */
[----:B------:R-:W-:Y:S02]  /*2b40*/  FSEL R2, R9, R10, P1 ;  /* 0x0000000a09027208 */ /* 0x000fe40000800000 */
[----:B-123--:R-:W-:Y:S01]  /*2b50*/  FSEL R9, R10, R9, P1 ;  /* 0x000000090a097208 */ /* 0x00efe20000800000 */
[----:B------:R-:W-:-:S04]  /*2b60*/  FADD R7, -R8, R7 ;  /* 0x0000000708077221 */ /* 0x000fc80000000100 */
        /* <DEDUP_REMOVED lines=9> */
[----:B------:R-:W-:Y:S02]  /*2c00*/  @!P3 IADD3 R6, PT, PT, R5, R6, RZ ;  /* 0x000000060506b210 */ /* 0x000fe40007ffe0ff */
[----:B------:R-:W-:Y:S01]  /*2c10*/  MOV R5, R8 ;  /* 0x0000000800057202 */ /* 0x000fe20000000f00 */
[----:B-1----:R-:W-:-:S04]  /*2c20*/  @!P2 FMUL R4, R4, R4 ;  /* 0x000000040404a220 */ /* 0x002fc80000400000 */
[----:B------:R-:W-:-:S05]  /*2c30*/  FFMA R9, R9, R4, R2 ;  /* 0x0000000409097223 */ /* 0x000fca0000000002 */
[----:B------:R0:W-:Y:S02]  /*2c40*/  @!P3 STS.64 [R6+0x20], R8 ;  /* 0x000020080600b388 */ /* 0x0001e40000000a00 */
.L_x_277:
[----:B------:R-:W-:Y:S05]  /*2c50*/  BSYNC.RECONVERGENT B0 ;  /* 0x0000000000007941 */ /* 0x000fea0003800200 */
.L_x_276:
[----:B------:R-:W-:Y:S06]  /*2c60*/  BAR.SYNC.DEFER_BLOCKING 0x0 ;  /* 0x0000000000007b1d */ /* 0x000fec0000010000 */
[----:B------:R-:W-:Y:S04]  /*2c70*/  BSSY.RECONVERGENT B0, `(.L_x_278) ;  /* 0x000018a000007945 */ /* 0x000fe80003800200 */
[----:B------:R-:W-:Y:S05]  /*2c80*/  @P0 BRA `(.L_x_279) ;  /* 0x0000001800200947 */ /* 0x000fea0003800000 */
[----:B------:R-:W5:Y:S01]  /*2c90*/  S2UR UR5, SR_CgaCtaId ;  /* 0x00000000000579c3 */ /* 0x000f620000008800 */
[----:B------:R-:W-:Y:S02]  /*2ca0*/  UMOV UR4, 0x400 ;  /* 0x0000040000047882 */ /* 0x000fe40000000000 */
[----:B-----5:R-:W-:-:S09]  /*2cb0*/  ULEA UR4, UR5, UR4, 0x18 ;  /* 0x0000000405047291 */ /* 0x020fd2000f8ec0ff */
[----:B0-----:R-:W0:Y:S04]  /*2cc0*/  LDS.64 R10, [UR4+0x28] ;  /* 0x00002804ff0a7984 */ /* 0x001e280008000a00 */
[----:B------:R-:W5:Y:S04]  /*2cd0*/  LDS.128 R12, [UR4+0x30] ;  /* 0x00003004ff0c7984 */ /* 0x000f680008000c00 */
[----:B------:R-:W2:Y:S01]  /*2ce0*/  LDS.128 R16, [UR4+0x40] ;  /* 0x00004004ff107984 */ /* 0x000ea20008000c00 */
[----:B0-----:R-:W-:-:S04]  /*2cf0*/  FSETP.GT.AND P0, PT, R5, R10, PT ;  /* 0x0000000a0500720b */ /* 0x001fc80003f04000 */
[----:B------:R-:W-:Y:S02]  /*2d00*/  FSEL R7, R5, R10, P0 ;  /* 0x0000000a05077208 */ /* 0x000fe40000000000 */
[----:B------:R-:W-:Y:S02]  /*2d10*/  FSEL R10, R10, R5, P0 ;  /* 0x000000050a0a7208 */ /* 0x000fe40000000000 */
[----:B-----5:R-:W-:-:S03]  /*2d20*/  FSETP.GT.AND P2, PT, R7, R12, PT ;  /* 0x0000000c0700720b */ /* 0x020fc60003f44000 */
[C---:B------:R-:W-:Y:S01]  /*2d30*/  FADD R10, -R7.reuse, R10 ;  /* 0x0000000a070a7221 */ /* 0x040fe20000000100 */
[----:B------:R-:W-:Y:S02]  /*2d40*/  FSEL R25, R7, R12, P2 ;  /* 0x0000000c07197208 */ /* 0x000fe40001000000 */
[----:B------:R-:W-:Y:S01]  /*2d50*/  FSEL R12, R12, R7, P2 ;  /* 0x000000070c0c7208 */ /* 0x000fe20001000000 */
[----:B------:R-:W-:Y:S01]  /*2d60*/  FMUL R8, R10, 1.4426950216293334961 ;  /* 0x3fb8aa3b0a087820 */ /* 0x000fe20000400000 */
[-C--:B------:R-:W-:Y:S01]  /*2d70*/  FSETP.GT.AND P1, PT, R25, R14.reuse, PT ;  /* 0x0000000e1900720b */ /* 0x080fe20003f24000 */
[----:B-1-34-:R-:W0:Y:S01]  /*2d80*/  LDS.128 R4, [UR4+0x50] ;  /* 0x00005004ff047984 */ /* 0x01ae220008000c00 */
[----:B------:R-:W-:Y:S01]  /*2d90*/  FSEL R10, R11, R9, P0 ;  /* 0x000000090b0a7208 */ /* 0x000fe20000000000 */
[C---:B------:R-:W-:Y:S01]  /*2da0*/  FADD R12, -R25.reuse, R12 ;  /* 0x0000000c190c7221 */ /* 0x040fe20000000100 */
[----:B------:R-:W-:Y:S02]  /*2db0*/  FSETP.GEU.AND P6, PT, R8, -126, PT ;  /* 0xc2fc00000800780b */ /* 0x000fe40003fce000 */
[----:B------:R-:W-:Y:S01]  /*2dc0*/  FSEL R29, R25, R14, P1 ;  /* 0x0000000e191d7208 */ /* 0x000fe20000800000 */
[----:B------:R-:W-:Y:S01]  /*2dd0*/  FMUL R12, R12, 1.4426950216293334961 ;  /* 0x3fb8aa3b0c0c7820 */ /* 0x000fe20000400000 */
[----:B------:R-:W-:-:S02]  /*2de0*/  FSEL R14, R14, R25, P1 ;  /* 0x000000190e0e7208 */ /* 0x000fc40000800000 */
[CC--:B--2---:R-:W-:Y:S02]  /*2df0*/  FSETP.GT.AND P3, PT, R29.reuse, R16.reuse, PT ;  /* 0x000000101d00720b */ /* 0x0c4fe40003f64000 */
[----:B------:R-:W-:Y:S01]  /*2e00*/  FSETP.GEU.AND P4, PT, R12, -126, PT ;  /* 0xc2fc00000c00780b */ /* 0x000fe20003f8e000 */
[C---:B------:R-:W-:Y:S01]  /*2e10*/  FADD R14, -R29.reuse, R14 ;  /* 0x0000000e1d0e7221 */ /* 0x040fe20000000100 */
[----:B------:R-:W-:Y:S02]  /*2e20*/  FSEL R27, R29, R16, P3 ;  /* 0x000000101d1b7208 */ /* 0x000fe40001800000 */
[----:B------:R-:W-:Y:S01]  /*2e30*/  FSEL R16, R16, R29, P3 ;  /* 0x0000001d10107208 */ /* 0x000fe20001800000 */
[----:B------:R-:W-:Y:S01]  /*2e40*/  @!P6 FMUL R8, R8, 0.5 ;  /* 0x3f0000000808e820 */ /* 0x000fe20000400000 */
[----:B------:R-:W-:Y:S01]  /*2e50*/  FMUL R2, R14, 1.4426950216293334961 ;  /* 0x3fb8aa3b0e027820 */ /* 0x000fe20000400000 */
[----:B------:R-:W-:Y:S02]  /*2e60*/  FSEL R25, R9, R11, P0 ;  /* 0x0000000b09197208 */ /* 0x000fe40000000000 */
[C---:B------:R-:W-:Y:S01]  /*2e70*/  FADD R16, -R27.reuse, R16 ;  /* 0x000000101b107221 */ /* 0x040fe20000000100 */
[----:B------:R-:W-:Y:S01]  /*2e80*/  FSETP.GT.AND P0, PT, R27, R18, PT ;  /* 0x000000121b00720b */ /* 0x000fe20003f04000 */
[----:B------:R-:W1:Y:S01]  /*2e90*/  MUFU.EX2 R8, R8 ;  /* 0x0000000800087308 */ /* 0x000e620000000800 */
[----:B------:R-:W-:Y:S01]  /*2ea0*/  FSETP.GEU.AND P5, PT, R2, -126, PT ;  /* 0xc2fc00000200780b */ /* 0x000fe20003fae000 */
[----:B------:R-:W-:Y:S01]  /*2eb0*/  @!P4 FMUL R12, R12, 0.5 ;  /* 0x3f0000000c0cc820 */ /* 0x000fe20000400000 */
[----:B------:R-:W-:Y:S01]  /*2ec0*/  FMUL R14, R16, 1.4426950216293334961 ;  /* 0x3fb8aa3b100e7820 */ /* 0x000fe20000400000 */
[----:B------:R-:W-:-:S04]  /*2ed0*/  FSEL R16, R18, R27, P0 ;  /* 0x0000001b12107208 */ /* 0x000fc80000000000 */
[----:B------:R-:W2:Y:S06]  /*2ee0*/  MUFU.EX2 R12, R12 ;  /* 0x0000000c000c7308 */ /* 0x000eac0000000800 */
[----:B------:R-:W-:Y:S01]  /*2ef0*/  @!P5 FMUL R2, R2, 0.5 ;  /* 0x3f0000000202d820 */ /* 0x000fe20000400000 */
[----:B-1----:R-:W-:Y:S01]  /*2f00*/  @!P6 FMUL R8, R8, R8 ;  /* 0x000000080808e220 */ /* 0x002fe20000400000 */
[----:B------:R-:W-:-:S04]  /*2f10*/  FSETP.GEU.AND P6, PT, R14, -126, PT ;  /* 0xc2fc00000e00780b */ /* 0x000fc80003fce000 */
[----:B------:R-:W1:Y:S01]  /*2f20*/  MUFU.EX2 R2, R2 ;  /* 0x0000000200027308 */ /* 0x000e620000000800 */
[----:B------:R-:W-:Y:S01]  /*2f30*/  FFMA R10, R10, R8, R25 ;  /* 0x000000080a0a7223 */ /* 0x000fe20000000019 */
[----:B------:R-:W-:Y:S01]  /*2f40*/  FSEL R25, R27, R18, P0 ;  /* 0x000000121b197208 */ /* 0x000fe20000000000 */
[----:B--2---:R-:W-:-:S03]  /*2f50*/  @!P4 FMUL R12, R12, R12 ;  /* 0x0000000c0c0cc220 */ /* 0x004fc60000400000 */
[----:B------:R-:W-:Y:S01]  /*2f60*/  FSEL R27, R10, R13, P2 ;  /* 0x0000000d0a1b7208 */ /* 0x000fe20001000000 */
[----:B------:R-:W-:Y:S01]  /*2f70*/  FADD R16, -R25, R16 ;  /* 0x0000001019107221 */ /* 0x000fe20000000100 */
[----:B------:R-:W-:Y:S02]  /*2f80*/  FSEL R18, R13, R10, P2 ;  /* 0x0000000a0d127208 */ /* 0x000fe40001000000 */
[----:B------:R-:W2:Y:S01]  /*2f90*/  LDS.128 R8, [UR4+0x60] ;  /* 0x00006004ff087984 */ /* 0x000ea20008000c00 */
[----:B------:R-:W-:Y:S01]  /*2fa0*/  FMUL R16, R16, 1.4426950216293334961 ;  /* 0x3fb8aa3b10107820 */ /* 0x000fe20000400000 */
[----:B------:R-:W-:Y:S01]  /*2fb0*/  @!P6 FMUL R14, R14, 0.5 ;  /* 0x3f0000000e0ee820 */ /* 0x000fe20000400000 */
[C---:B0-----:R-:W-:Y:S01]  /*2fc0*/  FSETP.GT.AND P4, PT, R25.reuse, R4, PT ;  /* 0x000000041900720b */ /* 0x041fe20003f84000 */
[----:B------:R-:W-:Y:S02]  /*2fd0*/  FFMA R18, R18, R12, R27 ;  /* 0x0000000c12127223 */ /* 0x000fe4000000001b */
[----:B------:R-:W-:Y:S01]  /*2fe0*/  FSETP.GEU.AND P2, PT, R16, -126, PT ;  /* 0xc2fc00001000780b */ /* 0x000fe20003f4e000 */
[----:B-1----:R-:W-:Y:S01]  /*2ff0*/  @!P5 FMUL R2, R2, R2 ;  /* 0x000000020202d220 */ /* 0x002fe20000400000 */
[----:B------:R-:W0:Y:S01]  /*3000*/  MUFU.EX2 R14, R14 ;  /* 0x0000000e000e7308 */ /* 0x000e220000000800 */
[----:B------:R-:W-:-:S02]  /*3010*/  FSEL R13, R25, R4, P4 ;  /* 0x00000004190d7208 */ /* 0x000fc40002000000 */
[----:B------:R-:W-:Y:S02]  /*3020*/  FSEL R4, R4, R25, P4 ;  /* 0x0000001904047208 */ /* 0x000fe40002000000 */
[----:B------:R-:W-:Y:S02]  /*3030*/  FSEL R25, R18, R15, P1 ;  /* 0x0000000f12197208 */ /* 0x000fe40000800000 */
[----:B------:R-:W-:Y:S01]  /*3040*/  FSEL R18, R15, R18, P1 ;  /* 0x000000120f127208 */ /* 0x000fe20000800000 */
[C---:B------:R-:W-:Y:S01]  /*3050*/  FADD R4, -R13.reuse, R4 ;  /* 0x000000040d047221 */ /* 0x040fe20000000100 */
[----:B------:R-:W-:Y:S02]  /*3060*/  FSETP.GT.AND P1, PT, R13, R6, PT ;  /* 0x000000060d00720b */ /* 0x000fe40003f24000 */
[----:B------:R-:W-:Y:S01]  /*3070*/  @!P2 FMUL R16, R16, 0.5 ;  /* 0x3f0000001010a820 */ /* 0x000fe20000400000 */
[----:B------:R-:W-:Y:S01]  /*3080*/  FFMA R18, R18, R2, R25 ;  /* 0x0000000212127223 */ /* 0x000fe20000000019 */
[----:B------:R-:W-:-:S04]  /*3090*/  FMUL R4, R4, 1.4426950216293334961 ;  /* 0x3fb8aa3b04047820 */ /* 0x000fc80000400000 */
[----:B------:R-:W-:Y:S01]  /*30a0*/  FSEL R15, R18, R17, P3 ;  /* 0x00000011120f7208 */ /* 0x000fe20001800000 */
[----:B0-----:R-:W-:Y:S01]  /*30b0*/  @!P6 FMUL R14, R14, R14 ;  /* 0x0000000e0e0ee220 */ /* 0x001fe20000400000 */
[----:B------:R-:W-:Y:S01]  /*30c0*/  FSEL R18, R17, R18, P3 ;  /* 0x0000001211127208 */ /* 0x000fe20001800000 */
[----:B------:R-:W0:Y:S01]  /*30d0*/  MUFU.EX2 R16, R16 ;  /* 0x0000001000107308 */ /* 0x000e220000000800 */
[----:B------:R-:W-:Y:S02]  /*30e0*/  FSETP.GEU.AND P5, PT, R4, -126, PT ;  /* 0xc2fc00000400780b */ /* 0x000fe40003fae000 */
[----:B------:R-:W-:Y:S01]  /*30f0*/  FSEL R17, R13, R6, P1 ;  /* 0x000000060d117208 */ /* 0x000fe20000800000 */
[----:B------:R-:W-:Y:S01]  /*3100*/  FFMA R18, R18, R14, R15 ;  /* 0x0000000e12127223 */ /* 0x000fe2000000000f */
[----:B------:R-:W-:Y:S02]  /*3110*/  FSEL R6, R6, R13, P1 ;  /* 0x0000000d06067208 */ /* 0x000fe40000800000 */
[----:B------:R-:W1:Y:S02]  /*3120*/  LDS.128 R12, [UR4+0x70] ;  /* 0x00007004ff0c7984 */ /* 0x000e640008000c00 */
[----:B------:R-:W-:Y:S01]  /*3130*/  FSEL R25, R18, R19, P0 ;  /* 0x0000001312197208 */ /* 0x000fe20000000000 */
[----:B------:R-:W-:Y:S01]  /*3140*/  FADD R6, -R17, R6 ;  /* 0x0000000611067221 */ /* 0x000fe20000000100 */
[----:B------:R-:W-:-:S02]  /*3150*/  FSEL R18, R19, R18, P0 ;  /* 0x0000001213127208 */ /* 0x000fc40000000000 */
[C---:B--2---:R-:W-:Y:S01]  /*3160*/  FSETP.GT.AND P3, PT, R17.reuse, R8, PT ;  /* 0x000000081100720b */ /* 0x044fe20003f64000 */
[----:B------:R-:W-:Y:S01]  /*3170*/  @!P5 FMUL R4, R4, 0.5 ;  /* 0x3f0000000404d820 */ /* 0x000fe20000400000 */
[----:B------:R-:W-:Y:S01]  /*3180*/  FMUL R2, R6, 1.4426950216293334961 ;  /* 0x3fb8aa3b06027820 */ /* 0x000fe20000400000 */
[----:B0-----:R-:W-:Y:S01]  /*3190*/  @!P2 FMUL R16, R16, R16 ;  /* 0x000000101010a220 */ /* 0x001fe20000400000 */
[----:B------:R-:W-:-:S03]  /*31a0*/  FSEL R19, R17, R8, P3 ;  /* 0x0000000811137208 */ /* 0x000fc60001800000 */
[----:B------:R-:W-:Y:S01]  /*31b0*/  FSETP.GEU.AND P2, PT, R2, -126, PT ;  /* 0xc2fc00000200780b */ /* 0x000fe20003f4e000 */
[----:B------:R-:W0:Y:S01]  /*31c0*/  MUFU.EX2 R4, R4 ;  /* 0x0000000400047308 */ /* 0x000e220000000800 */
[----:B------:R-:W-:Y:S01]  /*31d0*/  FSEL R8, R8, R17, P3 ;  /* 0x0000001108087208 */ /* 0x000fe20001800000 */
[----:B------:R-:W-:Y:S01]  /*31e0*/  FFMA R18, R18, R16, R25 ;  /* 0x0000001012127223 */ /* 0x000fe20000000019 */
[----:B------:R-:W-:-:S03]  /*31f0*/  FSETP.GT.AND P0, PT, R19, R10, PT ;  /* 0x0000000a1300720b */ /* 0x000fc60003f04000 */
[----:B------:R-:W-:Y:S01]  /*3200*/  FADD R8, -R19, R8 ;  /* 0x0000000813087221 */ /* 0x000fe20000000100 */
[----:B------:R-:W-:Y:S02]  /*3210*/  FSEL R17, R18, R5, P4 ;  /* 0x0000000512117208 */ /* 0x000fe40002000000 */
[----:B------:R-:W-:Y:S01]  /*3220*/  FSEL R18, R5, R18, P4 ;  /* 0x0000001205127208 */ /* 0x000fe20002000000 */
[----:B------:R-:W-:Y:S01]  /*3230*/  FMUL R6, R8, 1.4426950216293334961 ;  /* 0x3fb8aa3b08067820 */ /* 0x000fe20000400000 */
[----:B------:R-:W-:Y:S01]  /*3240*/  FSEL R5, R19, R10, P0 ;  /* 0x0000000a13057208 */ /* 0x000fe20000000000 */
[----:B------:R-:W-:Y:S01]  /*3250*/  @!P2 FMUL R2, R2, 0.5 ;  /* 0x3f0000000202a820 */ /* 0x000fe20000400000 */
[----:B------:R-:W-:Y:S02]  /*3260*/  FSEL R10, R10, R19, P0 ;  /* 0x000000130a0a7208 */ /* 0x000fe40000000000 */
[----:B------:R-:W-:Y:S01]  /*3270*/  FSETP.GEU.AND P4, PT, R6, -126, PT ;  /* 0xc2fc00000600780b */ /* 0x000fe20003f8e000 */
[----:B0-----:R-:W-:-:S02]  /*3280*/  @!P5 FMUL R4, R4, R4 ;  /* 0x000000040404d220 */ /* 0x001fc40000400000 */
[----:B------:R-:W0:Y:S01]  /*3290*/  MUFU.EX2 R2, R2 ;  /* 0x0000000200027308 */ /* 0x000e220000000800 */
[C---:B------:R-:W-:Y:S01]  /*32a0*/  FADD R10, -R5.reuse, R10 ;  /* 0x0000000a050a7221 */ /* 0x040fe20000000100 */
[----:B------:R-:W-:Y:S02]  /*32b0*/  FFMA R4, R18, R4, R17 ;  /* 0x0000000412047223 */ /* 0x000fe40000000011 */
[----:B------:R-:W2:Y:S01]  /*32c0*/  LDS.128 R16, [UR4+0x80] ;  /* 0x00008004ff107984 */ /* 0x000ea20008000c00 */
[----:B------:R-:W-:Y:S01]  /*32d0*/  FMUL R10, R10, 1.4426950216293334961 ;  /* 0x3fb8aa3b0a0a7820 */ /* 0x000fe20000400000 */
[----:B-1----:R-:W-:Y:S02]  /*32e0*/  FSETP.GT.AND P5, PT, R5, R12, PT ;  /* 0x0000000c0500720b */ /* 0x002fe40003fa4000 */
[----:B------:R-:W-:Y:S02]  /*32f0*/  FSEL R25, R4, R7, P1 ;  /* 0x0000000704197208 */ /* 0x000fe40000800000 */
[----:B------:R-:W-:Y:S01]  /*3300*/  @!P4 FMUL R6, R6, 0.5 ;  /* 0x3f0000000606c820 */ /* 0x000fe20000400000 */
[----:B------:R-:W-:-:S02]  /*3310*/  FSEL R4, R7, R4, P1 ;  /* 0x0000000407047208 */ /* 0x000fc40000800000 */
[----:B------:R-:W-:Y:S01]  /*3320*/  FSEL R7, R5, R12, P5 ;  /* 0x0000000c05077208 */ /* 0x000fe20002800000 */
[----:B------:R-:W1:Y:S01]  /*3330*/  MUFU.EX2 R8, R6 ;  /* 0x0000000600087308 */ /* 0x000e620000000800 */
[----:B------:R-:W-:Y:S01]  /*3340*/  FSETP.GEU.AND P1, PT, R10, -126, PT ;  /* 0xc2fc00000a00780b */ /* 0x000fe20003f2e000 */
[----:B0-----:R-:W-:Y:S01]  /*3350*/  @!P2 FMUL R2, R2, R2 ;  /* 0x000000020202a220 */ /* 0x001fe20000400000 */
[----:B------:R-:W-:Y:S02]  /*3360*/  FSEL R12, R12, R5, P5 ;  /* 0x000000050c0c7208 */ /* 0x000fe40002800000 */
[C---:B------:R-:W-:Y:S01]  /*3370*/  FSETP.GT.AND P2, PT, R7.reuse, R14, PT ;  /* 0x0000000e0700720b */ /* 0x040fe20003f44000 */
[----:B------:R-:W-:Y:S02]  /*3380*/  FFMA R4, R4, R2, R25 ;  /* 0x0000000204047223 */ /* 0x000fe40000000019 */
[----:B------:R-:W-:-:S03]  /*3390*/  FADD R12, -R7, R12 ;  /* 0x0000000c070c7221 */ /* 0x000fc60000000100 */
[----:B------:R-:W-:Y:S01]  /*33a0*/  FSEL R25, R4, R9, P3 ;  /* 0x0000000904197208 */ /* 0x000fe20001800000 */
[----:B------:R-:W-:Y:S01]  /*33b0*/  FMUL R12, R12, 1.4426950216293334961 ;  /* 0x3fb8aa3b0c0c7820 */ /* 0x000fe20000400000 */
[----:B------:R-:W-:Y:S01]  /*33c0*/  FSEL R2, R9, R4, P3 ;  /* 0x0000000409027208 */ /* 0x000fe20001800000 */
[----:B------:R-:W-:Y:S01]  /*33d0*/  @!P1 FMUL R10, R10, 0.5 ;  /* 0x3f0000000a0a9820 */ /* 0x000fe20000400000 */
[----:B------:R-:W-:Y:S02]  /*33e0*/  FSEL R9, R7, R14, P2 ;  /* 0x0000000e07097208 */ /* 0x000fe40001000000 */
[----:B------:R-:W-:Y:S01]  /*33f0*/  FSETP.GEU.AND P3, PT, R12, -126, PT ;  /* 0xc2fc00000c00780b */ /* 0x000fe20003f6e000 */
[----:B-1----:R-:W-:Y:S01]  /*3400*/  @!P4 FMUL R8, R8, R8 ;  /* 0x000000080808c220 */ /* 0x002fe20000400000 */
[----:B------:R-:W-:Y:S01]  /*3410*/  FSEL R14, R14, R7, P2 ;  /* 0x000000070e0e7208 */ /* 0x000fe20001000000 */
[----:B------:R-:W0:Y:S01]  /*3420*/  MUFU.EX2 R10, R10 ;  /* 0x0000000a000a7308 */ /* 0x000e220000000800 */
[----:B------:R-:W1:Y:S01]  /*3430*/  LDS.128 R4, [UR4+0x90] ;  /* 0x00009004ff047984 */ /* 0x000e620008000c00 */
[----:B------:R-:W-:-:S02]  /*3440*/  FFMA R8, R2, R8, R25 ;  /* 0x0000000802087223 */ /* 0x000fc40000000019 */
[----:B------:R-:W-:-:S03]  /*3450*/  FADD R14, -R9, R14 ;  /* 0x0000000e090e7221 */ /* 0x000fc60000000100 */
[----:B------:R-:W-:Y:S01]  /*3460*/  FSEL R25, R8, R11, P0 ;  /* 0x0000000b08197208 */ /* 0x000fe20000000000 */
[----:B------:R-:W-:Y:S01]  /*3470*/  FMUL R2, R14, 1.4426950216293334961 ;  /* 0x3fb8aa3b0e027820 */ /* 0x000fe20000400000 */
[----:B------:R-:W-:Y:S01]  /*3480*/  FSEL R8, R11, R8, P0 ;  /* 0x000000080b087208 */ /* 0x000fe20000000000 */
[----:B------:R-:W-:Y:S01]  /*3490*/  @!P3 FMUL R12, R12, 0.5 ;  /* 0x3f0000000c0cb820 */ /* 0x000fe20000400000 */
[CC--:B--2---:R-:W-:Y:S02]  /*34a0*/  FSETP.GT.AND P0, PT, R9.reuse, R16.reuse, PT ;  /* 0x000000100900720b */ /* 0x0c4fe40003f04000 */
[----:B------:R-:W-:Y:S02]  /*34b0*/  FSETP.GEU.AND P4, PT, R2, -126, PT ;  /* 0xc2fc00000200780b */ /* 0x000fe40003f8e000 */
[----:B------:R-:W-:Y:S01]  /*34c0*/  FSEL R11, R9, R16, P0 ;  /* 0x00000010090b7208 */ /* 0x000fe20000000000 */
[----:B------:R-:W2:Y:S01]  /*34d0*/  MUFU.EX2 R12, R12 ;  /* 0x0000000c000c7308 */ /* 0x000ea20000000800 */
[----:B0-----:R-:W-:Y:S01]  /*34e0*/  @!P1 FMUL R10, R10, R10 ;  /* 0x0000000a0a0a9220 */ /* 0x001fe20000400000 */
[----:B------:R-:W-:-:S02]  /*34f0*/  FSEL R16, R16, R9, P0 ;  /* 0x0000000910107208 */ /* 0x000fc40000000000 */
        /* <DEDUP_REMOVED lines=8> */
[----:B------:R-:W-:Y:S01]  /*3580*/  FSEL R18, R18, R11, P1 ;  /* 0x0000000b12127208 */ /* 0x000fe20000800000 */
[----:B--2---:R-:W-:Y:S01]  /*3590*/  @!P3 FMUL R12, R12, R12 ;  /* 0x0000000c0c0cb220 */ /* 0x004fe20000400000 */
[----:B------:R-:W0:Y:S01]  /*35a0*/  LDS.128 R8, [UR4+0xa0] ;  /* 0x0000a004ff087984 */ /* 0x000e220008000c00 */
[----:B------:R-:W-:Y:S01]  /*35b0*/  FSETP.GEU.AND P6, PT, R24, -126, PT ;  /* 0xc2fc00001800780b */ /* 0x000fe20003fce000 */
[----:B------:R-:W2:Y:S01]  /*35c0*/  MUFU.EX2 R2, R2 ;  /* 0x0000000200027308 */ /* 0x000ea20000000800 */
[----:B------:R-:W-:Y:S01]  /*35d0*/  FADD R18, -R13, R18 ;  /* 0x000000120d127221 */ /* 0x000fe20000000100 */
[----:B------:R-:W-:-:S03]  /*35e0*/  FFMA R14, R14, R12, R25 ;  /* 0x0000000c0e0e7223 */ /* 0x000fc60000000019 */
[----:B------:R-:W-:Y:S01]  /*35f0*/  FMUL R16, R18, 1.4426950216293334961 ;  /* 0x3fb8aa3b12107820 */ /* 0x000fe20000400000 */
[----:B-1----:R-:W-:Y:S02]  /*3600*/  FSETP.GT.AND P3, PT, R13, R4, PT ;  /* 0x000000040d00720b */ /* 0x002fe40003f64000 */
[----:B------:R-:W-:Y:S02]  /*3610*/  FSEL R27, R14, R15, P2 ;  /* 0x0000000f0e1b7208 */ /* 0x000fe40001000000 */
[----:B------:R-:W-:Y:S02]  /*3620*/  FSEL R14, R15, R14, P2 ;  /* 0x0000000e0f0e7208 */ /* 0x000fe40001000000 */
[----:B------:R-:W-:Y:S01]  /*3630*/  FSETP.GEU.AND P2, PT, R16, -126, PT ;  /* 0xc2fc00001000780b */ /* 0x000fe20003f4e000 */
[----:B------:R-:W-:Y:S01]  /*3640*/  @!P6 FMUL R24, R24, 0.5 ;  /* 0x3f0000001818e820 */ /* 0x000fe20000400000 */
[----:B------:R-:W-:Y:S02]  /*3650*/  FSEL R25, R13, R4, P3 ;  /* 0x000000040d197208 */ /* 0x000fe40001800000 */
[----:B------:R-:W-:Y:S01]  /*3660*/  FSEL R12, R4, R13, P3 ;  /* 0x0000000d040c7208 */ /* 0x000fe20001800000 */
[----:B--2---:R-:W-:Y:S01]  /*3670*/  @!P4 FMUL R2, R2, R2 ;  /* 0x000000020202c220 */ /* 0x004fe20000400000 */
[C---:B------:R-:W-:Y:S01]  /*3680*/  FSETP.GT.AND P5, PT, R25.reuse, R6, PT ;  /* 0x000000061900720b */ /* 0x040fe20003fa4000 */
[----:B------:R-:W1:Y:S02]  /*3690*/  MUFU.EX2 R24, R24 ;  /* 0x0000001800187308 */ /* 0x000e640000000800 */
[----:B------:R-:W-:Y:S01]  /*36a0*/  FFMA R4, R14, R2, R27 ;  /* 0x000000020e047223 */ /* 0x000fe2000000001b */
[C---:B------:R-:W-:Y:S01]  /*36b0*/  FADD R2, -R25.reuse, R12 ;  /* 0x0000000c19027221 */ /* 0x040fe20000000100 */
[----:B------:R-:W-:Y:S01]  /*36c0*/  FSEL R27, R25, R6, P5 ;  /* 0x00000006191b7208 */ /* 0x000fe20002800000 */
[----:B------:R-:W2:Y:S01]  /*36d0*/  LDS.128 R12, [UR4+0xb0] ;  /* 0x0000b004ff0c7984 */ /* 0x000ea20008000c00 */
[----:B------:R-:W-:Y:S01]  /*36e0*/  @!P2 FMUL R16, R16, 0.5 ;  /* 0x3f0000001010a820 */ /* 0x000fe20000400000 */
[----:B------:R-:W-:Y:S01]  /*36f0*/  FMUL R2, R2, 1.4426950216293334961 ;  /* 0x3fb8aa3b02027820 */ /* 0x000fe20000400000 */
[----:B------:R-:W-:-:S02]  /*3700*/  FSEL R6, R6, R25, P5 ;  /* 0x0000001906067208 */ /* 0x000fc40002800000 */
[----:B------:R-:W-:Y:S02]  /*3710*/  FSEL R25, R4, R17, P0 ;  /* 0x0000001104197208 */ /* 0x000fe40000000000 */
[----:B------:R-:W3:Y:S01]  /*3720*/  MUFU.EX2 R16, R16 ;  /* 0x0000001000107308 */ /* 0x000ee20000000800 */
[----:B------:R-:W-:Y:S01]  /*3730*/  FSEL R4, R17, R4, P0 ;  /* 0x0000000411047208 */ /* 0x000fe20000000000 */
[C---:B------:R-:W-:Y:S01]  /*3740*/  FADD R6, -R27.reuse, R6 ;  /* 0x000000061b067221 */ /* 0x040fe20000000100 */
[----:B------:R-:W-:Y:S01]  /*3750*/  FSETP.GEU.AND P4, PT, R2, -126, PT ;  /* 0xc2fc00000200780b */ /* 0x000fe20003f8e000 */
[----:B-1----:R-:W-:Y:S01]  /*3760*/  @!P6 FMUL R24, R24, R24 ;  /* 0x000000181818e220 */ /* 0x002fe20000400000 */
[----:B0-----:R-:W-:-:S03]  /*3770*/  FSETP.GT.AND P0, PT, R27, R8, PT ;  /* 0x000000081b00720b */ /* 0x001fc60003f04000 */
[----:B------:R-:W-:Y:S01]  /*3780*/  FFMA R24, R4, R24, R25 ;  /* 0x0000001804187223 */ /* 0x000fe20000000019 */
[----:B------:R-:W-:Y:S01]  /*3790*/  FMUL R4, R6, 1.4426950216293334961 ;  /* 0x3fb8aa3b06047820 */ /* 0x000fe20000400000 */
[----:B------:R-:W-:Y:S02]  /*37a0*/  FSEL R17, R27, R8, P0 ;  /* 0x000000081b117208 */ /* 0x000fe40000000000 */
[----:B------:R-:W-:Y:S02]  /*37b0*/  FSEL R8, R8, R27, P0 ;  /* 0x0000001b08087208 */ /* 0x000fe40000000000 */
[----:B------:R-:W-:Y:S02]  /*37c0*/  FSEL R25, R24, R19, P1 ;  /* 0x0000001318197208 */ /* 0x000fe40000800000 */
[----:B------:R-:W-:Y:S01]  /*37d0*/  @!P4 FMUL R2, R2, 0.5 ;  /* 0x3f0000000202c820 */ /* 0x000fe20000400000 */
[----:B------:R-:W-:Y:S01]  /*37e0*/  FSETP.GEU.AND P6, PT, R4, -126, PT ;  /* 0xc2fc00000400780b */ /* 0x000fe20003fce000 */
[----:B---3--:R-:W-:Y:S01]  /*37f0*/  @!P2 FMUL R16, R16, R16 ;  /* 0x000000101010a220 */ /* 0x008fe20000400000 */
[----:B------:R-:W-:Y:S01]  /*3800*/  FSEL R24, R19, R24, P1 ;  /* 0x0000001813187208 */ /* 0x000fe20000800000 */
[C---:B------:R-:W-:Y:S01]  /*3810*/  FADD R8, -R17.reuse, R8 ;  /* 0x0000000811087221 */ /* 0x040fe20000000100 */
[C---:B------:R-:W-:Y:S01]  /*3820*/  FSETP.GT.AND P1, PT, R17.reuse, R10, PT ;  /* 0x0000000a1100720b */ /* 0x040fe20003f24000 */
[----:B------:R0:W1:Y:S02]  /*3830*/  MUFU.EX2 R6, R2 ;  /* 0x0000000200067308 */ /* 0x0000640000000800 */
[----:B------:R-:W-:Y:S01]  /*3840*/  FFMA R24, R24, R16, R25 ;  /* 0x0000001018187223 */ /* 0x000fe20000000019 */
[----:B------:R-:W-:Y:S01]  /*3850*/  FSEL R25, R17, R10, P1 ;  /* 0x0000000a11197208 */ /* 0x000fe20000800000 */
[----:B------:R-:W-:Y:S01]  /*3860*/  FMUL R8, R8, 1.4426950216293334961 ;  /* 0x3fb8aa3b08087820 */ /* 0x000fe20000400000 */
[----:B------:R-:W-:-:S02]  /*3870*/  FSEL R10, R10, R17, P1 ;  /* 0x000000110a0a7208 */ /* 0x000fc40000800000 */
[----:B------:R-:W3:Y:S01]  /*3880*/  LDS.128 R16, [UR4+0xc0] ;  /* 0x0000c004ff107984 */ /* 0x000ee20008000c00 */
[----:B------:R-:W-:Y:S01]  /*3890*/  @!P6 FMUL R4, R4, 0.5 ;  /* 0x3f0000000404e820 */ /* 0x000fe20000400000 */
[----:B------:R-:W-:Y:S01]  /*38a0*/  FSETP.GEU.AND P2, PT, R8, -126, PT ;  /* 0xc2fc00000800780b */ /* 0x000fe20003f4e000 */
[----:B------:R-:W-:Y:S01]  /*38b0*/  FADD R10, -R25, R10 ;  /* 0x0000000a190a7221 */ /* 0x000fe20000000100 */
[----:B------:R-:W-:Y:S02]  /*38c0*/  FSEL R27, R24, R5, P3 ;  /* 0x00000005181b7208 */ /* 0x000fe40001800000 */
[----:B------:R-:W-:Y:S01]  /*38d0*/  FSEL R24, R5, R24, P3 ;  /* 0x0000001805187208 */ /* 0x000fe20001800000 */
[----:B------:R-:W4:Y:S01]  /*38e0*/  MUFU.EX2 R4, R4 ;  /* 0x0000000400047308 */ /* 0x000f220000000800 */
[----:B0-----:R-:W-:Y:S01]  /*38f0*/  FMUL R2, R10, 1.4426950216293334961 ;  /* 0x3fb8aa3b0a027820 */ /* 0x001fe20000400000 */
[----:B--2---:R-:W-:Y:S01]  /*3900*/  FSETP.GT.AND P3, PT, R25, R12, PT ;  /* 0x0000000c1900720b */ /* 0x004fe20003f64000 */
[----:B-1----:R-:W-:-:S03]  /*3910*/  @!P4 FMUL R6, R6, R6 ;  /* 0x000000060606c220 */ /* 0x002fc60000400000 */
[----:B------:R-:W-:Y:S01]  /*3920*/  FSETP.GEU.AND P4, PT, R2, -126, PT ;  /* 0xc2fc00000200780b */ /* 0x000fe20003f8e000 */
[----:B------:R-:W-:Y:S01]  /*3930*/  FFMA R24, R24, R6, R27 ;  /* 0x0000000618187223 */ /* 0x000fe2000000001b */
[----:B------:R-:W-:Y:S01]  /*3940*/  FSEL R5, R25, R12, P3 ;  /* 0x0000000c19057208 */ /* 0x000fe20001800000 */
[----:B------:R-:W-:Y:S01]  /*3950*/  @!P2 FMUL R8, R8, 0.5 ;  /* 0x3f0000000808a820 */ /* 0x000fe20000400000 */
[----:B------:R-:W-:Y:S02]  /*3960*/  FSEL R12, R12, R25, P3 ;  /* 0x000000190c0c7208 */ /* 0x000fe40001800000 */
[----:B------:R-:W-:Y:S02]  /*3970*/  FSEL R25, R24, R7, P5 ;  /* 0x0000000718197208 */ /* 0x000fe40002800000 */
[----:B------:R-:W-:Y:S01]  /*3980*/  FSEL R24, R7, R24, P5 ;  /* 0x0000001807187208 */ /* 0x000fe20002800000 */
[C---:B------:R-:W-:Y:S01]  /*3990*/  FADD R12, -R5.reuse, R12 ;  /* 0x0000000c050c7221 */ /* 0x040fe20000000100 */
[----:B------:R-:W0:Y:S01]  /*39a0*/  MUFU.EX2 R8, R8 ;  /* 0x0000000800087308 */ /* 0x000e220000000800 */
[----:B----4-:R-:W-:Y:S01]  /*39b0*/  @!P6 FMUL R4, R4, R4 ;  /* 0x000000040404e220 */ /* 0x010fe20000400000 */
[C---:B------:R-:W-:Y:S01]  /*39c0*/  FSETP.GT.AND P6, PT, R5.reuse, R14, PT ;  /* 0x0000000e0500720b */ /* 0x040fe20003fc4000 */
[----:B------:R-:W-:Y:S01]  /*39d0*/  FMUL R10, R12, 1.4426950216293334961 ;  /* 0x3fb8aa3b0c0a7820 */ /* 0x000fe20000400000 */
[----:B------:R-:W-:Y:S01]  /*39e0*/  @!P4 FMUL R2, R2, 0.5 ;  /* 0x3f0000000202c820 */ /* 0x000fe20000400000 */
[----:B------:R-:W-:Y:S01]  /*39f0*/  FFMA R24, R24, R4, R25 ;  /* 0x0000000418187223 */ /* 0x000fe20000000019 */
[----:B------:R-:W-:-:S02]  /*3a00*/  FSEL R25, R5, R14, P6 ;  /* 0x0000000e05197208 */ /* 0x000fc40003000000 */
[----:B------:R-:W-:Y:S02]  /*3a10*/  FSEL R14, R14, R5, P6 ;  /* 0x000000050e0e7208 */ /* 0x000fe40003000000 */
[----:B------:R-:W-:Y:S01]  /*3a20*/  FSETP.GEU.AND P5, PT, R10, -126, PT ;  /* 0xc2fc00000a00780b */ /* 0x000fe20003fae000 */
[----:B------:R-:W1:Y:S01]  /*3a30*/  LDS.128 R4, [UR4+0xd0] ;  /* 0x0000d004ff047984 */ /* 0x000e620008000c00 */
[----:B------:R-:W-:Y:S01]  /*3a40*/  FSEL R27, R24, R9, P0 ;  /* 0x00000009181b7208 */ /* 0x000fe20000000000 */
[----:B------:R-:W-:Y:S01]  /*3a50*/  FADD R14, -R25, R14 ;  /* 0x0000000e190e7221 */ /* 0x000fe20000000100 */
[----:B------:R-:W-:Y:S01]  /*3a60*/  FSEL R24, R9, R24, P0 ;  /* 0x0000001809187208 */ /* 0x000fe20000000000 */
[----:B------:R-:W2:Y:S01]  /*3a70*/  MUFU.EX2 R2, R2 ;  /* 0x0000000200027308 */ /* 0x000ea20000000800 */
[----:B---3--:R-:W-:Y:S01]  /*3a80*/  FSETP.GT.AND P0, PT, R25, R16, PT ;  /* 0x000000101900720b */ /* 0x008fe20003f04000 */
[----:B------:R-:W-:Y:S01]  /*3a90*/  FMUL R12, R14, 1.4426950216293334961 ;  /* 0x3fb8aa3b0e0c7820 */ /* 0x000fe20000400000 */
[----:B0-----:R-:W-:-:S02]  /*3aa0*/  @!P2 FMUL R8, R8, R8 ;  /* 0x000000080808a220 */ /* 0x001fc40000400000 */
[----:B------:R-:W-:Y:S02]  /*3ab0*/  FSEL R9, R25, R16, P0 ;  /* 0x0000001019097208 */ /* 0x000fe40000000000 */
[----:B------:R-:W-:Y:S01]  /*3ac0*/  FSEL R16, R16, R25, P0 ;  /* 0x0000001910107208 */ /* 0x000fe20000000000 */
[----:B------:R-:W-:Y:S01]  /*3ad0*/  FFMA R24, R24, R8, R27 ;  /* 0x0000000818187223 */ /* 0x000fe2000000001b */
[----:B------:R-:W-:Y:S01]  /*3ae0*/  FSETP.GEU.AND P2, PT, R12, -126, PT ;  /* 0xc2fc00000c00780b */ /* 0x000fe20003f4e000 */
[----:B------:R-:W-:Y:S02]  /*3af0*/  @!P5 FMUL R10, R10, 0.5 ;  /* 0x3f0000000a0ad820 */ /* 0x000fe40000400000 */
[----:B------:R-:W-:Y:S01]  /*3b00*/  FADD R16, -R9, R16 ;  /* 0x0000001009107221 */ /* 0x000fe20000000100 */
[----:B------:R-:W-:Y:S01]  /*3b10*/  FSEL R25, R24, R11, P1 ;  /* 0x0000000b18197208 */ /* 0x000fe20000800000 */
[----:B------:R0:W3:Y:S01]  /*3b20*/  MUFU.EX2 R14, R10 ;  /* 0x0000000a000e7308 */ /* 0x0000e20000000800 */
[----:B------:R-:W-:Y:S01]  /*3b30*/  FSEL R24, R11, R24, P1 ;  /* 0x000000180b187208 */ /* 0x000fe20000800000 */
[----:B------:R-:W-:Y:S01]  /*3b40*/  FMUL R16, R16, 1.4426950216293334961 ;  /* 0x3fb8aa3b10107820 */ /* 0x000fe20000400000 */
[----:B--2---:R-:W-:Y:S01]  /*3b50*/  @!P4 FMUL R2, R2, R2 ;  /* 0x000000020202c220 */ /* 0x004fe20000400000 */
[----:B------:R-:W-:-:S03]  /*3b60*/  FSETP.GT.AND P1, PT, R9, R18, PT ;  /* 0x000000120900720b */ /* 0x000fc60003f24000 */
[----:B------:R-:W-:Y:S01]  /*3b70*/  FSETP.GEU.AND P4, PT, R16, -126, PT ;  /* 0xc2fc00001000780b */ /* 0x000fe20003f8e000 */
[----:B------:R-:W-:Y:S01]  /*3b80*/  @!P2 FMUL R12, R12, 0.5 ;  /* 0x3f0000000c0ca820 */ /* 0x000fe20000400000 */
[----:B------:R-:W-:Y:S01]  /*3b90*/  FFMA R24, R24, R2, R25 ;  /* 0x0000000218187223 */ /* 0x000fe20000000019 */
[----:B------:R-:W-:Y:S02]  /*3ba0*/  FSEL R25, R9, R18, P1 ;  /* 0x0000001209197208 */ /* 0x000fe40000800000 */
[----:B------:R-:W-:Y:S02]  /*3bb0*/  FSEL R18, R18, R9, P1 ;  /* 0x0000000912127208 */ /* 0x000fe40000800000 */
[----:B0-----:R-:W0:Y:S01]  /*3bc0*/  LDS.128 R8, [UR4+0xe0] ;  /* 0x0000e004ff087984 */ /* 0x001e220008000c00 */
[----:B------:R-:W2:Y:S01]  /*3bd0*/  MUFU.EX2 R12, R12 ;  /* 0x0000000c000c7308 */ /* 0x000ea20000000800 */
[----:B------:R-:W-:Y:S01]  /*3be0*/  FSEL R27, R24, R13, P3 ;  /* 0x0000000d181b7208 */ /* 0x000fe20001800000 */
[----:B------:R-:W-:Y:S01]  /*3bf0*/  FADD R18, -R25, R18 ;  /* 0x0000001219127221 */ /* 0x000fe20000000100 */
[----:B------:R-:W-:Y:S01]  /*3c00*/  FSEL R24, R13, R24, P3 ;  /* 0x000000180d187208 */ /* 0x000fe20001800000 */
[----:B---3--:R-:W-:Y:S01]  /*3c10*/  @!P5 FMUL R14, R14, R14 ;  /* 0x0000000e0e0ed220 */ /* 0x008fe20000400000 */
[----:B------:R-:W-:Y:S01]  /*3c20*/  @!P4 FMUL R16, R16, 0.5 ;  /* 0x3f0000001010c820 */ /* 0x000fe20000400000 */
[----:B------:R-:W-:Y:S01]  /*3c30*/  FMUL R2, R18, 1.4426950216293334961 ;  /* 0x3fb8aa3b12027820 */ /* 0x000fe20000400000 */
[----:B-1----:R-:W-:Y:S01]  /*3c40*/  FSETP.GT.AND P3, PT, R25, R4, PT ;  /* 0x000000041900720b */ /* 0x002fe20003f64000 */
[----:B------:R-:W-:-:S03]  /*3c50*/  FFMA R24, R24, R14, R27 ;  /* 0x0000000e18187223 */ /* 0x000fc6000000001b */
[----:B------:R-:W-:Y:S01]  /*3c60*/  FSETP.GEU.AND P5, PT, R2, -126, PT ;  /* 0xc2fc00000200780b */ /* 0x000fe20003fae000 */
[----:B------:R-:W1:Y:S01]  /*3c70*/  MUFU.EX2 R16, R16 ;  /* 0x0000001000107308 */ /* 0x000e620000000800 */
[----:B------:R-:W-:Y:S02]  /*3c80*/  FSEL R13, R24, R15, P6 ;  /* 0x0000000f180d7208 */ /* 0x000fe40003000000 */
[----:B------:R-:W-:Y:S02]  /*3c90*/  FSEL R24, R15, R24, P6 ;  /* 0x000000180f187208 */ /* 0x000fe40003000000 */
[----:B------:R-:W-:Y:S01]  /*3ca0*/  FSEL R15, R25, R4, P3 ;  /* 0x00000004190f7208 */ /* 0x000fe20001800000 */
[----:B--2---:R-:W-:Y:S01]  /*3cb0*/  @!P2 FMUL R12, R12, R12 ;  /* 0x0000000c0c0ca220 */ /* 0x004fe20000400000 */
[----:B------:R-:W-:Y:S02]  /*3cc0*/  FSEL R14, R4, R25, P3 ;  /* 0x00000019040e7208 */ /* 0x000fe40001800000 */
[----:B------:R-:W-:Y:S01]  /*3cd0*/  FSETP.GT.AND P2, PT, R15, R6, PT ;  /* 0x000000060f00720b */ /* 0x000fe20003f44000 */
[----:B------:R-:W-:-:S02]  /*3ce0*/  FFMA R4, R24, R12, R13 ;  /* 0x0000000c18047223 */ /* 0x000fc4000000000d */
[C---:B------:R-:W-:Y:S01]  /*3cf0*/  FADD R18, -R15.reuse, R14 ;  /* 0x0000000e0f127221 */ /* 0x040fe20000000100 */
[----:B------:R-:W-:Y:S01]  /*3d00*/  @!P5 FMUL R2, R2, 0.5 ;  /* 0x3f0000000202d820 */ /* 0x000fe20000400000 */
[----:B------:R-:W-:Y:S02]  /*3d10*/  FSEL R25, R15, R6, P2 ;  /* 0x000000060f197208 */ /* 0x000fe40001000000 */
[----:B------:R-:W-:Y:S01]  /*3d20*/  FSEL R24, R6, R15, P2 ;  /* 0x0000000f06187208 */ /* 0x000fe20001000000 */
[----:B------:R-:W-:Y:S01]  /*3d30*/  FMUL R6, R18, 1.4426950216293334961 ;  /* 0x3fb8aa3b12067820 */ /* 0x000fe20000400000 */
[----:B------:R-:W-:Y:S01]  /*3d40*/  FSEL R27, R4, R17, P0 ;  /* 0x00000011041b7208 */ /* 0x000fe20000000000 */
[----:B------:R-:W2:Y:S01]  /*3d50*/  LDS.128 R12, [UR4+0xf0] ;  /* 0x0000f004ff0c7984 */ /* 0x000ea20008000c00 */
[----:B------:R-:W-:Y:S01]  /*3d60*/  FSEL R4, R17, R4, P0 ;  /* 0x0000000411047208 */ /* 0x000fe20000000000 */
[----:B-1----:R-:W-:Y:S01]  /*3d70*/  @!P4 FMUL R16, R16, R16 ;  /* 0x000000101010c220 */ /* 0x002fe20000400000 */
[----:B------:R-:W1:Y:S01]  /*3d80*/  MUFU.EX2 R2, R2 ;  /* 0x0000000200027308 */ /* 0x000e620000000800 */
[----:B------:R-:W-:Y:S01]  /*3d90*/  FSETP.GEU.AND P0, PT, R6, -126, PT ;  /* 0xc2fc00000600780b */ /* 0x000fe20003f0e000 */
[----:B------:R-:W-:Y:S01]  /*3da0*/  FADD R24, -R25, R24 ;  /* 0x0000001819187221 */ /* 0x000fe20000000100 */
[----:B------:R-:W-:-:S03]  /*3db0*/  FFMA R16, R4, R16, R27 ;  /* 0x0000001004107223 */ /* 0x000fc6000000001b */
[----:B------:R-:W-:Y:S02]  /*3dc0*/  FMUL R4, R24, 1.4426950216293334961 ;  /* 0x3fb8aa3b18047820 */ /* 0x000fe40000400000 */
[----:B------:R-:W-:Y:S02]  /*3dd0*/  FSEL R27, R16, R19, P1 ;  /* 0x00000013101b7208 */ /* 0x000fe40000800000 */
[----:B------:R-:W-:Y:S02]  /*3de0*/  FSEL R16, R19, R16, P1 ;  /* 0x0000001013107208 */ /* 0x000fe40000800000 */
[CC--:B0-----:R-:W-:Y:S02]  /*3df0*/  FSETP.GT.AND P1, PT, R25.reuse, R8.reuse, PT ;  /* 0x000000081900720b */ /* 0x0c1fe40003f24000 */
[----:B------:R-:W-:Y:S01]  /*3e00*/  FSETP.GEU.AND P4, PT, R4, -126, PT ;  /* 0xc2fc00000400780b */ /* 0x000fe20003f8e000 */
[----:B------:R-:W-:Y:S01]  /*3e10*/  @!P0 FMUL R6, R6, 0.5 ;  /* 0x3f00000006068820 */ /* 0x000fe20000400000 */
[----:B------:R-:W-:Y:S01]  /*3e20*/  FSEL R17, R25, R8, P1 ;  /* 0x0000000819117208 */ /* 0x000fe20000800000 */
[----:B-1----:R-:W-:Y:S01]  /*3e30*/  @!P5 FMUL R2, R2, R2 ;  /* 0x000000020202d220 */ /* 0x002fe20000400000 */
[----:B------:R-:W-:-:S02]  /*3e40*/  FSEL R8, R8, R25, P1 ;  /* 0x0000001908087208 */ /* 0x000fc40000800000 */
[C---:B------:R-:W-:Y:S01]  /*3e50*/  FSETP.GT.AND P5, PT, R17.reuse, R10, PT ;  /* 0x0000000a1100720b */ /* 0x040fe20003fa4000 */
[----:B------:R-:W0:Y:S01]  /*3e60*/  MUFU.EX2 R6, R6 ;  /* 0x0000000600067308 */ /* 0x000e220000000800 */
[----:B------:R-:W-:Y:S01]  /*3e70*/  FFMA R16, R16, R2, R27 ;  /* 0x0000000210107223 */ /* 0x000fe2000000001b */
[----:B------:R-:W-:-:S04]  /*3e80*/  FADD R8, -R17, R8 ;  /* 0x0000000811087221 */ /* 0x000fc80000000100 */
[----:B------:R-:W-:Y:S01]  /*3e90*/  FMUL R8, R8, 1.4426950216293334961 ;  /* 0x3fb8aa3b08087820 */ /* 0x000fe20000400000 */
[----:B------:R-:W-:Y:S01]  /*3ea0*/  @!P4 FMUL R4, R4, 0.5 ;  /* 0x3f0000000404c820 */ /* 0x000fe20000400000 */
[----:B------:R-:W-:Y:S02]  /*3eb0*/  FSEL R25, R16, R5, P3 ;  /* 0x0000000510197208 */ /* 0x000fe40001800000 */
[----:B------:R-:W-:Y:S02]  /*3ec0*/  FSEL R24, R5, R16, P3 ;  /* 0x0000001005187208 */ /* 0x000fe40001800000 */
[----:B------:R-:W-:Y:S01]  /*3ed0*/  FSEL R5, R17, R10, P5 ;  /* 0x0000000a11057208 */ /* 0x000fe20002800000 */
[----:B------:R-:W1:Y:S01]  /*3ee0*/  MUFU.EX2 R4, R4 ;  /* 0x0000000400047308 */ /* 0x000e620000000800 */
[----:B------:R-:W-:Y:S02]  /*3ef0*/  FSEL R10, R10, R17, P5 ;  /* 0x000000110a0a7208 */ /* 0x000fe40002800000 */
[----:B------:R-:W-:Y:S01]  /*3f00*/  FSETP.GEU.AND P3, PT, R8, -126, PT ;  /* 0xc2fc00000800780b */ /* 0x000fe20003f6e000 */
[----:B------:R-:W3:Y:S01]  /*3f10*/  LDS.128 R16, [UR4+0x100] ;  /* 0x00010004ff107984 */ /* 0x000ee20008000c00 */
[----:B0-----:R-:W-:Y:S01]  /*3f20*/  @!P0 FMUL R6, R6, R6 ;  /* 0x0000000606068220 */ /* 0x001fe20000400000 */
[C---:B------:R-:W-:Y:S01]  /*3f30*/  FADD R10, -R5.reuse, R10 ;  /* 0x0000000a050a7221 */ /* 0x040fe20000000100 */
[----:B--2---:R-:W-:-:S02]  /*3f40*/  FSETP.GT.AND P0, PT, R5, R12, PT ;  /* 0x0000000c0500720b */ /* 0x004fc40003f04000 */
[----:B------:R-:W-:Y:S01]  /*3f50*/  FFMA R24, R24, R6, R25 ;  /* 0x0000000618187223 */ /* 0x000fe20000000019 */
[----:B------:R-:W-:Y:S01]  /*3f60*/  FMUL R2, R10, 1.4426950216293334961 ;  /* 0x3fb8aa3b0a027820 */ /* 0x000fe20000400000 */
[----:B------:R-:W-:Y:S02]  /*3f70*/  FSEL R25, R5, R12, P0 ;  /* 0x0000000c05197208 */ /* 0x000fe40000000000 */
[----:B------:R-:W-:Y:S02]  /*3f80*/  FSEL R12, R12, R5, P0 ;  /* 0x000000050c0c7208 */ /* 0x000fe40000000000 */
[----:B------:R-:W-:Y:S01]  /*3f90*/  FSETP.GEU.AND P6, PT, R2, -126, PT ;  /* 0xc2fc00000200780b */ /* 0x000fe20003fce000 */
[----:B------:R-:W-:Y:S01]  /*3fa0*/  @!P3 FMUL R8, R8, 0.5 ;  /* 0x3f0000000808b820 */ /* 0x000fe20000400000 */
[----:B------:R-:W-:Y:S01]  /*3fb0*/  FSEL R5, R24, R7, P2 ;  /* 0x0000000718057208 */ /* 0x000fe20001000000 */
[----:B------:R-:W-:Y:S01]  /*3fc0*/  FADD R12, -R25, R12 ;  /* 0x0000000c190c7221 */ /* 0x000fe20000000100 */
[----:B------:R-:W-:Y:S01]  /*3fd0*/  FSEL R24, R7, R24, P2 ;  /* 0x0000001807187208 */ /* 0x000fe20001000000 */
[----:B-1----:R-:W-:Y:S01]  /*3fe0*/  @!P4 FMUL R4, R4, R4 ;  /* 0x000000040404c220 */ /* 0x002fe20000400000 */
[C---:B------:R-:W-:Y:S01]  /*3ff0*/  FSETP.GT.AND P2, PT, R25.reuse, R14, PT ;  /* 0x0000000e1900720b */ /* 0x040fe20003f44000 */
[----:B------:R-:W0:Y:S01]  /*4000*/  MUFU.EX2 R8, R8 ;  /* 0x0000000800087308 */ /* 0x000e220000000800 */
[----:B------:R-:W-:Y:S01]  /*4010*/  FMUL R10, R12, 1.4426950216293334961 ;  /* 0x3fb8aa3b0c0a7820 */ /* 0x000fe20000400000 */
[----:B------:R-:W-:Y:S01]  /*4020*/  FFMA R24, R24, R4, R5 ;  /* 0x0000000418187223 */ /* 0x000fe20000000005 */
[----:B------:R-:W-:Y:S01]  /*4030*/  FSEL R27, R25, R14, P2 ;  /* 0x0000000e191b7208 */ /* 0x000fe20001000000 */
[----:B------:R-:W1:Y:S01]  /*4040*/  LDS.128 R4, [UR4+0x110] ;  /* 0x00011004ff047984 */ /* 0x000e620008000c00 */
[----:B------:R-:W-:Y:S01]  /*4050*/  FSEL R14, R14, R25, P2 ;  /* 0x000000190e0e7208 */ /* 0x000fe20001000000 */
[----:B------:R-:W-:Y:S01]  /*4060*/  @!P6 FMUL R2, R2, 0.5 ;  /* 0x3f0000000202e820 */ /* 0x000fe20000400000 */
[----:B------:R-:W-:-:S02]  /*4070*/  FSETP.GEU.AND P4, PT, R10, -126, PT ;  /* 0xc2fc00000a00780b */ /* 0x000fc40003f8e000 */
[----:B------:R-:W-:Y:S01]  /*4080*/  FSEL R25, R24, R9, P1 ;  /* 0x0000000918197208 */ /* 0x000fe20000800000 */
[----:B------:R-:W-:Y:S01]  /*4090*/  FADD R14, -R27, R14 ;  /* 0x0000000e1b0e7221 */ /* 0x000fe20000000100 */
[----:B------:R-:W-:Y:S01]  /*40a0*/  FSEL R24, R9, R24, P1 ;  /* 0x0000001809187208 */ /* 0x000fe20000800000 */
[----:B------:R-:W2:Y:S01]  /*40b0*/  MUFU.EX2 R2, R2 ;  /* 0x0000000200027308 */ /* 0x000ea20000000800 */
[----:B0-----:R-:W-:-:S07]  /*40c0*/  @!P3 FMUL R8, R8, R8 ;  /* 0x000000080808b220 */ /* 0x001fce0000400000 */
[----:B------:R-:W-:Y:S01]  /*40d0*/  @!P4 FMUL R10, R10, 0.5 ;  /* 0x3f0000000a0ac820 */ /* 0x000fe20000400000 */
[----:B------:R-:W-:Y:S01]  /*40e0*/  FFMA R24, R24, R8, R25 ;  /* 0x0000000818187223 */ /* 0x000fe20000000019 */
[----:B------:R-:W-:Y:S01]  /*40f0*/  FMUL R8, R14, 1.4426950216293334961 ;  /* 0x3fb8aa3b0e087820 */ /* 0x000fe20000400000 */
[----:B---3--:R-:W-:-:S03]  /*4100*/  FSETP.GT.AND P1, PT, R27, R16, PT ;  /* 0x000000101b00720b */ /* 0x008fc60003f24000 */
[----:B------:R-:W0:Y:S01]  /*4110*/  MUFU.EX2 R10, R10 ;  /* 0x0000000a000a7308 */ /* 0x000e220000000800 */
[----:B------:R-:W-:Y:S02]  /*4120*/  FSEL R9, R27, R16, P1 ;  /* 0x000000101b097208 */ /* 0x000fe40000800000 */
[----:B------:R-:W-:Y:S01]  /*4130*/  FSETP.GEU.AND P3, PT, R8, -126, PT ;  /* 0xc2fc00000800780b */ /* 0x000fe20003f6e000 */
[----:B--2---:R-:W-:Y:S01]  /*4140*/  @!P6 FMUL R2, R2, R2 ;  /* 0x000000020202e220 */ /* 0x004fe20000400000 */
[----:B------:R-:W-:Y:S02]  /*4150*/  FSEL R16, R16, R27, P1 ;  /* 0x0000001b10107208 */ /* 0x000fe40000800000 */
[----:B------:R-:W-:Y:S02]  /*4160*/  FSEL R25, R24, R11, P5 ;  /* 0x0000000b18197208 */ /* 0x000fe40002800000 */
[----:B------:R-:W-:Y:S01]  /*4170*/  FSEL R24, R11, R24, P5 ;  /* 0x000000180b187208 */ /* 0x000fe20002800000 */
[C---:B------:R-:W-:Y:S01]  /*4180*/  FADD R16, -R9.reuse, R16 ;  /* 0x0000001009107221 */ /* 0x040fe20000000100 */
[----:B------:R-:W-:-:S03]  /*4190*/  FSETP.GT.AND P5, PT, R9, R18, PT ;  /* 0x000000120900720b */ /* 0x000fc60003fa4000 */
[----:B------:R-:W-:Y:S01]  /*41a0*/  FFMA R24, R24, R2, R25 ;  /* 0x0000000218187223 */ /* 0x000fe20000000019 */
[----:B------:R-:W-:Y:S01]  /*41b0*/  FSEL R11, R9, R18, P5 ;  /* 0x00000012090b7208 */ /* 0x000fe20002800000 */
[----:B------:R-:W-:Y:S01]  /*41c0*/  FMUL R2, R16, 1.4426950216293334961 ;  /* 0x3fb8aa3b10027820 */ /* 0x000fe20000400000 */
[----:B------:R-:W-:Y:S01]  /*41d0*/  FSEL R18, R18, R9, P5 ;  /* 0x0000000912127208 */ /* 0x000fe20002800000 */
[----:B------:R-:W-:Y:S01]  /*41e0*/  @!P3 FMUL R8, R8, 0.5 ;  /* 0x3f0000000808b820 */ /* 0x000fe20000400000 */
[----:B------:R-:W-:Y:S01]  /*41f0*/  FSEL R9, R24, R13, P0 ;  /* 0x0000000d18097208 */ /* 0x000fe20000000000 */
[----:B0-----:R-:W-:Y:S01]  /*4200*/  @!P4 FMUL R10, R10, R10 ;  /* 0x0000000a0a0ac220 */ /* 0x001fe20000400000 */
[----:B------:R-:W-:Y:S01]  /*4210*/  FSEL R24, R13, R24, P0 ;  /* 0x000000180d187208 */ /* 0x000fe20000000000 */
[C---:B------:R-:W-:Y:S01]  /*4220*/  FADD R18, -R11.reuse, R18 ;  /* 0x000000120b127221 */ /* 0x040fe20000000100 */
[----:B------:R-:W-:Y:S01]  /*4230*/  FSETP.GEU.AND P0, PT, R2, -126, PT ;  /* 0xc2fc00000200780b */ /* 0x000fe20003f0e000 */
[----:B------:R-:W0:Y:S01]  /*4240*/  MUFU.EX2 R8, R8 ;  /* 0x0000000800087308 */ /* 0x000e220000000800 */
[----:B-1----:R-:W-:Y:S01]  /*4250*/  FSETP.GT.AND P4, PT, R11, R4, PT ;  /* 0x000000040b00720b */ /* 0x002fe20003f84000 */
[----:B------:R-:W-:Y:S01]  /*4260*/  FMUL R18, R18, 1.4426950216293334961 ;  /* 0x3fb8aa3b12127820 */ /* 0x000fe20000400000 */
[----:B------:R-:W-:-:S02]  /*4270*/  FFMA R24, R24, R10, R9 ;  /* 0x0000000a18187223 */ /* 0x000fc40000000009 */
[----:B------:R-:W-:Y:S02]  /*4280*/  FSEL R13, R11, R4, P4 ;  /* 0x000000040b0d7208 */ /* 0x000fe40002000000 */
[----:B------:R-:W-:Y:S02]  /*4290*/  FSEL R10, R4, R11, P4 ;  /* 0x0000000b040a7208 */ /* 0x000fe40002000000 */
[----:B------:R-:W-:Y:S02]  /*42a0*/  FSETP.GEU.AND P6, PT, R18, -126, PT ;  /* 0xc2fc00001200780b */ /* 0x000fe40003fce000 */
[----:B------:R-:W-:Y:S01]  /*42b0*/  FSEL R4, R24, R15, P2 ;  /* 0x0000000f18047208 */ /* 0x000fe20001000000 */
[----:B------:R-:W-:Y:S01]  /*42c0*/  @!P0 FMUL R2, R2, 0.5 ;  /* 0x3f00000002028820 */ /* 0x000fe20000400000 */
[----:B------:R-:W-:Y:S01]  /*42d0*/  FSEL R15, R15, R24, P2 ;  /* 0x000000180f0f7208 */ /* 0x000fe20001000000 */
[C---:B------:R-:W-:Y:S01]  /*42e0*/  FADD R10, -R13.reuse, R10 ;  /* 0x0000000a0d0a7221 */ /* 0x040fe20000000100 */
[----:B------:R-:W-:Y:S01]  /*42f0*/  FSETP.GT.AND P2, PT, R13, R6, PT ;  /* 0x000000060d00720b */ /* 0x000fe20003f44000 */
[----:B------:R1:W2:Y:S01]  /*4300*/  MUFU.EX2 R9, R2 ;  /* 0x0000000200097308 */ /* 0x0002a20000000800 */
[----:B0-----:R-:W-:Y:S01]  /*4310*/  @!P3 FMUL R8, R8, R8 ;  /* 0x000000080808b220 */ /* 0x001fe20000400000 */
[----:B------:R-:W-:Y:S01]  /*4320*/  FMUL R10, R10, 1.4426950216293334961 ;  /* 0x3fb8aa3b0a0a7820 */ /* 0x000fe20000400000 */
[----:B------:R-:W-:-:S02]  /*4330*/  FSEL R11, R6, R13, P2 ;  /* 0x0000000d060b7208 */ /* 0x000fc40001000000 */
[----:B------:R-:W-:Y:S01]  /*4340*/  FSEL R6, R13, R6, P2 ;  /* 0x000000060d067208 */ /* 0x000fe20001000000 */
[----:B------:R-:W-:Y:S01]  /*4350*/  @!P6 FMUL R18, R18, 0.5 ;  /* 0x3f0000001212e820 */ /* 0x000fe20000400000 */
[----:B------:R-:W-:Y:S01]  /*4360*/  FSETP.GEU.AND P3, PT, R10, -126, PT ;  /* 0xc2fc00000a00780b */ /* 0x000fe20003f6e000 */
[----:B------:R-:W-:Y:S02]  /*4370*/  FFMA R4, R15, R8, R4 ;  /* 0x000000080f047223 */ /* 0x000fe40000000004 */
        /* <DEDUP_REMOVED lines=25> */
.L_x_279:
[----:B------:R-:W-:Y:S05]  /*4510*/  BSYNC.RECONVERGENT B0 ;  /* 0x0000000000007941 */ /* 0x000fea0003800200 */
.L_x_278:
[----:B------:R-:W-:Y:S01]  /*4520*/  BAR.SYNC.DEFER_BLOCKING 0x0 ;  /* 0x0000000000007b1d */ /* 0x000fe20000010000 */
[----:B------:R-:W-:-:S13]  /*4530*/  ISETP.GE.U32.AND P0, PT, R0, R23, PT ;  /* 0x000000170000720c */ /* 0x000fda0003f06070 */
[----:B------:R-:W-:Y:S05]  /*4540*/  @!P0 BRA `(.L_x_280) ;  /* 0x0000001000508947 */ /* 0x000fea0003800000 */
[----:B0-----:R-:W0:Y:S02]  /*4550*/  LDC R2, c[0x0][0x390] ;  /* 0x0000e400ff027b82 */ /* 0x001e240000000800 */
[----:B0-----:R-:W-:-:S13]  /*4560*/  ISETP.GE.AND P0, PT, R2, 0x400, PT ;  /* 0x000004000200780c */ /* 0x001fda0003f06270 */
[----:B------:R-:W-:Y:S05]  /*4570*/  @!P0 EXIT ;  /* 0x000000000000894d */ /* 0x000fea0003800000 */
[----:B------:R-:W0:Y:S01]  /*4580*/  S2UR UR5, SR_CgaCtaId ;  /* 0x00000000000579c3 */ /* 0x000e220000008800 */
[----:B------:R-:W-:Y:S01]  /*4590*/  UMOV UR4, 0x400 ;  /* 0x0000040000047882 */ /* 0x000fe20000000000 */
[----:B------:R-:W-:Y:S02]  /*45a0*/  IADD3 R2, PT, PT, R20, -0x1, RZ ;  /* 0xffffffff14027810 */ /* 0x000fe40007ffe0ff */
[----:B------:R-:W-:Y:S01]  /*45b0*/  IADD3 R7, PT, PT, -R23, R0, RZ ;  /* 0x0000000017077210 */ /* 0x000fe20007ffe1ff */
[----:B------:R-:W-:Y:S01]  /*45c0*/  HFMA2 R0, -RZ, RZ, 15, 0 ;  /* 0x4b800000ff007431 */ /* 0x000fe200000001ff */
[----:B------:R-:W-:Y:S02]  /*45d0*/  ISETP.GE.U32.AND P2, PT, R2, 0x7, PT ;  /* 0x000000070200780c */ /* 0x000fe40003f46070 */
[C---:B------:R-:W-:Y:S01]  /*45e0*/  LOP3.LUT R10, R20.reuse, 0x7, RZ, 0xc0, !PT ;  /* 0x00000007140a7812 */ /* 0x040fe200078ec0ff */
[----:B------:R-:W-:-:S03]  /*45f0*/  IMAD R2, R20, R7, RZ ;  /* 0x0000000714027224 */ /* 0x000fc600078e02ff */
[----:B------:R-:W-:Y:S01]  /*4600*/  ISETP.NE.AND P0, PT, R10, RZ, PT ;  /* 0x000000ff0a00720c */ /* 0x000fe20003f05270 */
[----:B------:R-:W-:Y:S01]  /*4610*/  IMAD R21, R23, R21, R2 ;  /* 0x0000001517157224 */ /* 0x000fe200078e0202 */
[----:B------:R-:W-:Y:S01]  /*4620*/  MOV R2, RZ ;  /* 0x000000ff00027202 */ /* 0x000fe20000000f00 */
[----:B0-----:R-:W-:-:S09]  /*4630*/  ULEA UR4, UR5, UR4, 0x18 ;  /* 0x0000000405047291 */ /* 0x001fd2000f8ec0ff */
[----:B-1-34-:R-:W0:Y:S02]  /*4640*/  LDS.64 R4, [UR4+0x128] ;  /* 0x00012804ff047984 */ /* 0x01ae240008000a00 */
[----:B0-----:R-:W-:-:S04]  /*4650*/  FSETP.GEU.AND P1, PT, |R5|, 1.175494350822287508e-38, PT ;  /* 0x008000000500780b */ /* 0x001fc80003f2e200 */
[----:B------:R-:W-:-:S09]  /*4660*/  FSEL R0, R0, 1, !P1 ;  /* 0x3f80000000007808 */ /* 0x000fd20004800000 */
[----:B------:R-:W-:-:S06]  /*4670*/  @!P1 FMUL R5, R5, 16777216 ;  /* 0x4b80000005059820 */ /* 0x000fcc0000400000 */
[----:B------:R-:W0:Y:S02]  /*4680*/  MUFU.RCP R5, R5 ;  /* 0x0000000500057308 */ /* 0x000e240000001000 */
[----:B0-----:R-:W-:Y:S01]  /*4690*/  FMUL R0, R5, R0 ;  /* 0x0000000005007220 */ /* 0x001fe20000400000 */
[----:B------:R-:W-:Y:S06]  /*46a0*/  @!P2 BRA `(.L_x_281) ;  /* 0x000000080004a947 */ /* 0x000fec0003800000 */
[----:B------:R-:W0:Y:S01]  /*46b0*/  LDC.64 R6, c[0x0][0x380] ;  /* 0x0000e000ff067b82 */ /* 0x000e220000000a00 */
[----:B------:R-:W-:Y:S01]  /*46c0*/  LOP3.LUT R2, R20, 0x1ffff8, RZ, 0xc0, !PT ;  /* 0x001ffff814027812 */ /* 0x000fe200078ec0ff */
[----:B------:R-:W1:Y:S03]  /*46d0*/  LDCU UR5, c[0x0][0x394] ;  /* 0x00007280ff0577ac */ /* 0x000e660008000800 */
[----:B------:R-:W-:Y:S01]  /*46e0*/  IADD3 R5, PT, PT, -R2, RZ, RZ ;  /* 0x000000ff02057210 */ /* 0x000fe20007ffe1ff */
[----:B------:R-:W-:Y:S02]  /*46f0*/  UMOV UR4, URZ ;  /* 0x000000ff00047c82 */ /* 0x000fe40008000000 */
[----:B--2---:R-:W2:Y:S04]  /*4700*/  LDC.64 R8, c[0x0][0x388] ;  /* 0x0000e200ff087b82 */ /* 0x004ea80000000a00 */
.L_x_282:
[----:B---3--:R-:W-:Y:S02]  /*4710*/  IADD3 R11, PT, PT, R21, UR4, RZ ;  /* 0x00000004150b7c10 */ /* 0x008fe4000fffe0ff */
[----:B-1----:R-:W-:-:S05]  /*4720*/  MOV R3, UR5 ;  /* 0x0000000500037c02 */ /* 0x002fca0008000f00 */
[----:B------:R-:W-:-:S04]  /*4730*/  IMAD R15, R11, R3, R22 ;  /* 0x000000030b0f7224 */ /* 0x000fc800078e0216 */
[----:B0-----:R-:W-:-:S06]  /*4740*/  IMAD.WIDE.U32 R12, R15, 0x2, R6 ;  /* 0x000000020f0c7825 */ /* 0x001fcc00078e0006 */
[----:B------:R-:W3:Y:S02]  /*4750*/  LDG.E.U16 R12, desc[UR6][R12.64] ;  /* 0x000000060c0c7981 */ /* 0x000ee4000c1e1500 */
[----:B---3--:R-:W-:Y:S02]  /*4760*/  HADD2.F32 R11, -RZ, R12.H0_H0 ;  /* 0x2000000cff0b7230 */ /* 0x008fe40000004100 */
[----:B--2---:R-:W-:-:S04]  /*4770*/  IMAD.WIDE.U32 R12, R15, 0x2, R8 ;  /* 0x000000020f0c7825 */ /* 0x004fc800078e0008 */
[----:B------:R-:W-:-:S04]  /*4780*/  FADD R11, -R4, R11 ;  /* 0x0000000b040b7221 */ /* 0x000fc80000000100 */
[----:B------:R-:W-:-:S05]  /*4790*/  FMUL R16, R11, 1.4426950216293334961 ;  /* 0x3fb8aa3b0b107820 */ /* 0x000fca0000400000 */
[----:B------:R-:W-:-:S13]  /*47a0*/  FSETP.GEU.AND P1, PT, R16, -126, PT ;  /* 0xc2fc00001000780b */ /* 0x000fda0003f2e000 */
[----:B------:R-:W-:-:S04]  /*47b0*/  @!P1 FMUL R16, R16, 0.5 ;  /* 0x3f00000010109820 */ /* 0x000fc80000400000 */
[----:B------:R-:W0:Y:S02]  /*47c0*/  MUFU.EX2 R11, R16 ;  /* 0x00000010000b7308 */ /* 0x000e240000000800 */
[----:B0-----:R-:W-:-:S04]  /*47d0*/  @!P1 FMUL R11, R11, R11 ;  /* 0x0000000b0b0b9220 */ /* 0x001fc80000400000 */
[----:B------:R-:W-:Y:S01]  /*47e0*/  FMUL R14, R0, R11 ;  /* 0x0000000b000e7220 */ /* 0x000fe20000400000 */
[----:B------:R-:W-:-:S04]  /*47f0*/  IADD3 R11, PT, PT, R15, R3, RZ ;  /* 0x000000030f0b7210 */ /* 0x000fc80007ffe0ff */
[----:B------:R-:W-:-:S04]  /*4800*/  F2FP.F16.F32.PACK_AB R14, RZ, R14 ;  /* 0x0000000eff0e723e */ /* 0x000fc800000000ff */
[----:B------:R-:W-:Y:S01]  /*4810*/  PRMT R19, R14, 0x7610, R19 ;  /* 0x000076100e137816 */ /* 0x000fe20000000013 */
[----:B------:R-:W-:-:S04]  /*4820*/  IMAD.WIDE.U32 R14, R11, 0x2, R6 ;  /* 0x000000020b0e7825 */ /* 0x000fc800078e0006 */
[----:B------:R0:W-:Y:S04]  /*4830*/  STG.E.U16 desc[UR6][R12.64], R19 ;  /* 0x000000130c007986 */ /* 0x0001e8000c101506 */
[----:B------:R-:W2:Y:S01]  /*4840*/  LDG.E.U16 R14, desc[UR6][R14.64] ;  /* 0x000000060e0e7981 */ /* 0x000ea2000c1e1500 */
[----:B0-----:R-:W-:-:S04]  /*4850*/  IMAD.WIDE.U32 R12, R11, 0x2, R8 ;  /* 0x000000020b0c7825 */ /* 0x001fc800078e0008 */
[----:B--2---:R-:W-:-:S05]  /*4860*/  HADD2.F32 R17, -RZ, R14.H0_H0 ;  /* 0x2000000eff117230 */ /* 0x004fca0000004100 */
        /* <DEDUP_REMOVED lines=8> */
[----:B------:R-:W-:Y:S01]  /*48f0*/  F2FP.F16.F32.PACK_AB R18, RZ, R18 ;  /* 0x00000012ff12723e */ /* 0x000fe200000000ff */
[----:B------:R-:W-:-:S03]  /*4900*/  IMAD.WIDE.U32 R14, R17, 0x2, R6 ;  /* 0x00000002110e7825 */ /* 0x000fc600078e0006 */
[----:B------:R-:W-:-:S05]  /*4910*/  PRMT R19, R18, 0x7610, R19 ;  /* 0x0000761012137816 */ /* 0x000fca0000000013 */
        /* <DEDUP_REMOVED lines=58> */
[----:B------:R-:W-:-:S04]  /*4cc0*/  IMAD.WIDE.U32 R14, R17, 0x2, R6 ;  /* 0x00000002110e7825 */ /* 0x000fc800078e0006 */
[----:B------:R0:W-:Y:S04]  /*4cd0*/  STG.E.U16 desc[UR6][R12.64], R18 ;  /* 0x000000120c007986 */ /* 0x0001e8000c101506 */
[----:B------:R-:W2:Y:S01]  /*4ce0*/  LDG.E.U16 R14, desc[UR6][R14.64] ;  /* 0x000000060e0e7981 */ /* 0x000ea2000c1e1500 */
[C---:B------:R-:W-:Y:S01]  /*4cf0*/  IADD3 R23, PT, PT, R17.reuse, R3, RZ ;  /* 0x0000000311177210 */ /* 0x040fe20007ffe0ff */
[----:B0-----:R-:W-:-:S04]  /*4d00*/  IMAD.WIDE.U32 R12, R17, 0x2, R8 ;  /* 0x00000002110c7825 */ /* 0x001fc800078e0008 */
[----:B--2---:R-:W-:Y:S02]  /*4d10*/  HADD2.F32 R11, -RZ, R14.H0_H0 ;  /* 0x2000000eff0b7230 */ /* 0x004fe40000004100 */
[----:B------:R-:W-:-:S04]  /*4d20*/  IMAD.WIDE.U32 R14, R23, 0x2, R6 ;  /* 0x00000002170e7825 */ /* 0x000fc800078e0006 */
[----:B------:R-:W-:-:S04]  /*4d30*/  FADD R11, -R4, R11 ;  /* 0x0000000b040b7221 */ /* 0x000fc80000000100 */
[----:B------:R-:W-:-:S05]  /*4d40*/  FMUL R11, R11, 1.4426950216293334961 ;  /* 0x3fb8aa3b0b0b7820 */ /* 0x000fca0000400000 */
[----:B------:R-:W-:-:S13]  /*4d50*/  FSETP.GEU.AND P1, PT, R11, -126, PT ;  /* 0xc2fc00000b00780b */ /* 0x000fda0003f2e000 */
[----:B------:R-:W-:-:S04]  /*4d60*/  @!P1 FMUL R11, R11, 0.5 ;  /* 0x3f0000000b0b9820 */ /* 0x000fc80000400000 */
[----:B------:R-:W0:Y:S02]  /*4d70*/  MUFU.EX2 R19, R11 ;  /* 0x0000000b00137308 */ /* 0x000e240000000800 */
[----:B0-----:R-:W-:-:S04]  /*4d80*/  @!P1 FMUL R19, R19, R19 ;  /* 0x0000001313139220 */ /* 0x001fc80000400000 */
[----:B------:R-:W-:-:S05]  /*4d90*/  FMUL R19, R0, R19 ;  /* 0x0000001300137220 */ /* 0x000fca0000400000 */
[----:B------:R-:W-:-:S05]  /*4da0*/  F2FP.F16.F32.PACK_AB R19, RZ, R19 ;  /* 0x00000013ff13723e */ /* 0x000fca00000000ff */
[----:B------:R0:W-:Y:S04]  /*4db0*/  STG.E.U16 desc[UR6][R12.64], R19 ;  /* 0x000000130c007986 */ /* 0x0001e8000c101506 */
[----:B------:R-:W2:Y:S01]  /*4dc0*/  LDG.E.U16 R14, desc[UR6][R14.64] ;  /* 0x000000060e0e7981 */ /* 0x000ea2000c1e1500 */
[----:B------:R-:W-:Y:S01]  /*4dd0*/  IADD3 R5, PT, PT, R5, 0x8, RZ ;  /* 0x0000000805057810 */ /* 0x000fe20007ffe0ff */
[----:B------:R-:W-:Y:S01]  /*4de0*/  UIADD3 UR4, UPT, UPT, UR4, 0x8, URZ ;  /* 0x0000000804047890 */ /* 0x000fe2000fffe0ff */
[----:B0-----:R-:W-:-:S04]  /*4df0*/  IMAD.WIDE.U32 R12, R23, 0x2, R8 ;  /* 0x00000002170c7825 */ /* 0x001fc800078e0008 */
[----:B--2---:R-:W-:-:S05]  /*4e00*/  HADD2.F32 R17, -RZ, R14.H0_H0 ;  /* 0x2000000eff117230 */ /* 0x004fca0000004100 */
[----:B------:R-:W-:-:S04]  /*4e10*/  FADD R17, -R4, R17 ;  /* 0x0000001104117221 */ /* 0x000fc80000000100 */
[----:B------:R-:W-:-:S05]  /*4e20*/  FMUL R17, R17, 1.4426950216293334961 ;  /* 0x3fb8aa3b11117820 */ /* 0x000fca0000400000 */
[----:B------:R-:W-:-:S13]  /*4e30*/  FSETP.GEU.AND P1, PT, R17, -126, PT ;  /* 0xc2fc00001100780b */ /* 0x000fda0003f2e000 */
[----:B------:R-:W-:-:S04]  /*4e40*/  @!P1 FMUL R17, R17, 0.5 ;  /* 0x3f00000011119820 */ /* 0x000fc80000400000 */
[----:B------:R-:W0:Y:S02]  /*4e50*/  MUFU.EX2 R11, R17 ;  /* 0x00000011000b7308 */ /* 0x000e240000000800 */
[----:B0-----:R-:W-:Y:S01]  /*4e60*/  @!P1 FMUL R11, R11, R11 ;  /* 0x0000000b0b0b9220 */ /* 0x001fe20000400000 */
[----:B------:R-:W-:-:S03]  /*4e70*/  ISETP.NE.AND P1, PT, R5, RZ, PT ;  /* 0x000000ff0500720c */ /* 0x000fc60003f25270 */
[----:B------:R-:W-:-:S05]  /*4e80*/  FMUL R11, R0, R11 ;  /* 0x0000000b000b7220 */ /* 0x000fca0000400000 */
[----:B------:R-:W-:-:S05]  /*4e90*/  F2FP.F16.F32.PACK_AB R11, RZ, R11 ;  /* 0x0000000bff0b723e */ /* 0x000fca00000000ff */
[----:B------:R3:W-:Y:S01]  /*4ea0*/  STG.E.U16 desc[UR6][R12.64], R11 ;  /* 0x0000000b0c007986 */ /* 0x0007e2000c101506 */
[----:B------:R-:W-:Y:S05]  /*4eb0*/  @P1 BRA `(.L_x_282) ;  /* 0xfffffff800141947 */ /* 0x000fea000383ffff */
.L_x_281:
[----:B------:R-:W-:Y:S05]  /*4ec0*/  @!P0 EXIT ;  /* 0x000000000000894d */ /* 0x000fea0003800000 */
[----:B------:R-:W-:Y:S02]  /*4ed0*/  ISETP.GE.U32.AND P0, PT, R10, 0x4, PT ;  /* 0x000000040a00780c */ /* 0x000fe40003f06070 */
[----:B------:R-:W-:-:S04]  /*4ee0*/  LOP3.LUT R5, R20, 0x3, RZ, 0xc0, !PT ;  /* 0x0000000314057812 */ /* 0x000fc800078ec0ff */
[----:B------:R-:W-:-:S07]  /*4ef0*/  ISETP.NE.AND P1, PT, R5, RZ, PT ;  /* 0x000000ff0500720c */ /* 0x000fce0003f25270 */
[----:B------:R-:W-:Y:S06]  /*4f00*/  @!P0 BRA `(.L_x_283) ;  /* 0x0000000000fc8947 */ /* 0x000fec0003800000 */
[----:B------:R-:W0:Y:S01]  /*4f10*/  LDC.64 R6, c[0x0][0x380] ;  /* 0x0000e000ff067b82 */ /* 0x000e220000000a00 */
[----:B------:R-:W-:-:S05]  /*4f20*/  IADD3 R8, PT, PT, R21, R2, RZ ;  /* 0x0000000215087210 */ /* 0x000fca0007ffe0ff */
[----:B---3--:R-:W-:-:S04]  /*4f30*/  IMAD R13, R8, R3, R22 ;  /* 0x00000003080d7224 */ /* 0x008fc800078e0216 */
[----:B0-----:R-:W-:-:S06]  /*4f40*/  IMAD.WIDE.U32 R10, R13, 0x2, R6 ;  /* 0x000000020d0a7825 */ /* 0x001fcc00078e0006 */
[----:B------:R-:W2:Y:S01]  /*4f50*/  LDG.E.U16 R10, desc[UR6][R10.64] ;  /* 0x000000060a0a7981 */ /* 0x000ea2000c1e1500 */
[----:B------:R-:W-:Y:S01]  /*4f60*/  IADD3 R17, PT, PT, R13, R3, RZ ;  /* 0x000000030d117210 */ /* 0x000fe20007ffe0ff */
[----:B--2---:R-:W-:-:S05]  /*4f70*/  HADD2.F32 R9, -RZ, R10.H0_H0 ;  /* 0x2000000aff097230 */ /* 0x004fca0000004100 */
[----:B------:R-:W-:-:S04]  /*4f80*/  FADD R9, -R4, R9 ;  /* 0x0000000904097221 */ /* 0x000fc80000000100 */
[----:B------:R-:W-:Y:S02]  /*4f90*/  FMUL R14, R9, 1.4426950216293334961 ;  /* 0x3fb8aa3b090e7820 */ /* 0x000fe40000400000 */
[----:B------:R-:W0:Y:S03]  /*4fa0*/  LDC.64 R8, c[0x0][0x388] ;  /* 0x0000e200ff087b82 */ /* 0x000e260000000a00 */
[----:B------:R-:W-:-:S13]  /*4fb0*/  FSETP.GEU.AND P0, PT, R14, -126, PT ;  /* 0xc2fc00000e00780b */ /* 0x000fda0003f0e000 */
[----:B------:R-:W-:-:S04]  /*4fc0*/  @!P0 FMUL R14, R14, 0.5 ;  /* 0x3f0000000e0e8820 */ /* 0x000fc80000400000 */
[----:B------:R-:W1:Y:S01]  /*4fd0*/  MUFU.EX2 R15, R14 ;  /* 0x0000000e000f7308 */ /* 0x000e620000000800 */
[----:B0-----:R-:W-:-:S04]  /*4fe0*/  IMAD.WIDE.U32 R10, R13, 0x2, R8 ;  /* 0x000000020d0a7825 */ /* 0x001fc800078e0008 */
[----:B------:R-:W-:-:S04]  /*4ff0*/  IMAD.WIDE.U32 R12, R17, 0x2, R6 ;  /* 0x00000002110c7825 */ /* 0x000fc800078e0006 */
[----:B-1----:R-:W-:-:S04]  /*5000*/  @!P0 FMUL R15, R15, R15 ;  /* 0x0000000f0f0f8220 */ /* 0x002fc80000400000 */
[----:B------:R-:W-:-:S05]  /*5010*/  FMUL R15, R0, R15 ;  /* 0x0000000f000f7220 */ /* 0x000fca0000400000 */
[----:B------:R-:W-:-:S04]  /*5020*/  F2FP.F16.F32.PACK_AB R15, RZ, R15 ;  /* 0x0000000fff0f723e */ /* 0x000fc800000000ff */
[----:B------:R-:W-:-:S05]  /*5030*/  PRMT R16, R15, 0x7610, R16 ;  /* 0x000076100f107816 */ /* 0x000fca0000000010 */
        /* <DEDUP_REMOVED lines=13> */
[----:B------:R-:W-:-:S04]  /*5110*/  F2FP.F16.F32.PACK_AB R19, RZ, R19 ;  /* 0x00000013ff13723e */ /* 0x000fc800000000ff */
[----:B------:R-:W-:-:S05]  /*5120*/  PRMT R14, R19, 0x7610, R14 ;  /* 0x00007610130e7816 */ /* 0x000fca000000000e */
[----:B------:R0:W-:Y:S04]  /*5130*/  STG.E.U16 desc[UR6][R10.64], R14 ;  /* 0x0000000e0a007986 */ /* 0x0001e8000c101506 */
[----:B------:R-:W2:Y:S01]  /*5140*/  LDG.E.U16 R12, desc[UR6][R12.64] ;  /* 0x000000060c0c7981 */ /* 0x000ea2000c1e1500 */
[----:B------:R-:W-:-:S05]  /*5150*/  IADD3 R19, PT, PT, R23, R3, RZ ;  /* 0x0000000317137210 */ /* 0x000fca0007ffe0ff */
[----:B------:R-:W-:-:S04]  /*5160*/  IMAD.WIDE.U32 R6, R19, 0x2, R6 ;  /* 0x0000000213067825 */ /* 0x000fc800078e0006 */
        /* <DEDUP_REMOVED lines=13> */
[----:B------:R-:W-:Y:S01]  /*5240*/  IMAD.WIDE.U32 R8, R19, 0x2, R8 ;  /* 0x0000000213087825 */ /* 0x000fe200078e0008 */
[----:B------:R-:W-:-:S03]  /*5250*/  IADD3 R2, PT, PT, R2, 0x4, RZ ;  /* 0x0000000402027810 */ /* 0x000fc60007ffe0ff */
[----:B--2---:R-:W-:-:S05]  /*5260*/  HADD2.F32 R13, -RZ, R6.H0_H0 ;  /* 0x20000006ff0d7230 */ /* 0x004fca0000004100 */
[----:B------:R-:W-:-:S04]  /*5270*/  FADD R13, -R4, R13 ;  /* 0x0000000d040d7221 */ /* 0x000fc80000000100 */
[----:B------:R-:W-:-:S05]  /*5280*/  FMUL R13, R13, 1.4426950216293334961 ;  /* 0x3fb8aa3b0d0d7820 */ /* 0x000fca0000400000 */
[----:B------:R-:W-:-:S13]  /*5290*/  FSETP.GEU.AND P0, PT, R13, -126, PT ;  /* 0xc2fc00000d00780b */ /* 0x000fda0003f0e000 */
[----:B------:R-:W-:-:S04]  /*52a0*/  @!P0 FMUL R13, R13, 0.5 ;  /* 0x3f0000000d0d8820 */ /* 0x000fc80000400000 */
[----:B------:R-:W1:Y:S02]  /*52b0*/  MUFU.EX2 R15, R13 ;  /* 0x0000000d000f7308 */ /* 0x000e640000000800 */
[----:B-1----:R-:W-:-:S04]  /*52c0*/  @!P0 FMUL R15, R15, R15 ;  /* 0x0000000f0f0f8220 */ /* 0x002fc80000400000 */
[----:B------:R-:W-:-:S05]  /*52d0*/  FMUL R15, R0, R15 ;  /* 0x0000000f000f7220 */ /* 0x000fca0000400000 */
[----:B------:R-:W-:-:S05]  /*52e0*/  F2FP.F16.F32.PACK_AB R15, RZ, R15 ;  /* 0x0000000fff0f723e */ /* 0x000fca00000000ff */
[----:B------:R0:W-:Y:S02]  /*52f0*/  STG.E.U16 desc[UR6][R8.64], R15 ;  /* 0x0000000f08007986 */ /* 0x0001e4000c101506 */
.L_x_283:
[----:B------:R-:W-:Y:S05]  /*5300*/  @!P1 EXIT ;  /* 0x000000000000994d */ /* 0x000fea0003800000 */
[----:B------:R-:W-:Y:S02]  /*5310*/  ISETP.NE.AND P0, PT, R5, 0x1, PT ;  /* 0x000000010500780c */ /* 0x000fe40003f05270 */
[----:B------:R-:W-:-:S04]  /*5320*/  LOP3.LUT R20, R20, 0x1, RZ, 0xc0, !PT ;  /* 0x0000000114147812 */ /* 0x000fc800078ec0ff */
[----:B------:R-:W-:-:S07]  /*5330*/  ISETP.NE.U32.AND P1, PT, R20, 0x1, PT ;  /* 0x000000011400780c */ /* 0x000fce0003f25070 */
[----:B------:R-:W-:Y:S06]  /*5340*/  @!P0 BRA `(.L_x_284) ;  /* 0x0000000000848947 */ /* 0x000fec0003800000 */
[----:B------:R-:W3:Y:S01]  /*5350*/  LDC.64 R6, c[0x0][0x380] ;  /* 0x0000e000ff067b82 */ /* 0x000ee20000000a00 */
[----:B------:R-:W-:-:S05]  /*5360*/  IADD3 R5, PT, PT, R21, R2, RZ ;  /* 0x0000000215057210 */ /* 0x000fca0007ffe0ff */
[----:B0-----:R-:W-:Y:S02]  /*5370*/  IMAD R15, R5, R3, R22 ;  /* 0x00000003050f7224 */ /* 0x001fe400078e0216 */
[----:B--2---:R-:W0:Y:S02]  /*5380*/  LDC.64 R8, c[0x0][0x388] ;  /* 0x0000e200ff087b82 */ /* 0x004e240000000a00 */
[----:B---3--:R-:W-:-:S06]  /*5390*/  IMAD.WIDE.U32 R10, R15, 0x2, R6 ;  /* 0x000000020f0a7825 */ /* 0x008fcc00078e0006 */
[----:B------:R-:W2:Y:S01]  /*53a0*/  LDG.E.U16 R10, desc[UR6][R10.64] ;  /* 0x000000060a0a7981 */ /* 0x000ea2000c1e1500 */
[----:B------:R-:W-:-:S05]  /*53b0*/  IADD3 R17, PT, PT, R15, R3, RZ ;  /* 0x000000030f117210 */ /* 0x000fca0007ffe0ff */
[----:B------:R-:W-:-:S04]  /*53c0*/  IMAD.WIDE.U32 R6, R17, 0x2, R6 ;  /* 0x0000000211067825 */ /* 0x000fc800078e0006 */
[----:B--2---:R-:W-:Y:S02]  /*53d0*/  HADD2.F32 R5, -RZ, R10.H0_H0 ;  /* 0x2000000aff057230 */ /* 0x004fe40000004100 */
[----:B0-----:R-:W-:-:S04]  /*53e0*/  IMAD.WIDE.U32 R10, R15, 0x2, R8 ;  /* 0x000000020f0a7825 */ /* 0x001fc800078e0008 */
        /* <DEDUP_REMOVED lines=22> */
[----:B------:R1:W-:Y:S02]  /*5550*/  STG.E.U16 desc[UR6][R8.64], R13 ;  /* 0x0000000d08007986 */ /* 0x0003e4000c101506 */
.L_x_284:
[----:B------:R-:W-:Y:S05]  /*5560*/  @P1 EXIT ;  /* 0x000000000000194d */ /* 0x000fea0003800000 */
[----:B------:R-:W4:Y:S01]  /*5570*/  LDC.64 R6, c[0x0][0x380] ;  /* 0x0000e000ff067b82 */ /* 0x000f220000000a00 */
[----:B------:R-:W-:-:S05]  /*5580*/  IADD3 R2, PT, PT, R21, R2, RZ ;  /* 0x0000000215027210 */ /* 0x000fca0007ffe0ff */
[----:B012---:R-:W-:-:S04]  /*5590*/  IMAD R9, R2, R3, R22 ;  /* 0x0000000302097224 */ /* 0x007fc800078e0216 */
[----:B----4-:R-:W-:-:S06]  /*55a0*/  IMAD.WIDE.U32 R2, R9, 0x2, R6 ;  /* 0x0000000209027825 */ /* 0x010fcc00078e0006 */
[----:B------:R-:W2:Y:S02]  /*55b0*/  LDG.E.U16 R2, desc[UR6][R2.64] ;  /* 0x0000000602027981 */ /* 0x000ea4000c1e1500 */
        /* <DEDUP_REMOVED lines=8> */
[----:B-1----:R-:W-:-:S04]  /*5640*/  @!P0 FMUL R7, R7, R7 ;  /* 0x0000000707078220 */ /* 0x002fc80000400000 */
[----:B------:R-:W-:-:S05]  /*5650*/  FMUL R0, R0, R7 ;  /* 0x0000000700007220 */ /* 0x000fca0000400000 */
[----:B------:R-:W-:-:S05]  /*5660*/  F2FP.F16.F32.PACK_AB R0, RZ, R0 ;  /* 0x00000000ff00723e */ /* 0x000fca00000000ff */
[----:B------:R-:W-:Y:S01]  /*5670*/  STG.E.U16 desc[UR6][R2.64], R0 ;  /* 0x0000000002007986 */ /* 0x000fe2000c101506 */
[----:B------:R-:W-:Y:S05]  /*5680*/  EXIT ;  /* 0x000000000000794d */ /* 0x000fea0003800000 */
.L_x_280:
[----:B0-----:R-:W0:Y:S02]  /*5690*/  LDC R2, c[0x0][0x390] ;  /* 0x0000e400ff027b82 */ /* 0x001e240000000800 */
[----:B0-----:R-:W-:-:S13]  /*56a0*/  ISETP.GE.AND P0, PT, R2, -0x3ff, PT ;  /* 0xfffffc010200780c */ /* 0x001fda0003f06270 */
[----:B------:R-:W-:Y:S05]  /*56b0*/  @!P0 EXIT ;  /* 0x000000000000894d */ /* 0x000fea0003800000 */
[----:B------:R-:W0:Y:S01]  /*56c0*/  S2UR UR5, SR_CgaCtaId ;  /* 0x00000000000579c3 */ /* 0x000e220000008800 */
[----:B------:R-:W-:Y:S01]  /*56d0*/  UMOV UR4, 0x400 ;  /* 0x0000040000047882 */ /* 0x000fe20000000000 */
[----:B------:R-:W-:Y:S01]  /*56e0*/  HFMA2 R7, -RZ, RZ, 15, 0 ;  /* 0x4b800000ff077431 */ /* 0x000fe200000001ff */
[----:B------:R-:W-:Y:S01]  /*56f0*/  ISETP.GE.U32.AND P2, PT, R20, 0x7, PT ;  /* 0x000000071400780c */ /* 0x000fe20003f46070 */
[C---:B------:R-:W-:Y:S01]  /*5700*/  IMAD R0, R21.reuse, R0, RZ ;  /* 0x0000000015007224 */ /* 0x040fe200078e02ff */
[----:B------:R-:W-:Y:S02]  /*5710*/  LOP3.LUT R2, R21, 0x7, RZ, 0xc0, !PT ;  /* 0x0000000715027812 */ /* 0x000fe400078ec0ff */
[----:B------:R-:W-:Y:S02]  /*5720*/  MOV R11, RZ ;  /* 0x000000ff000b7202 */ /* 0x000fe40000000f00 */
[----:B------:R-:W-:Y:S01]  /*5730*/  ISETP.NE.AND P0, PT, R2, RZ, PT ;  /* 0x000000ff0200720c */ /* 0x000fe20003f05270 */
[----:B0-----:R-:W-:-:S09]  /*5740*/  ULEA UR4, UR5, UR4, 0x18 ;  /* 0x0000000405047291 */ /* 0x001fd2000f8ec0ff */
[----:B-1-34-:R-:W0:Y:S02]  /*5750*/  LDS.64 R4, [UR4+0x128] ;  /* 0x00012804ff047984 */ /* 0x01ae240008000a00 */
        /* <DEDUP_REMOVED lines=12> */
.L_x_286:
        /* <DEDUP_REMOVED lines=124> */
.L_x_285:
[----:B------:R-:W-:Y:S05]  /*5fe0*/  @!P0 EXIT ;  /* 0x000000000000894d */ /* 0x000fea0003800000 */
[----:B------:R-:W-:Y:S02]  /*5ff0*/  ISETP.GE.U32.AND P0, PT, R2, 0x4, PT ;  /* 0x000000040200780c */ /* 0x000fe40003f06070 */
[----:B------:R-:W-:-:S11]  /*6000*/  LOP3.LUT P1, R21, R21, 0x3, RZ, 0xc0, !PT ;  /* 0x0000000315157812 */ /* 0x000fd6000782c0ff */
[----:B------:R-:W-:Y:S05]  /*6010*/  @!P0 BRA `(.L_x_287) ;  /* 0x0000000000fc8947 */ /* 0x000fea0003800000 */
[----:B------:R-:W3:Y:S01]  /*6020*/  LDC.64 R6, c[0x0][0x380] ;  /* 0x0000e000ff067b82 */ /* 0x000ee20000000a00 */
[----:B------:R-:W-:-:S05]  /*6030*/  IADD3 R2, PT, PT, R0, R11, RZ ;  /* 0x0000000b00027210 */ /* 0x000fca0007ffe0ff */
[----:B------:R-:W-:-:S04]  /*6040*/  IMAD R5, R2, R3, R22 ;  /* 0x0000000302057224 */ /* 0x000fc800078e0216 */
[----:B---3--:R-:W-:-:S06]  /*6050*/  IMAD.WIDE.U32 R12, R5, 0x2, R6 ;  /* 0x00000002050c7825 */ /* 0x008fcc00078e0006 */
        /* <DEDUP_REMOVED lines=12> */
[----:B------:R-:W-:-:S04]  /*6120*/  F2FP.F16.F32.PACK_AB R15, RZ, R15 ;  /* 0x0000000fff0f723e */ /* 0x000fc800000000ff */
[----:B------:R-:W-:Y:S01]  /*6130*/  PRMT R16, R15, 0x7610, R16 ;  /* 0x000076100f107816 */ /* 0x000fe20000000010 */
        /* <DEDUP_REMOVED lines=45> */
.L_x_287:
[----:B------:R-:W-:Y:S05]  /*6410*/  @!P1 EXIT ;  /* 0x000000000000994d */ /* 0x000fea0003800000 */
[----:B------:R-:W-:Y:S02]  /*6420*/  ISETP.NE.AND P0, PT, R21, 0x1, PT ;  /* 0x000000011500780c */ /* 0x000fe40003f05270 */
[----:B------:R-:W-:-:S04]  /*6430*/  LOP3.LUT R20, R20, 0x1, RZ, 0xc0, !PT ;  /* 0x0000000114147812 */ /* 0x000fc800078ec0ff */
[----:B------:R-:W-:-:S07]  /*6440*/  ISETP.NE.U32.AND P1, PT, R20, 0x1, PT ;  /* 0x000000011400780c */ /* 0x000fce0003f25070 */
[----:B------:R-:W-:Y:S06]  /*6450*/  @!P0 BRA `(.L_x_288) ;  /* 0x0000000000848947 */ /* 0x000fec0003800000 */
[----:B------:R-:W3:Y:S01]  /*6460*/  LDC.64 R6, c[0x0][0x380] ;  /* 0x0000e000ff067b82 */ /* 0x000ee20000000a00 */
[----:B0-----:R-:W-:-:S05]  /*6470*/  IADD3 R2, PT, PT, R0, R11, RZ ;  /* 0x0000000b00027210 */ /* 0x001fca0007ffe0ff */
[----:B------:R-:W-:Y:S02]  /*6480*/  IMAD R17, R2, R3, R22 ;  /* 0x0000000302117224 */ /* 0x000fe400078e0216 */
        /* <DEDUP_REMOVED lines=30> */
.L_x_288:
[----:B------:R-:W-:Y:S05]  /*6670*/  @!P1 EXIT ;  /* 0x000000000000994d */ /* 0x000fea0003800000 */
        /* <DEDUP_REMOVED lines=18> */
.L_x_289:
        /* <DEDUP_REMOVED lines=14> */
.L_x_635:


//--------------------- .text._Z18_warpSoftmaxKernelIfLi4ELi256ELi2EEvPKT_PS0_iii --------------------------
	.section	.text._Z18_warpSoftmaxKernelIfLi4ELi256ELi2EEvPKT_PS0_iii,"ax",@progbits
	.align	128
        .global         _Z18_warpSoftmaxKernelIfLi4ELi256ELi2EEvPKT_PS0_iii
        .type           _Z18_warpSoftmaxKernelIfLi4ELi256ELi2EEvPKT_PS0_iii,@function
        .size           _Z18_warpSoftmaxKernelIfLi4ELi256ELi2EEvPKT_PS0_iii,(.L_x_636 - _Z18_warpSoftmaxKernelIfLi4ELi256ELi2EEvPKT_PS0_iii)
        .other          _Z18_warpSoftmaxKernelIfLi4ELi256ELi2EEvPKT_PS0_iii,@"STO_CUDA_ENTRY STV_DEFAULT"
_Z18_warpSoftmaxKernelIfLi4ELi256ELi2EEvPKT_PS0_iii:
.text._Z18_warpSoftmaxKernelIfLi4ELi256ELi2EEvPKT_PS0_iii:
        /* <DEDUP_REMOVED lines=11> */
[----:B---3--:R-:W-:Y:S02]  /*00b0*/  ISETP.GE.AND P1, PT, R6, UR6, PT ;  /* 0x0000000606007c0c */ /* 0x008fe4000bf26270 */
[----:B0-----:R-:W-:-:S05]  /*00c0*/  IADD3 R2, PT, PT, R5, 0xffffffe, RZ ;  /* 0x0ffffffe05027810 */ /* 0x001fca0007ffe0ff */
[----:B------:R0:W1:Y:S02]  /*00d0*/  F2I.FTZ.U32.TRUNC.NTZ R3, R2 ;  /* 0x0000000200037305 */ /* 0x000064000021f000 */
[----:B0-----:R-:W-:Y:S01]  /*00e0*/  IMAD.MOV.U32 R2, RZ, RZ, RZ ;  /* 0x000000ffff027224 */ /* 0x001fe200078e00ff */
[----:B-1----:R-:W-:-:S05]  /*00f0*/  IADD3 R9, PT, PT, RZ, -R3, RZ ;  /* 0x80000003ff097210 */ /* 0x002fca0007ffe0ff */
[----:B------:R-:W-:Y:S01]  /*0100*/  IMAD R7, R9, R8, RZ ;  /* 0x0000000809077224 */ /* 0x000fe200078e02ff */
[----:B------:R-:W-:-:S03]  /*0110*/  IABS R9, R6 ;  /* 0x0000000600097213 */ /* 0x000fc60000000000 */
[----:B------:R-:W-:Y:S01]  /*0120*/  IMAD.HI.U32 R3, R3, R7, R2 ;  /* 0x0000000703037227 */ /* 0x000fe200078e0002 */
[----:B------:R-:W-:-:S05]  /*0130*/  MOV R7, R9 ;  /* 0x0000000900077202 */ /* 0x000fca0000000f00 */
[----:B------:R-:W-:-:S05]  /*0140*/  IMAD.HI.U32 R3, R3, R7, RZ ;  /* 0x0000000703037227 */ /* 0x000fca00078e00ff */
[----:B------:R-:W-:-:S05]  /*0150*/  IADD3 R3, PT, PT, -R3, RZ, RZ ;  /* 0x000000ff03037210 */ /* 0x000fca0007ffe1ff */
[----:B------:R-:W-:-:S05]  /*0160*/  IMAD R7, R8, R3, R7 ;  /* 0x0000000308077224 */ /* 0x000fca00078e0207 */
[----:B------:R-:W-:Y:S01]  /*0170*/  ISETP.GT.U32.AND P0, PT, R8, R7, PT ;  /* 0x000000070800720c */ /* 0x000fe20003f04070 */
[----:B------:R-:W-:-:S12]  /*0180*/  @P1 EXIT ;  /* 0x000000000000194d */ /* 0x000fd80003800000 */
[----:B------:R-:W0:Y:S01]  /*0190*/  S2R R3, SR_TID.X ;  /* 0x0000000000037919 */ /* 0x000e220000002100 */
[----:B------:R-:W-:Y:S01]  /*01a0*/  @!P0 IADD3 R7, PT, PT, R7, -R8, RZ ;  /* 0x8000000807078210 */ /* 0x000fe20007ffe0ff */
[----:B------:R-:W1:Y:S01]  /*01b0*/  LDCU.64 UR8, c[0x0][0x358] ;  /* 0x00006b00ff0877ac */ /* 0x000e620008000a00 */
[----:B------:R-:W-:Y:S01]  /*01c0*/  ISETP.GE.AND P2, PT, R6, RZ, PT ;  /* 0x000000ff0600720c */ /* 0x000fe20003f46270 */
[----:B------:R-:W-:Y:S01]  /*01d0*/  BSSY.RECONVERGENT B0, `(.L_x_290) ;  /* 0x0000049000007945 */ /* 0x000fe20003800200 */
[----:B------:R-:W-:Y:S02]  /*01e0*/  ISETP.GT.U32.AND P1, PT, R8, R7, PT ;  /* 0x000000070800720c */ /* 0x000fe40003f24070 */
[----:B------:R-:W-:Y:S02]  /*01f0*/  ISETP.NE.AND P0, PT, R4, RZ, PT ;  /* 0x000000ff0400720c */ /* 0x000fe40003f05270 */
[----:B------:R-:W-:-:S09]  /*0200*/  MOV R20, 0xff7fffff ;  /* 0xff7fffff00147802 */ /* 0x000fd20000000f00 */
[----:B------:R-:W-:-:S05]  /*0210*/  @!P1 IMAD.IADD R7, R7, 0x1, -R8 ;  /* 0x0000000107079824 */ /* 0x000fca00078e0a08 */
[----:B------:R-:W-:Y:S02]  /*0220*/  @!P2 IADD3 R7, PT, PT, -R7, RZ, RZ ;  /* 0x000000ff0707a210 */ /* 0x000fe40007ffe1ff */
[----:B------:R-:W-:-:S04]  /*0230*/  @!P0 LOP3.LUT R7, RZ, R4, RZ, 0x33, !PT ;  /* 0x00000004ff078212 */ /* 0x000fc800078e33ff */
[----:B------:R-:W-:Y:S02]  /*0240*/  IADD3 R21, PT, PT, R6, -R7, RZ ;  /* 0x8000000706157210 */ /* 0x000fe40007ffe0ff */
[----:B0-----:R-:W-:-:S03]  /*0250*/  ISETP.GE.U32.AND P0, PT, R3, UR7, PT ;  /* 0x0000000703007c0c */ /* 0x001fc6000bf06070 */
[----:B------:R-:W-:-:S10]  /*0260*/  IMAD R2, R21, UR7, R7 ;  /* 0x0000000715027c24 */ /* 0x000fd4000f8e0207 */
[----:B-1----:R-:W-:Y:S05]  /*0270*/  @P0 BRA `(.L_x_291) ;  /* 0x0000000000f80947 */ /* 0x002fea0003800000 */
[----:B------:R-:W-:Y:S01]  /*0280*/  LOP3.LUT R5, RZ, R3, RZ, 0x33, !PT ;  /* 0x00000003ff057212 */ /* 0x000fe200078e33ff */
[----:B------:R-:W-:Y:S01]  /*0290*/  BSSY.RECONVERGENT B1, `(.L_x_292) ;  /* 0x000002d000017945 */ /* 0x000fe20003800200 */
[----:B------:R-:W-:Y:S01]  /*02a0*/  HFMA2 R18, -RZ, RZ, 0, 0 ;  /* 0x00000000ff127431 */ /* 0x000fe200000001ff */
[----:B------:R-:W-:Y:S02]  /*02b0*/  MOV R20, 0xff7fffff ;  /* 0xff7fffff00147802 */ /* 0x000fe40000000f00 */
[----:B------:R-:W-:-:S05]  /*02c0*/  VIADD R5, R5, UR7 ;  /* 0x0000000705057c36 */ /* 0x000fca0008000000 */
[C---:B------:R-:W-:Y:S02]  /*02d0*/  ISETP.GE.U32.AND P1, PT, R5.reuse, 0xc, PT ;  /* 0x0000000c0500780c */ /* 0x040fe40003f26070 */
[----:B------:R-:W-:Y:S02]  /*02e0*/  LEA.HI R10, R5, 0x1, RZ, 0x1e ;  /* 0x00000001050a7811 */ /* 0x000fe400078ff0ff */
[----:B------:R-:W-:Y:S02]  /*02f0*/  MOV R5, R3 ;  /* 0x0000000300057202 */ /* 0x000fe40000000f00 */
[----:B------:R-:W-:-:S04]  /*0300*/  LOP3.LUT R6, R10, 0x3, RZ, 0xc0, !PT ;  /* 0x000000030a067812 */ /* 0x000fc800078ec0ff */
[----:B------:R-:W-:-:S03]  /*0310*/  ISETP.NE.AND P2, PT, R6, RZ, PT ;  /* 0x000000ff0600720c */ /* 0x000fc60003f45270 */
[----:B------:R-:W-:Y:S10]  /*0320*/  @!P1 BRA `(.L_x_293) ;  /* 0x00000000008c9947 */ /* 0x000ff40003800000 */
[----:B------:R-:W0:Y:S01]  /*0330*/  LDC.64 R8, c[0x0][0x380] ;  /* 0x0000e000ff087b82 */ /* 0x000e220000000a00 */
[----:B------:R-:W-:Y:S01]  /*0340*/  LOP3.LUT R18, R10, 0x7ffffffc, RZ, 0xc0, !PT ;  /* 0x7ffffffc0a127812 */ /* 0x000fe200078ec0ff */
[CC--:B------:R-:W-:Y:S01]  /*0350*/  IMAD R10, R3.reuse, R4.reuse, R7 ;  /* 0x00000004030a7224 */ /* 0x0c0fe200078e0207 */
[C---:B------:R-:W-:Y:S01]  /*0360*/  IADD3 R23, PT, PT, R3.reuse, 0xc, RZ ;  /* 0x0000000c03177810 */ /* 0x040fe20007ffe0ff */
[C---:B------:R-:W-:Y:S01]  /*0370*/  VIADD R11, R3.reuse, 0x8 ;  /* 0x00000008030b7836 */ /* 0x040fe20000000000 */
[----:B------:R-:W-:Y:S01]  /*0380*/  IADD3 R13, PT, PT, R3, 0x4, RZ ;  /* 0x00000004030d7810 */ /* 0x000fe20007ffe0ff */
[----:B------:R-:W-:Y:S01]  /*0390*/  IMAD.MOV.U32 R20, RZ, RZ, -0x800001 ;  /* 0xff7fffffff147424 */ /* 0x000fe200078e00ff */
[----:B------:R-:W-:Y:S01]  /*03a0*/  IADD3 R25, PT, PT, R1, 0x8, RZ ;  /* 0x0000000801197810 */ /* 0x000fe20007ffe0ff */
[----:B------:R-:W-:Y:S01]  /*03b0*/  IMAD R19, R21, UR7, R10 ;  /* 0x0000000715137c24 */ /* 0x000fe2000f8e020a */
[----:B------:R-:W-:Y:S01]  /*03c0*/  MOV R5, R3 ;  /* 0x0000000300057202 */ /* 0x000fe20000000f00 */
[-CC-:B------:R-:W-:Y:S01]  /*03d0*/  IMAD R22, R11, R4.reuse, R2.reuse ;  /* 0x000000040b167224 */ /* 0x180fe200078e0202 */
[----:B------:R-:W-:Y:S01]  /*03e0*/  IADD3 R26, PT, PT, -R18, RZ, RZ ;  /* 0x000000ff121a7210 */ /* 0x000fe20007ffe1ff */
[----:B------:R-:W-:-:S02]  /*03f0*/  IMAD R23, R23, R4, R2 ;  /* 0x0000000417177224 */ /* 0x000fc400078e0202 */
[----:B------:R-:W-:-:S07]  /*0400*/  IMAD R24, R13, R4, R2 ;  /* 0x000000040d187224 */ /* 0x000fce00078e0202 */
.L_x_294:
[----:B0-----:R-:W-:-:S04]  /*0410*/  IMAD.WIDE.U32 R16, R19, 0x4, R8 ;  /* 0x0000000413107825 */ /* 0x001fc800078e0008 */
[--C-:B------:R-:W-:Y:S02]  /*0420*/  IMAD.WIDE.U32 R10, R24, 0x4, R8.reuse ;  /* 0x00000004180a7825 */ /* 0x100fe400078e0008 */
[----:B------:R-:W2:Y:S02]  /*0430*/  LDG.E R16, desc[UR8][R16.64] ;  /* 0x0000000810107981 */ /* 0x000ea4000c1e1900 */
[----:B------:R-:W-:-:S04]  /*0440*/  IMAD.WIDE.U32 R12, R22, 0x4, R8 ;  /* 0x00000004160c7825 */ /* 0x000fc800078e0008 */
[----:B------:R-:W-:Y:S02]  /*0450*/  IMAD.WIDE.U32 R14, R23, 0x4, R8 ;  /* 0x00000004170e7825 */ /* 0x000fe400078e0008 */
[----:B------:R-:W3:Y:S04]  /*0460*/  LDG.E R12, desc[UR8][R12.64] ;  /* 0x000000080c0c7981 */ /* 0x000ee8000c1e1900 */
[----:B------:R-:W2:Y:S04]  /*0470*/  LDG.E R17, desc[UR8][R10.64] ;  /* 0x000000080a117981 */ /* 0x000ea8000c1e1900 */
[----:B------:R-:W3:Y:S01]  /*0480*/  LDG.E R13, desc[UR8][R14.64] ;  /* 0x000000080e0d7981 */ /* 0x000ee2000c1e1900 */
[----:B------:R-:W-:-:S04]  /*0490*/  IADD3 R26, PT, PT, R26, 0x4, RZ ;  /* 0x000000041a1a7810 */ /* 0x000fc80007ffe0ff */
[----:B------:R-:W-:Y:S01]  /*04a0*/  ISETP.NE.AND P1, PT, R26, RZ, PT ;  /* 0x000000ff1a00720c */ /* 0x000fe20003f25270 */
[----:B------:R-:W-:Y:S01]  /*04b0*/  VIADD R5, R5, 0x10 ;  /* 0x0000001005057836 */ /* 0x000fe20000000000 */
[C---:B------:R-:W-:Y:S01]  /*04c0*/  LEA R19, R4.reuse, R19, 0x4 ;  /* 0x0000001304137211 */ /* 0x040fe200078e20ff */
[C---:B------:R-:W-:Y:S01]  /*04d0*/  IMAD R24, R4.reuse, 0x10, R24 ;  /* 0x0000001004187824 */ /* 0x040fe200078e0218 */
[C---:B------:R-:W-:Y:S02]  /*04e0*/  LEA R22, R4.reuse, R22, 0x4 ;  /* 0x0000001604167211 */ /* 0x040fe400078e20ff */
[----:B------:R-:W-:Y:S02]  /*04f0*/  LEA R23, R4, R23, 0x4 ;  /* 0x0000001704177211 */ /* 0x000fe400078e20ff */
[----:B--2---:R-:W-:Y:S01]  /*0500*/  FMNMX3 R20, R20, R16, R17, !PT ;  /* 0x0000001014147276 */ /* 0x004fe20007800011 */
[----:B------:R-:W-:Y:S04]  /*0510*/  STL.64 [R25+-0x8], R16 ;  /* 0xfffff81019007387 */ /* 0x000fe80000100a00 */
[----:B---3--:R0:W-:Y:S01]  /*0520*/  STL.64 [R25], R12 ;  /* 0x0000000c19007387 */ /* 0x0081e20000100a00 */
[----:B------:R-:W-:-:S02]  /*0530*/  FMNMX3 R20, R20, R12, R13, !PT ;  /* 0x0000000c14147276 */ /* 0x000fc4000780000d */
[----:B0-----:R-:W-:Y:S01]  /*0540*/  IADD3 R25, PT, PT, R25, 0x10, RZ ;  /* 0x0000001019197810 */ /* 0x001fe20007ffe0ff */
[----:B------:R-:W-:Y:S06]  /*0550*/  @P1 BRA `(.L_x_294) ;  /* 0xfffffffc00ac1947 */ /* 0x000fec000383ffff */
.L_x_293:
[----:B------:R-:W-:Y:S05]  /*0560*/  BSYNC.RECONVERGENT B1 ;  /* 0x0000000000017941 */ /* 0x000fea0003800200 */
.L_x_292:
[----:B------:R-:W-:Y:S05]  /*0570*/  @!P2 BRA `(.L_x_291) ;  /* 0x000000000038a947 */ /* 0x000fea0003800000 */
[----:B------:R-:W0:Y:S01]  /*0580*/  LDC.64 R8, c[0x0][0x380] ;  /* 0x0000e000ff087b82 */ /* 0x000e220000000a00 */
[----:B------:R-:W-:Y:S01]  /*0590*/  IADD3 R6, PT, PT, -R6, RZ, RZ ;  /* 0x000000ff06067210 */ /* 0x000fe20007ffe1ff */
[----:B------:R-:W-:-:S07]  /*05a0*/  IMAD R12, R18, 0x4, R1 ;  /* 0x00000004120c7824 */ /* 0x000fce00078e0201 */
.L_x_295:
[----:B------:R-:W-:-:S04]  /*05b0*/  IMAD R11, R5, R4, R2 ;  /* 0x00000004050b7224 */ /* 0x000fc800078e0202 */
[----:B0-----:R-:W-:-:S06]  /*05c0*/  IMAD.WIDE.U32 R10, R11, 0x4, R8 ;  /* 0x000000040b0a7825 */ /* 0x001fcc00078e0008 */
[----:B------:R-:W2:Y:S01]  /*05d0*/  LDG.E R11, desc[UR8][R10.64] ;  /* 0x000000080a0b7981 */ /* 0x000ea2000c1e1900 */
[----:B------:R-:W-:Y:S01]  /*05e0*/  IADD3 R6, PT, PT, R6, 0x1, RZ ;  /* 0x0000000106067810 */ /* 0x000fe20007ffe0ff */
[----:B------:R-:W-:-:S03]  /*05f0*/  VIADD R18, R18, 0x1 ;  /* 0x0000000112127836 */ /* 0x000fc60000000000 */
[----:B------:R-:W-:Y:S02]  /*0600*/  ISETP.NE.AND P1, PT, R6, RZ, PT ;  /* 0x000000ff0600720c */ /* 0x000fe40003f25270 */
[----:B------:R-:W-:Y:S01]  /*0610*/  LEA R5, R18, R3, 0x2 ;  /* 0x0000000312057211 */ /* 0x000fe200078e10ff */
[----:B--2---:R0:W-:Y:S01]  /*0620*/  STL [R12], R11 ;  /* 0x0000000b0c007387 */ /* 0x0041e20000100800 */
[----:B------:R-:W-:Y:S02]  /*0630*/  FMNMX R20, R11, R20, !PT ;  /* 0x000000140b147209 */ /* 0x000fe40007800000 */
[----:B0-----:R-:W-:-:S07]  /*0640*/  IADD3 R12, PT, PT, R12, 0x4, RZ ;  /* 0x000000040c0c7810 */ /* 0x001fce0007ffe0ff */
[----:B------:R-:W-:Y:S05]  /*0650*/  @P1 BRA `(.L_x_295) ;  /* 0xfffffffc00d41947 */ /* 0x000fea000383ffff */
.L_x_291:
[----:B------:R-:W-:Y:S05]  /*0660*/  BSYNC.RECONVERGENT B0 ;  /* 0x0000000000007941 */ /* 0x000fea0003800200 */
.L_x_290:
[----:B------:R-:W0:Y:S01]  /*0670*/  SHFL.BFLY PT, R5, R20, 0x2, 0x1f ;  /* 0x0c401f0014057f89 */ /* 0x000e2200000e0000 */
[----:B------:R-:W1:Y:S01]  /*0680*/  S2UR UR6, SR_CgaCtaId ;  /* 0x00000000000679c3 */ /* 0x000e620000008800 */
[----:B------:R-:W-:Y:S01]  /*0690*/  UMOV UR5, 0x400 ;  /* 0x0000040000057882 */ /* 0x000fe20000000000 */
[----:B------:R-:W-:Y:S01]  /*06a0*/  ISETP.NE.AND P1, PT, R3, RZ, PT ;  /* 0x000000ff0300720c */ /* 0x000fe20003f25270 */
[----:B------:R-:W-:Y:S01]  /*06b0*/  BSSY.RECONVERGENT B0, `(.L_x_296) ;  /* 0x000004c000007945 */ /* 0x000fe20003800200 */
[----:B------:R-:W-:Y:S01]  /*06c0*/  HFMA2 R15, -RZ, RZ, 0, 0 ;  /* 0x00000000ff0f7431 */ /* 0x000fe200000001ff */
        /* <DEDUP_REMOVED lines=10> */
[----:B------:R-:W-:-:S03]  /*0770*/  CS2R R14, SRZ ;  /* 0x00000000000e7805 */ /* 0x000fc6000001ff00 */
[----:B------:R-:W-:-:S05]  /*0780*/  VIADD R5, R5, UR7 ;  /* 0x0000000705057c36 */ /* 0x000fca0008000000 */
[C---:B------:R-:W-:Y:S02]  /*0790*/  ISETP.GE.U32.AND P3, PT, R5.reuse, 0xc, PT ;  /* 0x0000000c0500780c */ /* 0x040fe40003f66070 */
[----:B------:R-:W-:-:S04]  /*07a0*/  LEA.HI R6, R5, 0x1, RZ, 0x1e ;  /* 0x0000000105067811 */ /* 0x000fc800078ff0ff */
[----:B------:R-:W-:-:S04]  /*07b0*/  LOP3.LUT R13, R6, 0x3, RZ, 0xc0, !PT ;  /* 0x00000003060d7812 */ /* 0x000fc800078ec0ff */
[----:B------:R-:W-:-:S03]  /*07c0*/  ISETP.NE.AND P2, PT, R13, RZ, PT ;  /* 0x000000ff0d00720c */ /* 0x000fc60003f45270 */
[----:B------:R-:W-:Y:S10]  /*07d0*/  @!P3 BRA `(.L_x_299) ;  /* 0x0000000000a0b947 */ /* 0x000ff40003800000 */
[----:B------:R-:W-:Y:S02]  /*07e0*/  LOP3.LUT R14, R6, 0x7ffffffc, RZ, 0xc0, !PT ;  /* 0x7ffffffc060e7812 */ /* 0x000fe400078ec0ff */
[----:B------:R-:W-:Y:S02]  /*07f0*/  IADD3 R5, PT, PT, R1, 0x8, RZ ;  /* 0x0000000801057810 */ /* 0x000fe40007ffe0ff */
[----:B------:R-:W-:Y:S02]  /*0800*/  MOV R15, RZ ;  /* 0x000000ff000f7202 */ /* 0x000fe40000000f00 */
[----:B------:R-:W-:-:S07]  /*0810*/  IADD3 R6, PT, PT, -R14, RZ, RZ ;  /* 0x000000ff0e067210 */ /* 0x000fce0007ffe1ff */
.L_x_300:
[----:B------:R-:W0:Y:S04]  /*0820*/  LDL.64 R8, [R5+-0x8] ;  /* 0xfffff80005087983 */ /* 0x000e280000100a00 */
[----:B------:R-:W2:Y:S01]  /*0830*/  LDL.64 R10, [R5] ;  /* 0x00000000050a7983 */ /* 0x000ea20000100a00 */
[----:B------:R-:W-:Y:S02]  /*0840*/  VIADD R6, R6, 0x4 ;  /* 0x0000000406067836 */ /* 0x000fe40000000000 */
        /* <DEDUP_REMOVED lines=31> */
[----:B0-----:R-:W-:Y:S01]  /*0a40*/  IADD3 R5, PT, PT, R5, 0x10, RZ ;  /* 0x0000001005057810 */ /* 0x001fe20007ffe0ff */
[----:B------:R-:W-:Y:S06]  /*0a50*/  @P3 BRA `(.L_x_300) ;  /* 0xfffffffc00703947 */ /* 0x000fec000383ffff */
.L_x_299:
[----:B------:R-:W-:Y:S05]  /*0a60*/  BSYNC.RECONVERGENT B1 ;  /* 0x0000000000017941 */ /* 0x000fea0003800200 */
.L_x_298:
[----:B------:R-:W-:Y:S05]  /*0a70*/  @!P2 BRA `(.L_x_297) ;  /* 0x00000000003ca947 */ /* 0x000fea0003800000 */
[----:B------:R-:W-:Y:S01]  /*0a80*/  IMAD R9, R14, 0x4, R1 ;  /* 0x000000040e097824 */ /* 0x000fe200078e0201 */
[----:B------:R-:W-:-:S07]  /*0a90*/  IADD3 R13, PT, PT, -R13, RZ, RZ ;  /* 0x000000ff0d0d7210 */ /* 0x000fce0007ffe1ff */
.L_x_301:
[----:B------:R-:W0:Y:S01]  /*0aa0*/  LDL R5, [R9] ;  /* 0x0000000009057983 */ /* 0x000e220000100800 */
[----:B------:R-:W-:Y:S01]  /*0ab0*/  IADD3 R13, PT, PT, R13, 0x1, RZ ;  /* 0x000000010d0d7810 */ /* 0x000fe20007ffe0ff */
        /* <DEDUP_REMOVED lines=9> */
[----:B0-----:R-:W-:-:S07]  /*0b50*/  VIADD R9, R9, 0x4 ;  /* 0x0000000409097836 */ /* 0x001fce0000000000 */
[----:B------:R-:W-:Y:S05]  /*0b60*/  @P2 BRA `(.L_x_301) ;  /* 0xfffffffc00cc2947 */ /* 0x000fea000383ffff */
.L_x_297:
[----:B------:R-:W-:Y:S05]  /*0b70*/  BSYNC.RECONVERGENT B0 ;  /* 0x0000000000007941 */ /* 0x000fea0003800200 */
.L_x_296:
        /* <DEDUP_REMOVED lines=10> */
[----:B-1----:R-:W-:Y:S01]  /*0c20*/  HFMA2 R5, -RZ, RZ, 15, 0 ;  /* 0x4b800000ff057431 */ /* 0x002fe200000001ff */
[----:B------:R-:W-:Y:S01]  /*0c30*/  LOP3.LUT R6, RZ, R3, RZ, 0x33, !PT ;  /* 0x00000003ff067212 */ /* 0x000fe200078e33ff */
[----:B------:R-:W-:Y:S01]  /*0c40*/  BSSY.RECONVERGENT B1, `(.L_x_302) ;  /* 0x00000bb000017945 */ /* 0x000fe20003800200 */
[----:B------:R-:W-:Y:S02]  /*0c50*/  MOV R20, RZ ;  /* 0x000000ff00147202 */ /* 0x000fe40000000f00 */
        /* <DEDUP_REMOVED lines=12> */
[CC--:B------:R-:W-:Y:S01]  /*0d20*/  IMAD R8, R3.reuse, R4.reuse, R7 ;  /* 0x0000000403087224 */ /* 0x0c0fe200078e0207 */
[----:B------:R-:W0:Y:S01]  /*0d30*/  LDC.64 R22, c[0x0][0x388] ;  /* 0x0000e200ff167b82 */ /* 0x000e220000000a00 */
[C---:B------:R-:W-:Y:S01]  /*0d40*/  IADD3 R11, PT, PT, R3.reuse, 0xc, RZ ;  /* 0x0000000c030b7810 */ /* 0x040fe20007ffe0ff */
[----:B------:R-:W-:Y:S01]  /*0d50*/  BSSY.RELIABLE B0, `(.L_x_304) ;  /* 0x0000092000007945 */ /* 0x000fe20003800100 */
[----:B------:R-:W-:Y:S01]  /*0d60*/  IMAD.MOV R7, RZ, RZ, -R20 ;  /* 0x000000ffff077224 */ /* 0x000fe200078e0a14 */
[----:B------:R-:W-:Y:S01]  /*0d70*/  IADD3 R9, PT, PT, R3, 0x8, RZ ;  /* 0x0000000803097810 */ /* 0x000fe20007ffe0ff */
[----:B------:R-:W-:Y:S01]  /*0d80*/  IMAD R21, R21, UR7, R8 ;  /* 0x0000000715157c24 */ /* 0x000fe2000f8e0208 */
[----:B------:R-:W-:Y:S01]  /*0d90*/  IADD3 R13, PT, PT, R3, 0x4, RZ ;  /* 0x00000004030d7810 */ /* 0x000fe20007ffe0ff */
[-CC-:B------:R-:W-:Y:S01]  /*0da0*/  IMAD R10, R11, R4.reuse, R2.reuse ;  /* 0x000000040b0a7224 */ /* 0x180fe200078e0202 */
[----:B------:R-:W-:Y:S01]  /*0db0*/  ISETP.GE.AND P0, PT, R7, RZ, PT ;  /* 0x000000ff0700720c */ /* 0x000fe20003f06270 */
[----:B------:R-:W-:Y:S01]  /*0dc0*/  IMAD.MOV.U32 R5, RZ, RZ, R3 ;  /* 0x000000ffff057224 */ /* 0x000fe200078e0003 */
[----:B------:R-:W-:Y:S01]  /*0dd0*/  IADD3 R8, PT, PT, R1, 0x8, RZ ;  /* 0x0000000801087810 */ /* 0x000fe20007ffe0ff */
[----:B------:R-:W-:-:S02]  /*0de0*/  IMAD R9, R9, R4, R2 ;  /* 0x0000000409097224 */ /* 0x000fc400078e0202 */
        /* <DEDUP_REMOVED lines=9> */
.L_x_308:
[----:B------:R-:W2:Y:S04]  /*0e80*/  LDL.64 R16, [R8+-0x8] ;  /* 0xfffff80008107983 */ /* 0x000ea80000100a00 */
[----:B------:R-:W3:Y:S04]  /*0e90*/  LDL.64 R12, [R8] ;  /* 0x00000000080c7983 */ /* 0x000ee80000100a00 */
[----:B------:R-:W4:Y:S01]  /*0ea0*/  LDL.64 R14, [R8+0x8] ;  /* 0x00000800080e7983 */ /* 0x000f220000100a00 */
[----:B-1----:R-:W-:Y:S01]  /*0eb0*/  IMAD.WIDE.U32 R24, R21, 0x4, R18 ;  /* 0x0000000415187825 */ /* 0x002fe200078e0012 */
[----:B------:R-:W-:-:S03]  /*0ec0*/  LEA R21, R4, R21, 0x4 ;  /* 0x0000001504157211 */ /* 0x000fc600078e20ff */
[C---:B--2---:R-:W-:Y:S01]  /*0ed0*/  FMUL R27, R0.reuse, R16 ;  /* 0x00000010001b7220 */ /* 0x044fe20000400000 */
[----:B------:R-:W-:Y:S01]  /*0ee0*/  FMUL R29, R0, R17 ;  /* 0x00000011001d7220 */ /* 0x000fe20000400000 */
[----:B------:R-:W-:-:S03]  /*0ef0*/  IMAD.WIDE.U32 R16, R11, 0x4, R18 ;  /* 0x000000040b107825 */ /* 0x000fc600078e0012 */
[----:B------:R-:W-:Y:S04]  /*0f00*/  STG.E desc[UR8][R24.64], R27 ;  /* 0x0000001b18007986 */ /* 0x000fe8000c101908 */
[----:B------:R1:W-:Y:S04]  /*0f10*/  STG.E desc[UR8][R16.64], R29 ;  /* 0x0000001d10007986 */ /* 0x0003e8000c101908 */
[----:B-1----:R-:W2:Y:S01]  /*0f20*/  LDL.64 R16, [R8+0x10] ;  /* 0x0000100008107983 */ /* 0x002ea20000100a00 */
[----:B---3--:R-:W-:Y:S01]  /*0f30*/  FMUL R26, R0, R12 ;  /* 0x0000000c001a7220 */ /* 0x008fe20000400000 */
[----:B------:R-:W-:-:S04]  /*0f40*/  IMAD.WIDE.U32 R24, R9, 0x4, R18 ;  /* 0x0000000409187825 */ /* 0x000fc800078e0012 */
[C---:B------:R-:W-:Y:S01]  /*0f50*/  FMUL R28, R0.reuse, R13 ;  /* 0x0000000d001c7220 */ /* 0x040fe20000400000 */
[----:B----4-:R-:W-:Y:S01]  /*0f60*/  FMUL R27, R0, R14 ;  /* 0x0000000e001b7220 */ /* 0x010fe20000400000 */
[--C-:B------:R-:W-:Y:S01]  /*0f70*/  IMAD.WIDE.U32 R12, R10, 0x4, R18.reuse ;  /* 0x000000040a0c7825 */ /* 0x100fe200078e0012 */
[----:B------:R1:W-:Y:S04]  /*0f80*/  STG.E desc[UR8][R24.64], R26 ;  /* 0x0000001a18007986 */ /* 0x0003e8000c101908 */
[----:B------:R3:W-:Y:S01]  /*0f90*/  STG.E desc[UR8][R12.64], R28 ;  /* 0x0000001c0c007986 */ /* 0x0007e2000c101908 */
[----:B-1----:R-:W-:-:S04]  /*0fa0*/  IMAD.WIDE.U32 R24, R21, 0x4, R18 ;  /* 0x0000000415187825 */ /* 0x002fc800078e0012 */
[----:B------:R-:W-:Y:S01]  /*0fb0*/  FMUL R29, R0, R15 ;  /* 0x0000000f001d7220 */ /* 0x000fe20000400000 */
[----:B---3--:R-:W3:Y:S01]  /*0fc0*/  LDL.64 R12, [R8+0x18] ;  /* 0x00001800080c7983 */ /* 0x008ee20000100a00 */
[----:B------:R-:W-:-:S03]  /*0fd0*/  LEA R9, R4, R9, 0x4 ;  /* 0x0000000904097211 */ /* 0x000fc600078e20ff */
[----:B------:R1:W-:Y:S02]  /*0fe0*/  STG.E desc[UR8][R24.64], R27 ;  /* 0x0000001b18007986 */ /* 0x0003e4000c101908 */
[----:B-1----:R-:W-:-:S05]  /*0ff0*/  LEA R24, R4, R11, 0x4 ;  /* 0x0000000b04187211 */ /* 0x002fca00078e20ff */
[----:B------:R-:W-:-:S05]  /*1000*/  IMAD.WIDE.U32 R14, R24, 0x4, R18 ;  /* 0x00000004180e7825 */ /* 0x000fca00078e0012 */
[----:B------:R1:W-:Y:S01]  /*1010*/  STG.E desc[UR8][R14.64], R29 ;  /* 0x0000001d0e007986 */ /* 0x0003e2000c101908 */
[----:B------:R-:W-:Y:S02]  /*1020*/  IMAD R25, R4, 0x10, R10 ;  /* 0x0000001004197824 */ /* 0x000fe400078e020a */
[--C-:B------:R-:W-:Y:S01]  /*1030*/  IMAD.WIDE.U32 R26, R9, 0x4, R18.reuse ;  /* 0x00000004091a7825 */ /* 0x100fe200078e0012 */
[----:B-1----:R-:W4:Y:S03]  /*1040*/  LDL.64 R14, [R8+0x20] ;  /* 0x00002000080e7983 */ /* 0x002f260000100a00 */
[----:B------:R-:W-:-:S04]  /*1050*/  IMAD.WIDE.U32 R10, R25, 0x4, R18 ;  /* 0x00000004190a7825 */ /* 0x000fc800078e0012 */
[C---:B--2---:R-:W-:Y:S01]  /*1060*/  FMUL R28, R0.reuse, R16 ;  /* 0x00000010001c7220 */ /* 0x044fe20000400000 */
[----:B------:R-:W-:-:S04]  /*1070*/  FMUL R17, R0, R17 ;  /* 0x0000001100117220 */ /* 0x000fc80000400000 */
[----:B------:R-:W-:Y:S04]  /*1080*/  STG.E desc[UR8][R26.64], R28 ;  /* 0x0000001c1a007986 */ /* 0x000fe8000c101908 */
[----:B------:R1:W-:Y:S04]  /*1090*/  STG.E desc[UR8][R10.64], R17 ;  /* 0x000000110a007986 */ /* 0x0003e8000c101908 */
[----:B-1----:R-:W2:Y:S04]  /*10a0*/  LDL.64 R10, [R8+0x28] ;  /* 0x00002800080a7983 */ /* 0x002ea80000100a00 */
[----:B------:R1:W5:Y:S01]  /*10b0*/  LDL.64 R16, [R8+0x30] ;  /* 0x0000300008107983 */ /* 0x0003620000100a00 */
[----:B------:R-:W-:Y:S01]  /*10c0*/  LEA R21, R4, R21, 0x4 ;  /* 0x0000001504157211 */ /* 0x000fe200078e20ff */
[----:B---3--:R-:W-:Y:S01]  /*10d0*/  FMUL R29, R0, R12 ;  /* 0x0000000c001d7220 */ /* 0x008fe20000400000 */
[----:B------:R-:W-:Y:S01]  /*10e0*/  LEA R24, R4, R24, 0x4 ;  /* 0x0000001804187211 */ /* 0x000fe200078e20ff */
[----:B------:R-:W-:Y:S01]  /*10f0*/  FMUL R28, R0, R13 ;  /* 0x0000000d001c7220 */ /* 0x000fe20000400000 */
[C---:B------:R-:W-:Y:S01]  /*1100*/  LEA R9, R4.reuse, R9, 0x4 ;  /* 0x0000000904097211 */ /* 0x040fe200078e20ff */
[----:B------:R-:W-:Y:S01]  /*1110*/  IMAD.WIDE.U32 R26, R21, 0x4, R18 ;  /* 0x00000004151a7825 */ /* 0x000fe200078e0012 */
[----:B------:R-:W-:-:S02]  /*1120*/  LEA R25, R4, R25, 0x4 ;  /* 0x0000001904197211 */ /* 0x000fc400078e20ff */
[----:B------:R-:W-:Y:S01]  /*1130*/  IADD3 R7, PT, PT, R7, 0x10, RZ ;  /* 0x0000001007077810 */ /* 0x000fe20007ffe0ff */
[----:B------:R-:W-:Y:S01]  /*1140*/  IMAD.WIDE.U32 R12, R24, 0x4, R18 ;  /* 0x00000004180c7825 */ /* 0x000fe200078e0012 */
[----:B------:R-:W-:Y:S01]  /*1150*/  STG.E desc[UR8][R26.64], R29 ;  /* 0x0000001d1a007986 */ /* 0x000fe2000c101908 */
[C---:B------:R-:W-:Y:S02]  /*1160*/  LEA R24, R4.reuse, R24, 0x4 ;  /* 0x0000001804187211 */ /* 0x040fe400078e20ff */
[----:B------:R-:W-:Y:S01]  /*1170*/  IMAD R21, R4, 0x10, R21 ;  /* 0x0000001004157824 */ /* 0x000fe200078e0215 */
[----:B------:R3:W-:Y:S01]  /*1180*/  STG.E desc[UR8][R12.64], R28 ;  /* 0x0000001c0c007986 */ /* 0x0007e2000c101908 */
[----:B------:R-:W-:Y:S01]  /*1190*/  ISETP.GE.AND P1, PT, R7, -0xc, PT ;  /* 0xfffffff40700780c */ /* 0x000fe20003f26270 */
[----:B------:R-:W-:Y:S01]  /*11a0*/  VIADD R5, R5, 0x40 ;  /* 0x0000004005057836 */ /* 0x000fe20000000000 */
[----:B-1----:R-:W-:Y:S01]  /*11b0*/  IADD3 R8, PT, PT, R8, 0x40, RZ ;  /* 0x0000004008087810 */ /* 0x002fe20007ffe0ff */
[----:B---3--:R-:W-:Y:S01]  /*11c0*/  IMAD.WIDE.U32 R12, R9, 0x4, R18 ;  /* 0x00000004090c7825 */ /* 0x008fe200078e0012 */
[----:B------:R-:W-:-:S03]  /*11d0*/  LEA R9, R4, R9, 0x4 ;  /* 0x0000000904097211 */ /* 0x000fc600078e20ff */
[C---:B----4-:R-:W-:Y:S01]  /*11e0*/  FMUL R14, R0.reuse, R14 ;  /* 0x0000000e000e7220 */ /* 0x050fe20000400000 */
[----:B------:R-:W-:-:S04]  /*11f0*/  FMUL R15, R0, R15 ;  /* 0x0000000f000f7220 */ /* 0x000fc80000400000 */
[----:B------:R1:W-:Y:S02]  /*1200*/  STG.E desc[UR8][R12.64], R14 ;  /* 0x0000000e0c007986 */ /* 0x0003e4000c101908 */
[----:B-1----:R-:W-:Y:S01]  /*1210*/  IMAD.WIDE.U32 R12, R25, 0x4, R18 ;  /* 0x00000004190c7825 */ /* 0x002fe200078e0012 */
[----:B------:R-:W-:-:S04]  /*1220*/  LEA R25, R4, R25, 0x4 ;  /* 0x0000001904197211 */ /* 0x000fc800078e20ff */
[----:B------:R1:W-:Y:S02]  /*1230*/  STG.E desc[UR8][R12.64], R15 ;  /* 0x0000000f0c007986 */ /* 0x0003e4000c101908 */
[----:B-1----:R-:W-:Y:S01]  /*1240*/  IMAD.WIDE.U32 R12, R21, 0x4, R18 ;  /* 0x00000004150c7825 */ /* 0x002fe200078e0012 */
[----:B------:R-:W-:-:S03]  /*1250*/  LEA R21, R4, R21, 0x4 ;  /* 0x0000001504157211 */ /* 0x000fc600078e20ff */
[C---:B--2---:R-:W-:Y:S01]  /*1260*/  FMUL R27, R0.reuse, R10 ;  /* 0x0000000a001b7220 */ /* 0x044fe20000400000 */
[----:B------:R-:W-:Y:S01]  /*1270*/  FMUL R29, R0, R11 ;  /* 0x0000000b001d7220 */ /* 0x000fe20000400000 */
[----:B------:R-:W-:-:S04]  /*1280*/  IMAD.WIDE.U32 R10, R24, 0x4, R18 ;  /* 0x00000004180a7825 */ /* 0x000fc800078e0012 */
[C---:B-----5:R-:W-:Y:S01]  /*1290*/  FMUL R16, R0.reuse, R16 ;  /* 0x0000001000107220 */ /* 0x060fe20000400000 */
[----:B------:R1:W-:Y:S01]  /*12a0*/  STG.E desc[UR8][R12.64], R27 ;  /* 0x0000001b0c007986 */ /* 0x0003e2000c101908 */
[----:B------:R-:W-:-:S03]  /*12b0*/  FMUL R17, R0, R17 ;  /* 0x0000001100117220 */ /* 0x000fc60000400000 */
[----:B------:R2:W-:Y:S01]  /*12c0*/  STG.E desc[UR8][R10.64], R29 ;  /* 0x0000001d0a007986 */ /* 0x0005e2000c101908 */
[----:B-1----:R-:W-:Y:S01]  /*12d0*/  IMAD.WIDE.U32 R12, R9, 0x4, R18 ;  /* 0x00000004090c7825 */ /* 0x002fe200078e0012 */
[----:B------:R-:W-:-:S03]  /*12e0*/  LEA R9, R4, R9, 0x4 ;  /* 0x0000000904097211 */ /* 0x000fc600078e20ff */
[----:B--2---:R-:W-:Y:S01]  /*12f0*/  IMAD.WIDE.U32 R10, R25, 0x4, R18 ;  /* 0x00000004190a7825 */ /* 0x004fe200078e0012 */
[----:B------:R-:W-:Y:S04]  /*1300*/  STG.E desc[UR8][R12.64], R16 ;  /* 0x000000100c007986 */ /* 0x000fe8000c101908 */
[----:B------:R1:W-:Y:S02]  /*1310*/  STG.E desc[UR8][R10.64], R17 ;  /* 0x000000110a007986 */ /* 0x0003e4000c101908 */
[C---:B-1----:R-:W-:Y:S01]  /*1320*/  LEA R11, R4.reuse, R24, 0x4 ;  /* 0x00000018040b7211 */ /* 0x042fe200078e20ff */
[----:B------:R-:W-:Y:S01]  /*1330*/  IMAD R10, R4, 0x10, R25 ;  /* 0x00000010040a7824 */ /* 0x000fe200078e0219 */
[----:B------:R-:W-:Y:S06]  /*1340*/  @!P1 BRA `(.L_x_308) ;  /* 0xfffffff800cc9947 */ /* 0x000fec000383ffff */
.L_x_307:
[----:B------:R-:W-:Y:S05]  /*1350*/  BSYNC.RECONVERGENT B2 ;  /* 0x0000000000027941 */ /* 0x000fea0003800200 */
.L_x_306:
[----:B------:R-:W-:Y:S01]  /*1360*/  IADD3 R12, PT, PT, -R7, RZ, RZ ;  /* 0x000000ff070c7210 */ /* 0x000fe20007ffe1ff */
[----:B------:R-:W-:Y:S03]  /*1370*/  BSSY.RECONVERGENT B2, `(.L_x_309) ;  /* 0x000002c000027945 */ /* 0x000fe60003800200 */
[----:B------:R-:W-:-:S13]  /*1380*/  ISETP.GT.AND P1, PT, R12, 0x4, PT ;  /* 0x000000040c00780c */ /* 0x000fda0003f24270 */
[----:B------:R-:W-:Y:S05]  /*1390*/  @!P1 BRA `(.L_x_310) ;  /* 0x0000000000a49947 */ /* 0x000fea0003800000 */
[----:B------:R-:W2:Y:S01]  /*13a0*/  LDL.64 R12, [R8+-0x8] ;  /* 0xfffff800080c7983 */ /* 0x000ea20000100a00 */
[----:B------:R-:W1:Y:S03]  /*13b0*/  LDC.64 R24, c[0x0][0x388] ;  /* 0x0000e200ff187b82 */ /* 0x000e660000000a00 */
[----:B------:R-:W3:Y:S04]  /*13c0*/  LDL.64 R14, [R8] ;  /* 0x00000000080e7983 */ /* 0x000ee80000100a00 */
[----:B------:R-:W4:Y:S04]  /*13d0*/  LDL.64 R16, [R8+0x8] ;  /* 0x0000080008107983 */ /* 0x000f280000100a00 */
[----:B------:R5:W4:Y:S01]  /*13e0*/  LDL.64 R18, [R8+0x10] ;  /* 0x0000100008127983 */ /* 0x000b220000100a00 */
[----:B------:R-:W-:-:S02]  /*13f0*/  PLOP3.LUT P0, PT, PT, PT, PT, 0x8, 0x80 ;  /* 0x000000000080781c */ /* 0x000fc40003f0e170 */
[----:B------:R-:W-:Y:S02]  /*1400*/  IADD3 R7, PT, PT, R7, 0x8, RZ ;  /* 0x0000000807077810 */ /* 0x000fe40007ffe0ff */
[----:B------:R-:W-:Y:S02]  /*1410*/  IADD3 R5, PT, PT, R5, 0x20, RZ ;  /* 0x0000002005057810 */ /* 0x000fe40007ffe0ff */
[----:B-----5:R-:W-:Y:S01]  /*1420*/  IADD3 R8, PT, PT, R8, 0x20, RZ ;  /* 0x0000002008087810 */ /* 0x020fe20007ffe0ff */
[----:B-1----:R-:W-:Y:S01]  /*1430*/  IMAD.WIDE.U32 R26, R21, 0x4, R24 ;  /* 0x00000004151a7825 */ /* 0x002fe200078e0018 */
[----:B------:R-:W-:-:S03]  /*1440*/  LEA R21, R4, R21, 0x4 ;  /* 0x0000001504157211 */ /* 0x000fc600078e20ff */
[C---:B--2---:R-:W-:Y:S01]  /*1450*/  FMUL R29, R0.reuse, R12 ;  /* 0x0000000c001d7220 */ /* 0x044fe20000400000 */
[----:B------:R-:W-:Y:S01]  /*1460*/  FMUL R28, R0, R13 ;  /* 0x0000000d001c7220 */ /* 0x000fe20000400000 */
[----:B------:R-:W-:-:S04]  /*1470*/  IMAD.WIDE.U32 R12, R11, 0x4, R24 ;  /* 0x000000040b0c7825 */ /* 0x000fc800078e0018 */
[C---:B---3--:R-:W-:Y:S01]  /*1480*/  FMUL R14, R0.reuse, R14 ;  /* 0x0000000e000e7220 */ /* 0x048fe20000400000 */
[----:B------:R1:W-:Y:S01]  /*1490*/  STG.E desc[UR8][R26.64], R29 ;  /* 0x0000001d1a007986 */ /* 0x0003e2000c101908 */
[C---:B------:R-:W-:Y:S01]  /*14a0*/  FMUL R15, R0.reuse, R15 ;  /* 0x0000000f000f7220 */ /* 0x040fe20000400000 */
[C---:B----4-:R-:W-:Y:S02]  /*14b0*/  FMUL R17, R0.reuse, R17 ;  /* 0x0000001100117220 */ /* 0x050fe40000400000 */
[----:B------:R2:W-:Y:S01]  /*14c0*/  STG.E desc[UR8][R12.64], R28 ;  /* 0x0000001c0c007986 */ /* 0x0005e2000c101908 */
[C---:B------:R-:W-:Y:S01]  /*14d0*/  FMUL R18, R0.reuse, R18 ;  /* 0x0000001200127220 */ /* 0x040fe20000400000 */
[C---:B------:R-:W-:Y:S01]  /*14e0*/  FMUL R19, R0.reuse, R19 ;  /* 0x0000001300137220 */ /* 0x040fe20000400000 */
[----:B-1----:R-:W-:Y:S01]  /*14f0*/  FMUL R29, R0, R16 ;  /* 0x00000010001d7220 */ /* 0x002fe20000400000 */
[C---:B------:R-:W-:Y:S02]  /*1500*/  IMAD R27, R4.reuse, 0x10, R10 ;  /* 0x00000010041b7824 */ /* 0x040fe400078e020a */
[----:B--2---:R-:W-:Y:S01]  /*1510*/  IMAD.WIDE.U32 R12, R9, 0x4, R24 ;  /* 0x00000004090c7825 */ /* 0x004fe200078e0018 */
[----:B------:R-:W-:-:S04]  /*1520*/  LEA R9, R4, R9, 0x4 ;  /* 0x0000000904097211 */ /* 0x000fc800078e20ff */
[----:B------:R1:W-:Y:S02]  /*1530*/  STG.E desc[UR8][R12.64], R14 ;  /* 0x0000000e0c007986 */ /* 0x0003e4000c101908 */
[----:B-1----:R-:W-:-:S05]  /*1540*/  IMAD.WIDE.U32 R12, R10, 0x4, R24 ;  /* 0x000000040a0c7825 */ /* 0x002fca00078e0018 */
[----:B------:R1:W-:Y:S02]  /*1550*/  STG.E desc[UR8][R12.64], R15 ;  /* 0x0000000f0c007986 */ /* 0x0003e4000c101908 */
[--C-:B-1----:R-:W-:Y:S01]  /*1560*/  IMAD.WIDE.U32 R12, R21, 0x4, R24.reuse ;  /* 0x00000004150c7825 */ /* 0x102fe200078e0018 */
[C---:B------:R-:W-:Y:S02]  /*1570*/  LEA R15, R4.reuse, R11, 0x4 ;  /* 0x0000000b040f7211 */ /* 0x040fe400078e20ff */
[C---:B------:R-:W-:Y:S01]  /*1580*/  LEA R21, R4.reuse, R21, 0x4 ;  /* 0x0000001504157211 */ /* 0x040fe200078e20ff */
[----:B------:R-:W-:Y:S01]  /*1590*/  IMAD.WIDE.U32 R10, R9, 0x4, R24 ;  /* 0x00000004090a7825 */ /* 0x000fe200078e0018 */
[----:B------:R1:W-:Y:S03]  /*15a0*/  STG.E desc[UR8][R12.64], R29 ;  /* 0x0000001d0c007986 */ /* 0x0003e6000c101908 */
[----:B------:R-:W-:-:S02]  /*15b0*/  IMAD R9, R4, 0x10, R9 ;  /* 0x0000001004097824 */ /* 0x000fc400078e0209 */
[----:B-1----:R-:W-:-:S04]  /*15c0*/  IMAD.WIDE.U32 R12, R15, 0x4, R24 ;  /* 0x000000040f0c7825 */ /* 0x002fc800078e0018 */
[----:B------:R-:W-:Y:S01]  /*15d0*/  IMAD.WIDE.U32 R24, R27, 0x4, R24 ;  /* 0x000000041b187825 */ /* 0x000fe200078e0018 */
[----:B------:R-:W-:Y:S04]  /*15e0*/  STG.E desc[UR8][R12.64], R17 ;  /* 0x000000110c007986 */ /* 0x000fe8000c101908 */
[----:B------:R1:W-:Y:S04]  /*15f0*/  STG.E desc[UR8][R10.64], R18 ;  /* 0x000000120a007986 */ /* 0x0003e8000c101908 */
[----:B------:R2:W-:Y:S01]  /*1600*/  STG.E desc[UR8][R24.64], R19 ;  /* 0x0000001318007986 */ /* 0x0005e2000c101908 */
[----:B-1----:R-:W-:-:S02]  /*1610*/  LEA R10, R4, R27, 0x4 ;  /* 0x0000001b040a7211 */ /* 0x002fc400078e20ff */
[----:B------:R-:W-:-:S07]  /*1620*/  LEA R11, R4, R15, 0x4 ;  /* 0x0000000f040b7211 */ /* 0x000fce00078e20ff */
.L_x_310:
[----:B------:R-:W-:Y:S05]  /*1630*/  BSYNC.RECONVERGENT B2 ;  /* 0x0000000000027941 */ /* 0x000fea0003800200 */
.L_x_309:
[----:B------:R-:W-:-:S13]  /*1640*/  ISETP.NE.OR P0, PT, R7, RZ, P0 ;  /* 0x000000ff0700720c */ /* 0x000fda0000705670 */
[----:B------:R-:W-:Y:S05]  /*1650*/  @!P0 BREAK.RELIABLE B0 ;  /* 0x0000000000008942 */ /* 0x000fea0003800100 */
[----:B------:R-:W-:Y:S05]  /*1660*/  @!P0 BRA `(.L_x_303) ;  /* 0x0000000000608947 */ /* 0x000fea0003800000 */
.L_x_305:
[----:B------:R-:W-:Y:S05]  /*1670*/  BSYNC.RELIABLE B0 ;  /* 0x0000000000007941 */ /* 0x000fea0003800100 */
.L_x_304:
[----:B-1----:R-:W2:Y:S04]  /*1680*/  LDL.64 R12, [R8+-0x8] ;  /* 0xfffff800080c7983 */ /* 0x002ea80000100a00 */
[----:B------:R1:W3:Y:S01]  /*1690*/  LDL.64 R14, [R8] ;  /* 0x00000000080e7983 */ /* 0x0002e20000100a00 */
[----:B0-----:R-:W-:Y:S01]  /*16a0*/  IMAD.WIDE.U32 R16, R21, 0x4, R22 ;  /* 0x0000000415107825 */ /* 0x001fe200078e0016 */
[----:B------:R-:W-:Y:S02]  /*16b0*/  IADD3 R7, PT, PT, R7, 0x4, RZ ;  /* 0x0000000407077810 */ /* 0x000fe40007ffe0ff */
[----:B------:R-:W-:Y:S01]  /*16c0*/  IADD3 R5, PT, PT, R5, 0x10, RZ ;  /* 0x0000001005057810 */ /* 0x000fe20007ffe0ff */
[----:B------:R-:W-:Y:S01]  /*16d0*/  IMAD R21, R4, 0x10, R21 ;  /* 0x0000001004157824 */ /* 0x000fe200078e0215 */
[----:B------:R-:W-:-:S02]  /*16e0*/  ISETP.NE.AND P0, PT, R7, RZ, PT ;  /* 0x000000ff0700720c */ /* 0x000fc40003f05270 */
[----:B-1----:R-:W-:Y:S01]  /*16f0*/  IADD3 R8, PT, PT, R8, 0x10, RZ ;  /* 0x0000001008087810 */ /* 0x002fe20007ffe0ff */
[C---:B--2---:R-:W-:Y:S01]  /*1700*/  FMUL R25, R0.reuse, R12 ;  /* 0x0000000c00197220 */ /* 0x044fe20000400000 */
[----:B------:R-:W-:Y:S01]  /*1710*/  FMUL R19, R0, R13 ;  /* 0x0000000d00137220 */ /* 0x000fe20000400000 */
[----:B------:R-:W-:Y:S01]  /*1720*/  IMAD.WIDE.U32 R12, R10, 0x4, R22 ;  /* 0x000000040a0c7825 */ /* 0x000fe200078e0016 */
[----:B------:R-:W-:-:S03]  /*1730*/  LEA R10, R4, R10, 0x4 ;  /* 0x0000000a040a7211 */ /* 0x000fc600078e20ff */
[C---:B---3--:R-:W-:Y:S01]  /*1740*/  FMUL R27, R0.reuse, R14 ;  /* 0x0000000e001b7220 */ /* 0x048fe20000400000 */
[----:B------:R0:W-:Y:S01]  /*1750*/  STG.E desc[UR8][R16.64], R25 ;  /* 0x0000001910007986 */ /* 0x0001e2000c101908 */
[----:B------:R-:W-:Y:S01]  /*1760*/  FMUL R29, R0, R15 ;  /* 0x0000000f001d7220 */ /* 0x000fe20000400000 */
[----:B------:R-:W-:Y:S01]  /*1770*/  IMAD.WIDE.U32 R14, R9, 0x4, R22 ;  /* 0x00000004090e7825 */ /* 0x000fe200078e0016 */
[----:B------:R-:W-:-:S03]  /*1780*/  LEA R9, R4, R9, 0x4 ;  /* 0x0000000904097211 */ /* 0x000fc600078e20ff */
[----:B0-----:R-:W-:Y:S01]  /*1790*/  IMAD.WIDE.U32 R16, R11, 0x4, R22 ;  /* 0x000000040b107825 */ /* 0x001fe200078e0016 */
[----:B------:R-:W-:-:S04]  /*17a0*/  LEA R11, R4, R11, 0x4 ;  /* 0x0000000b040b7211 */ /* 0x000fc800078e20ff */
[----:B------:R1:W-:Y:S04]  /*17b0*/  STG.E desc[UR8][R16.64], R19 ;  /* 0x0000001310007986 */ /* 0x0003e8000c101908 */
[----:B------:R1:W-:Y:S04]  /*17c0*/  STG.E desc[UR8][R14.64], R27 ;  /* 0x0000001b0e007986 */ /* 0x0003e8000c101908 */
[----:B------:R1:W-:Y:S01]  /*17d0*/  STG.E desc[UR8][R12.64], R29 ;  /* 0x0000001d0c007986 */ /* 0x0003e2000c101908 */
[----:B------:R-:W-:Y:S05]  /*17e0*/  @P0 BRA `(.L_x_304) ;  /* 0xfffffffc00a40947 */ /* 0x000fea000383ffff */
.L_x_303:
[----:B------:R-:W-:Y:S05]  /*17f0*/  BSYNC.RECONVERGENT B1 ;  /* 0x0000000000017941 */ /* 0x000fea0003800200 */
.L_x_302:
[----:B------:R-:W-:Y:S05]  /*1800*/  WARPSYNC.ALL ;  /* 0x0000000000007948 */ /* 0x000fea0003800000 */
[----:B------:R-:W-:-:S13]  /*1810*/  ISETP.NE.AND P0, PT, R6, RZ, PT ;  /* 0x000000ff0600720c */ /* 0x000fda0003f05270 */
[----:B------:R-:W-:Y:S05]  /*1820*/  @!P0 EXIT ;  /* 0x000000000000894d */ /* 0x000fea0003800000 */
[----:B------:R-:W3:Y:S01]  /*1830*/  LDC.64 R8, c[0x0][0x388] ;  /* 0x0000e200ff087b82 */ /* 0x000ee20000000a00 */
[----:B-1----:R-:W-:Y:S02]  /*1840*/  IMAD R12, R20, 0x4, R1 ;  /* 0x00000004140c7824 */ /* 0x002fe400078e0201 */
[----:B------:R-:W-:-:S07]  /*1850*/  IMAD.MOV R10, RZ, RZ, -R6 ;  /* 0x000000ffff0a7224 */ /* 0x000fce00078e0a06 */
.L_x_311:
[----:B-1----:R1:W4:Y:S01]  /*1860*/  LDL R11, [R12] ;  /* 0x000000000c0b7983 */ /* 0x0023220000100800 */
[----:B------:R-:W-:Y:S01]  /*1870*/  IMAD R7, R5, R4, R2 ;  /* 0x0000000405077224 */ /* 0x000fe200078e0202 */
[----:B------:R-:W-:Y:S02]  /*1880*/  IADD3 R10, PT, PT, R10, 0x1, RZ ;  /* 0x000000010a0a7810 */ /* 0x000fe40007ffe0ff */
[----:B------:R-:W-:Y:S01]  /*1890*/  IADD3 R20, PT, PT, R20, 0x1, RZ ;  /* 0x0000000114147810 */ /* 0x000fe20007ffe0ff */
[----:B---3--:R-:W-:Y:S01]  /*18a0*/  IMAD.WIDE.U32 R6, R7, 0x4, R8 ;  /* 0x0000000407067825 */ /* 0x008fe200078e0008 */
[----:B------:R-:W-:Y:S02]  /*18b0*/  ISETP.NE.AND P0, PT, R10, RZ, PT ;  /* 0x000000ff0a00720c */ /* 0x000fe40003f05270 */
[----:B------:R-:W-:Y:S02]  /*18c0*/  LEA R5, R20, R3, 0x2 ;  /* 0x0000000314057211 */ /* 0x000fe400078e10ff */
[----:B-1----:R-:W-:Y:S01]  /*18d0*/  IADD3 R12, PT, PT, R12, 0x4, RZ ;  /* 0x000000040c0c7810 */ /* 0x002fe20007ffe0ff */
[----:B----4-:R-:W-:-:S05]  /*18e0*/  FMUL R11, R0, R11 ;  /* 0x0000000b000b7220 */ /* 0x010fca0000400000 */
[----:B------:R1:W-:Y:S03]  /*18f0*/  STG.E desc[UR8][R6.64], R11 ;  /* 0x0000000b06007986 */ /* 0x0003e6000c101908 */
[----:B------:R-:W-:Y:S05]  /*1900*/  @P0 BRA `(.L_x_311) ;  /* 0xfffffffc00d40947 */ /* 0x000fea000383ffff */
[----:B------:R-:W-:Y:S05]  /*1910*/  EXIT ;  /* 0x000000000000794d */ /* 0x000fea0003800000 */
.L_x_312:
        /* <DEDUP_REMOVED lines=14> */
.L_x_636:


//--------------------- .text._Z18_warpSoftmaxKernelIfLi8ELi128ELi2EEvPKT_PS0_iii --------------------------
	.section	.text._Z18_warpSoftmaxKernelIfLi8ELi128ELi2EEvPKT_PS0_iii,"ax",@progbits
	.align	128
        .global         _Z18_warpSoftmaxKernelIfLi8ELi128ELi2EEvPKT_PS0_iii
        .type           _Z18_warpSoftmaxKernelIfLi8ELi128ELi2EEvPKT_PS0_iii,@function
        .size           _Z18_warpSoftmaxKernelIfLi8ELi128ELi2EEvPKT_PS0_iii,(.L_x_637 - _Z18_warpSoftmaxKernelIfLi8ELi128ELi2EEvPKT_PS0_iii)
        .other          _Z18_warpSoftmaxKernelIfLi8ELi128ELi2EEvPKT_PS0_iii,@"STO_CUDA_ENTRY STV_DEFAULT"
_Z18_warpSoftmaxKernelIfLi8ELi128ELi2EEvPKT_PS0_iii:
.text._Z18_warpSoftmaxKernelIfLi8ELi128ELi2EEvPKT_PS0_iii:
        /* <DEDUP_REMOVED lines=65> */
.L_x_317:
        /* <DEDUP_REMOVED lines=21> */
.L_x_316:
[----:B------:R-:W-:Y:S05]  /*0560*/  BSYNC.RECONVERGENT B1 ;  /* 0x0000000000017941 */ /* 0x000fea0003800200 */
.L_x_315:
[----:B------:R-:W-:Y:S05]  /*0570*/  @!P2 BRA `(.L_x_314) ;  /* 0x000000000038a947 */ /* 0x000fea0003800000 */
[----:B------:R-:W0:Y:S01]  /*0580*/  LDC.64 R8, c[0x0][0x380] ;  /* 0x0000e000ff087b82 */ /* 0x000e220000000a00 */
[----:B------:R-:W-:Y:S01]  /*0590*/  IADD3 R6, PT, PT, -R6, RZ, RZ ;  /* 0x000000ff06067210 */ /* 0x000fe20007ffe1ff */
[----:B------:R-:W-:-:S07]  /*05a0*/  IMAD R12, R18, 0x4, R1 ;  /* 0x00000004120c7824 */ /* 0x000fce00078e0201 */
.L_x_318:
        /* <DEDUP_REMOVED lines=11> */
.L_x_314:
[----:B------:R-:W-:Y:S05]  /*0660*/  BSYNC.RECONVERGENT B0 ;  /* 0x0000000000007941 */ /* 0x000fea0003800200 */
.L_x_313:
        /* <DEDUP_REMOVED lines=29> */
.L_x_323:
        /* <DEDUP_REMOVED lines=36> */
.L_x_322:
[----:B------:R-:W-:Y:S05]  /*0a80*/  BSYNC.RECONVERGENT B1 ;  /* 0x0000000000017941 */ /* 0x000fea0003800200 */
.L_x_321:
[----:B------:R-:W-:Y:S05]  /*0a90*/  @!P2 BRA `(.L_x_320) ;  /* 0x00000000003ca947 */ /* 0x000fea0003800000 */
[----:B------:R-:W-:Y:S01]  /*0aa0*/  IMAD R9, R14, 0x4, R1 ;  /* 0x000000040e097824 */ /* 0x000fe200078e0201 */
[----:B------:R-:W-:-:S07]  /*0ab0*/  IADD3 R13, PT, PT, -R13, RZ, RZ ;  /* 0x000000ff0d0d7210 */ /* 0x000fce0007ffe1ff */
.L_x_324:
        /* <DEDUP_REMOVED lines=13> */
.L_x_320:
[----:B------:R-:W-:Y:S05]  /*0b90*/  BSYNC.RECONVERGENT B0 ;  /* 0x0000000000007941 */ /* 0x000fea0003800200 */
.L_x_319:
        /* <DEDUP_REMOVED lines=12> */
[----:B------:R-:W-:Y:S01]  /*0c60*/  HFMA2 R5, -RZ, RZ, 15, 0 ;  /* 0x4b800000ff057431 */ /* 0x000fe200000001ff */
        /* <DEDUP_REMOVED lines=37> */
.L_x_331:
        /* <DEDUP_REMOVED lines=77> */
.L_x_330:
[----:B------:R-:W-:Y:S05]  /*1390*/  BSYNC.RECONVERGENT B2 ;  /* 0x0000000000027941 */ /* 0x000fea0003800200 */
.L_x_329:
        /* <DEDUP_REMOVED lines=45> */
.L_x_333:
[----:B------:R-:W-:Y:S05]  /*1670*/  BSYNC.RECONVERGENT B2 ;  /* 0x0000000000027941 */ /* 0x000fea0003800200 */
.L_x_332:
[----:B------:R-:W-:-:S13]  /*1680*/  ISETP.NE.OR P0, PT, R7, RZ, P0 ;  /* 0x000000ff0700720c */ /* 0x000fda0000705670 */
[----:B------:R-:W-:Y:S05]  /*1690*/  @!P0 BREAK.RELIABLE B0 ;  /* 0x0000000000008942 */ /* 0x000fea0003800100 */
[----:B------:R-:W-:Y:S05]  /*16a0*/  @!P0 BRA `(.L_x_326) ;  /* 0x0000000000608947 */ /* 0x000fea0003800000 */
.L_x_328:
[----:B------:R-:W-:Y:S05]  /*16b0*/  BSYNC.RELIABLE B0 ;  /* 0x0000000000007941 */ /* 0x000fea0003800100 */
.L_x_327:
        /* <DEDUP_REMOVED lines=23> */
.L_x_326:
[----:B------:R-:W-:Y:S05]  /*1830*/  BSYNC.RECONVERGENT B1 ;  /* 0x0000000000017941 */ /* 0x000fea0003800200 */
.L_x_325:
[----:B------:R-:W-:Y:S05]  /*1840*/  WARPSYNC.ALL ;  /* 0x0000000000007948 */ /* 0x000fea0003800000 */
[----:B------:R-:W-:-:S13]  /*1850*/  ISETP.NE.AND P0, PT, R6, RZ, PT ;  /* 0x000000ff0600720c */ /* 0x000fda0003f05270 */
[----:B------:R-:W-:Y:S05]  /*1860*/  @!P0 EXIT ;  /* 0x000000000000894d */ /* 0x000fea0003800000 */
[----:B------:R-:W3:Y:S01]  /*1870*/  LDC.64 R8, c[0x0][0x388] ;  /* 0x0000e200ff087b82 */ /* 0x000ee20000000a00 */
[----:B-1----:R-:W-:Y:S02]  /*1880*/  IMAD R12, R20, 0x4, R1 ;  /* 0x00000004140c7824 */ /* 0x002fe400078e0201 */
[----:B------:R-:W-:-:S07]  /*1890*/  IMAD.MOV R10, RZ, RZ, -R6 ;  /* 0x000000ffff0a7224 */ /* 0x000fce00078e0a06 */
.L_x_334:
        /* <DEDUP_REMOVED lines=12> */
.L_x_335:
        /* <DEDUP_REMOVED lines=10> */
.L_x_637:


//--------------------- .text._Z18_warpSoftmaxKernelIfLi16ELi64ELi2EEvPKT_PS0_iii --------------------------
	.section	.text._Z18_warpSoftmaxKernelIfLi16ELi64ELi2EEvPKT_PS0_iii,"ax",@progbits
	.align	128
        .global         _Z18_warpSoftmaxKernelIfLi16ELi64ELi2EEvPKT_PS0_iii
        .type           _Z18_warpSoftmaxKernelIfLi16ELi64ELi2EEvPKT_PS0_iii,@function
        .size           _Z18_warpSoftmaxKernelIfLi16ELi64ELi2EEvPKT_PS0_iii,(.L_x_638 - _Z18_warpSoftmaxKernelIfLi16ELi64ELi2EEvPKT_PS0_iii)
        .other          _Z18_warpSoftmaxKernelIfLi16ELi64ELi2EEvPKT_PS0_iii,@"STO_CUDA_ENTRY STV_DEFAULT"
_Z18_warpSoftmaxKernelIfLi16ELi64ELi2EEvPKT_PS0_iii:
.text._Z18_warpSoftmaxKernelIfLi16ELi64ELi2EEvPKT_PS0_iii:
        /* <DEDUP_REMOVED lines=65> */
.L_x_340:
        /* <DEDUP_REMOVED lines=21> */
.L_x_339:
[----:B------:R-:W-:Y:S05]  /*0560*/  BSYNC.RECONVERGENT B1 ;  /* 0x0000000000017941 */ /* 0x000fea0003800200 */
.L_x_338:
[----:B------:R-:W-:Y:S05]  /*0570*/  @!P2 BRA `(.L_x_337) ;  /* 0x000000000038a947 */ /* 0x000fea0003800000 */
[----:B------:R-:W0:Y:S01]  /*0580*/  LDC.64 R8, c[0x0][0x380] ;  /* 0x0000e000ff087b82 */ /* 0x000e220000000a00 */
[----:B------:R-:W-:Y:S01]  /*0590*/  IADD3 R6, PT, PT, -R6, RZ, RZ ;  /* 0x000000ff06067210 */ /* 0x000fe20007ffe1ff */
[----:B------:R-:W-:-:S07]  /*05a0*/  IMAD R12, R18, 0x4, R1 ;  /* 0x00000004120c7824 */ /* 0x000fce00078e0201 */
.L_x_341:
        /* <DEDUP_REMOVED lines=11> */
.L_x_337:
[----:B------:R-:W-:Y:S05]  /*0660*/  BSYNC.RECONVERGENT B0 ;  /* 0x0000000000007941 */ /* 0x000fea0003800200 */
.L_x_336:
        /* <DEDUP_REMOVED lines=31> */
.L_x_346:
        /* <DEDUP_REMOVED lines=36> */
.L_x_345:
[----:B------:R-:W-:Y:S05]  /*0aa0*/  BSYNC.RECONVERGENT B1 ;  /* 0x0000000000017941 */ /* 0x000fea0003800200 */
.L_x_344:
[----:B------:R-:W-:Y:S05]  /*0ab0*/  @!P2 BRA `(.L_x_343) ;  /* 0x00000000003ca947 */ /* 0x000fea0003800000 */
[----:B------:R-:W-:Y:S01]  /*0ac0*/  IMAD R9, R14, 0x4, R1 ;  /* 0x000000040e097824 */ /* 0x000fe200078e0201 */
[----:B------:R-:W-:-:S07]  /*0ad0*/  IADD3 R13, PT, PT, -R13, RZ, RZ ;  /* 0x000000ff0d0d7210 */ /* 0x000fce0007ffe1ff */
.L_x_347:
        /* <DEDUP_REMOVED lines=13> */
.L_x_343:
[----:B------:R-:W-:Y:S05]  /*0bb0*/  BSYNC.RECONVERGENT B0 ;  /* 0x0000000000007941 */ /* 0x000fea0003800200 */
.L_x_342:
        /* <DEDUP_REMOVED lines=13> */
[----:B------:R-:W2:Y:S01]  /*0c90*/  LDS R8, [R10] ;  /* 0x000000000a087984 */ /* 0x000ea20000000800 */
[----:B------:R-:W-:Y:S01]  /*0ca0*/  HFMA2 R5, -RZ, RZ, 15, 0 ;  /* 0x4b800000ff057431 */ /* 0x000fe200000001ff */
[----:B------:R-:W-:Y:S01]  /*0cb0*/  LOP3.LUT R6, RZ, R3, RZ, 0x33, !PT ;  /* 0x00000003ff067212 */ /* 0x000fe200078e33ff */
[----:B------:R-:W-:Y:S01]  /*0cc0*/  BSSY.RECONVERGENT B1, `(.L_x_348) ;  /* 0x00000bb000017945 */ /* 0x000fe20003800200 */
[----:B------:R-:W-:Y:S02]  /*0cd0*/  MOV R20, RZ ;  /* 0x000000ff00147202 */ /* 0x000fe40000000f00 */
[----:B------:R-:W-:-:S04]  /*0ce0*/  IADD3 R6, PT, PT, R6, UR7, RZ ;  /* 0x0000000706067c10 */ /* 0x000fc8000fffe0ff */
[----:B-1----:R-:W-:Y:S02]  /*0cf0*/  LEA.HI R9, R6, 0x1, RZ, 0x1c ;  /* 0x0000000106097811 */ /* 0x002fe400078fe0ff */
        /* <DEDUP_REMOVED lines=10> */
[CC--:B------:R-:W-:Y:S01]  /*0da0*/  IMAD R8, R3.reuse, R4.reuse, R7 ;  /* 0x0000000403087224 */ /* 0x0c0fe200078e0207 */
[----:B------:R-:W1:Y:S01]  /*0db0*/  LDC.64 R22, c[0x0][0x388] ;  /* 0x0000e200ff167b82 */ /* 0x000e620000000a00 */
[C---:B0-----:R-:W-:Y:S01]  /*0dc0*/  IADD3 R11, PT, PT, R3.reuse, 0x30, RZ ;  /* 0x00000030030b7810 */ /* 0x041fe20007ffe0ff */
        /* <DEDUP_REMOVED lines=19> */
.L_x_354:
[----:B------:R-:W2:Y:S04]  /*0f00*/  LDL.64 R16, [R8+-0x8] ;  /* 0xfffff80008107983 */ /* 0x000ea80000100a00 */
[----:B------:R-:W3:Y:S04]  /*0f10*/  LDL.64 R12, [R8] ;  /* 0x00000000080c7983 */ /* 0x000ee80000100a00 */
[----:B------:R-:W4:Y:S01]  /*0f20*/  LDL.64 R14, [R8+0x8] ;  /* 0x00000800080e7983 */ /* 0x000f220000100a00 */
[----:B0-----:R-:W-:Y:S01]  /*0f30*/  IMAD.WIDE.U32 R24, R21, 0x4, R18 ;  /* 0x0000000415187825 */ /* 0x001fe200078e0012 */
[----:B------:R-:W-:-:S03]  /*0f40*/  LEA R21, R4, R21, 0x6 ;  /* 0x0000001504157211 */ /* 0x000fc600078e30ff */
[C---:B--2---:R-:W-:Y:S01]  /*0f50*/  FMUL R27, R0.reuse, R16 ;  /* 0x00000010001b7220 */ /* 0x044fe20000400000 */
[----:B------:R-:W-:Y:S01]  /*0f60*/  FMUL R29, R0, R17 ;  /* 0x00000011001d7220 */ /* 0x000fe20000400000 */
[----:B------:R-:W-:-:S03]  /*0f70*/  IMAD.WIDE.U32 R16, R11, 0x4, R18 ;  /* 0x000000040b107825 */ /* 0x000fc600078e0012 */
[----:B------:R-:W-:Y:S04]  /*0f80*/  STG.E desc[UR8][R24.64], R27 ;  /* 0x0000001b18007986 */ /* 0x000fe8000c101908 */
[----:B------:R0:W-:Y:S04]  /*0f90*/  STG.E desc[UR8][R16.64], R29 ;  /* 0x0000001d10007986 */ /* 0x0001e8000c101908 */
[----:B0-----:R-:W2:Y:S01]  /*0fa0*/  LDL.64 R16, [R8+0x10] ;  /* 0x0000100008107983 */ /* 0x001ea20000100a00 */
[----:B---3--:R-:W-:Y:S01]  /*0fb0*/  FMUL R26, R0, R12 ;  /* 0x0000000c001a7220 */ /* 0x008fe20000400000 */
[----:B------:R-:W-:-:S04]  /*0fc0*/  IMAD.WIDE.U32 R24, R9, 0x4, R18 ;  /* 0x0000000409187825 */ /* 0x000fc800078e0012 */
[C---:B------:R-:W-:Y:S01]  /*0fd0*/  FMUL R28, R0.reuse, R13 ;  /* 0x0000000d001c7220 */ /* 0x040fe20000400000 */
[----:B----4-:R-:W-:Y:S01]  /*0fe0*/  FMUL R27, R0, R14 ;  /* 0x0000000e001b7220 */ /* 0x010fe20000400000 */
[--C-:B------:R-:W-:Y:S01]  /*0ff0*/  IMAD.WIDE.U32 R12, R10, 0x4, R18.reuse ;  /* 0x000000040a0c7825 */ /* 0x100fe200078e0012 */
[----:B------:R0:W-:Y:S04]  /*1000*/  STG.E desc[UR8][R24.64], R26 ;  /* 0x0000001a18007986 */ /* 0x0001e8000c101908 */
[----:B------:R3:W-:Y:S01]  /*1010*/  STG.E desc[UR8][R12.64], R28 ;  /* 0x0000001c0c007986 */ /* 0x0007e2000c101908 */
[----:B0-----:R-:W-:-:S04]  /*1020*/  IMAD.WIDE.U32 R24, R21, 0x4, R18 ;  /* 0x0000000415187825 */ /* 0x001fc800078e0012 */
[----:B------:R-:W-:Y:S01]  /*1030*/  FMUL R29, R0, R15 ;  /* 0x0000000f001d7220 */ /* 0x000fe20000400000 */
[----:B---3--:R-:W3:Y:S01]  /*1040*/  LDL.64 R12, [R8+0x18] ;  /* 0x00001800080c7983 */ /* 0x008ee20000100a00 */
[----:B------:R-:W-:-:S03]  /*1050*/  LEA R9, R4, R9, 0x6 ;  /* 0x0000000904097211 */ /* 0x000fc600078e30ff */
[----:B------:R0:W-:Y:S02]  /*1060*/  STG.E desc[UR8][R24.64], R27 ;  /* 0x0000001b18007986 */ /* 0x0001e4000c101908 */
[----:B0-----:R-:W-:-:S05]  /*1070*/  LEA R24, R4, R11, 0x6 ;  /* 0x0000000b04187211 */ /* 0x001fca00078e30ff */
[----:B------:R-:W-:-:S05]  /*1080*/  IMAD.WIDE.U32 R14, R24, 0x4, R18 ;  /* 0x00000004180e7825 */ /* 0x000fca00078e0012 */
[----:B------:R0:W-:Y:S01]  /*1090*/  STG.E desc[UR8][R14.64], R29 ;  /* 0x0000001d0e007986 */ /* 0x0001e2000c101908 */
[----:B------:R-:W-:Y:S02]  /*10a0*/  IMAD R25, R4, 0x40, R10 ;  /* 0x0000004004197824 */ /* 0x000fe400078e020a */
[--C-:B------:R-:W-:Y:S01]  /*10b0*/  IMAD.WIDE.U32 R26, R9, 0x4, R18.reuse ;  /* 0x00000004091a7825 */ /* 0x100fe200078e0012 */
[----:B0-----:R-:W4:Y:S03]  /*10c0*/  LDL.64 R14, [R8+0x20] ;  /* 0x00002000080e7983 */ /* 0x001f260000100a00 */
[----:B------:R-:W-:-:S04]  /*10d0*/  IMAD.WIDE.U32 R10, R25, 0x4, R18 ;  /* 0x00000004190a7825 */ /* 0x000fc800078e0012 */
[C---:B--2---:R-:W-:Y:S01]  /*10e0*/  FMUL R28, R0.reuse, R16 ;  /* 0x00000010001c7220 */ /* 0x044fe20000400000 */
[----:B------:R-:W-:-:S04]  /*10f0*/  FMUL R17, R0, R17 ;  /* 0x0000001100117220 */ /* 0x000fc80000400000 */
[----:B------:R-:W-:Y:S04]  /*1100*/  STG.E desc[UR8][R26.64], R28 ;  /* 0x0000001c1a007986 */ /* 0x000fe8000c101908 */
[----:B------:R0:W-:Y:S04]  /*1110*/  STG.E desc[UR8][R10.64], R17 ;  /* 0x000000110a007986 */ /* 0x0001e8000c101908 */
[----:B0-----:R-:W2:Y:S04]  /*1120*/  LDL.64 R10, [R8+0x28] ;  /* 0x00002800080a7983 */ /* 0x001ea80000100a00 */
        /* <DEDUP_REMOVED lines=16> */
[----:B0-----:R-:W-:Y:S01]  /*1230*/  IADD3 R8, PT, PT, R8, 0x40, RZ ;  /* 0x0000004008087810 */ /* 0x001fe20007ffe0ff */
[----:B---3--:R-:W-:Y:S01]  /*1240*/  IMAD.WIDE.U32 R12, R9, 0x4, R18 ;  /* 0x00000004090c7825 */ /* 0x008fe200078e0012 */
[----:B------:R-:W-:-:S03]  /*1250*/  LEA R9, R4, R9, 0x6 ;  /* 0x0000000904097211 */ /* 0x000fc600078e30ff */
[C---:B----4-:R-:W-:Y:S01]  /*1260*/  FMUL R14, R0.reuse, R14 ;  /* 0x0000000e000e7220 */ /* 0x050fe20000400000 */
[----:B------:R-:W-:-:S04]  /*1270*/  FMUL R15, R0, R15 ;  /* 0x0000000f000f7220 */ /* 0x000fc80000400000 */
[----:B------:R0:W-:Y:S02]  /*1280*/  STG.E desc[UR8][R12.64], R14 ;  /* 0x0000000e0c007986 */ /* 0x0001e4000c101908 */
[----:B0-----:R-:W-:Y:S01]  /*1290*/  IMAD.WIDE.U32 R12, R25, 0x4, R18 ;  /* 0x00000004190c7825 */ /* 0x001fe200078e0012 */
[----:B------:R-:W-:-:S04]  /*12a0*/  LEA R25, R4, R25, 0x6 ;  /* 0x0000001904197211 */ /* 0x000fc800078e30ff */
[----:B------:R0:W-:Y:S02]  /*12b0*/  STG.E desc[UR8][R12.64], R15 ;  /* 0x0000000f0c007986 */ /* 0x0001e4000c101908 */
[----:B0-----:R-:W-:Y:S01]  /*12c0*/  IMAD.WIDE.U32 R12, R21, 0x4, R18 ;  /* 0x00000004150c7825 */ /* 0x001fe200078e0012 */
        /* <DEDUP_REMOVED lines=8> */
[----:B0-----:R-:W-:Y:S01]  /*1350*/  IMAD.WIDE.U32 R12, R9, 0x4, R18 ;  /* 0x00000004090c7825 */ /* 0x001fe200078e0012 */
[----:B------:R-:W-:-:S03]  /*1360*/  LEA R9, R4, R9, 0x6 ;  /* 0x0000000904097211 */ /* 0x000fc600078e30ff */
[----:B--2---:R-:W-:Y:S01]  /*1370*/  IMAD.WIDE.U32 R10, R25, 0x4, R18 ;  /* 0x00000004190a7825 */ /* 0x004fe200078e0012 */
[----:B------:R-:W-:Y:S04]  /*1380*/  STG.E desc[UR8][R12.64], R16 ;  /* 0x000000100c007986 */ /* 0x000fe8000c101908 */
[----:B------:R0:W-:Y:S02]  /*1390*/  STG.E desc[UR8][R10.64], R17 ;  /* 0x000000110a007986 */ /* 0x0001e4000c101908 */
[C---:B0-----:R-:W-:Y:S01]  /*13a0*/  LEA R11, R4.reuse, R24, 0x6 ;  /* 0x00000018040b7211 */ /* 0x041fe200078e30ff */
[----:B------:R-:W-:Y:S01]  /*13b0*/  IMAD R10, R4, 0x40, R25 ;  /* 0x00000040040a7824 */ /* 0x000fe200078e0219 */
[----:B------:R-:W-:Y:S06]  /*13c0*/  @!P1 BRA `(.L_x_354) ;  /* 0xfffffff800cc9947 */ /* 0x000fec000383ffff */
.L_x_353:
[----:B------:R-:W-:Y:S05]  /*13d0*/  BSYNC.RECONVERGENT B2 ;  /* 0x0000000000027941 */ /* 0x000fea0003800200 */
.L_x_352:
[----:B------:R-:W-:Y:S01]  /*13e0*/  IADD3 R12, PT, PT, -R7, RZ, RZ ;  /* 0x000000ff070c7210 */ /* 0x000fe20007ffe1ff */
[----:B------:R-:W-:Y:S03]  /*13f0*/  BSSY.RECONVERGENT B2, `(.L_x_355) ;  /* 0x000002c000027945 */ /* 0x000fe60003800200 */
[----:B------:R-:W-:-:S13]  /*1400*/  ISETP.GT.AND P1, PT, R12, 0x4, PT ;  /* 0x000000040c00780c */ /* 0x000fda0003f24270 */
[----:B------:R-:W-:Y:S05]  /*1410*/  @!P1 BRA `(.L_x_356) ;  /* 0x0000000000a49947 */ /* 0x000fea0003800000 */
[----:B------:R-:W2:Y:S01]  /*1420*/  LDL.64 R12, [R8+-0x8] ;  /* 0xfffff800080c7983 */ /* 0x000ea20000100a00 */
[----:B------:R-:W0:Y:S03]  /*1430*/  LDC.64 R24, c[0x0][0x388] ;  /* 0x0000e200ff187b82 */ /* 0x000e260000000a00 */
[----:B------:R-:W3:Y:S04]  /*1440*/  LDL.64 R14, [R8] ;  /* 0x00000000080e7983 */ /* 0x000ee80000100a00 */
[----:B------:R-:W4:Y:S04]  /*1450*/  LDL.64 R16, [R8+0x8] ;  /* 0x0000080008107983 */ /* 0x000f280000100a00 */
[----:B------:R5:W4:Y:S01]  /*1460*/  LDL.64 R18, [R8+0x10] ;  /* 0x0000100008127983 */ /* 0x000b220000100a00 */
[----:B------:R-:W-:-:S02]  /*1470*/  PLOP3.LUT P0, PT, PT, PT, PT, 0x8, 0x80 ;  /* 0x000000000080781c */ /* 0x000fc40003f0e170 */
[----:B------:R-:W-:Y:S02]  /*1480*/  IADD3 R7, PT, PT, R7, 0x8, RZ ;  /* 0x0000000807077810 */ /* 0x000fe40007ffe0ff */
[----:B------:R-:W-:Y:S02]  /*1490*/  IADD3 R5, PT, PT, R5, 0x80, RZ ;  /* 0x0000008005057810 */ /* 0x000fe40007ffe0ff */
[----:B-----5:R-:W-:Y:S01]  /*14a0*/  IADD3 R8, PT, PT, R8, 0x20, RZ ;  /* 0x0000002008087810 */ /* 0x020fe20007ffe0ff */
[----:B0-----:R-:W-:Y:S01]  /*14b0*/  IMAD.WIDE.U32 R26, R21, 0x4, R24 ;  /* 0x00000004151a7825 */ /* 0x001fe200078e0018 */
        /* <DEDUP_REMOVED lines=11> */
[----:B0-----:R-:W-:Y:S01]  /*1570*/  FMUL R29, R0, R16 ;  /* 0x00000010001d7220 */ /* 0x001fe20000400000 */
[C---:B------:R-:W-:Y:S02]  /*1580*/  IMAD R27, R4.reuse, 0x40, R10 ;  /* 0x00000040041b7824 */ /* 0x040fe400078e020a */
[----:B--2---:R-:W-:Y:S01]  /*1590*/  IMAD.WIDE.U32 R12, R9, 0x4, R24 ;  /* 0x00000004090c7825 */ /* 0x004fe200078e0018 */
[----:B------:R-:W-:-:S04]  /*15a0*/  LEA R9, R4, R9, 0x6 ;  /* 0x0000000904097211 */ /* 0x000fc800078e30ff */
[----:B------:R0:W-:Y:S02]  /*15b0*/  STG.E desc[UR8][R12.64], R14 ;  /* 0x0000000e0c007986 */ /* 0x0001e4000c101908 */
[----:B0-----:R-:W-:-:S05]  /*15c0*/  IMAD.WIDE.U32 R12, R10, 0x4, R24 ;  /* 0x000000040a0c7825 */ /* 0x001fca00078e0018 */
[----:B------:R0:W-:Y:S02]  /*15d0*/  STG.E desc[UR8][R12.64], R15 ;  /* 0x0000000f0c007986 */ /* 0x0001e4000c101908 */
[--C-:B0-----:R-:W-:Y:S01]  /*15e0*/  IMAD.WIDE.U32 R12, R21, 0x4, R24.reuse ;  /* 0x00000004150c7825 */ /* 0x101fe200078e0018 */
[C---:B------:R-:W-:Y:S02]  /*15f0*/  LEA R15, R4.reuse, R11, 0x6 ;  /* 0x0000000b040f7211 */ /* 0x040fe400078e30ff */
[C---:B------:R-:W-:Y:S01]  /*1600*/  LEA R21, R4.reuse, R21, 0x6 ;  /* 0x0000001504157211 */ /* 0x040fe200078e30ff */
[----:B------:R-:W-:Y:S01]  /*1610*/  IMAD.WIDE.U32 R10, R9, 0x4, R24 ;  /* 0x00000004090a7825 */ /* 0x000fe200078e0018 */
[----:B------:R0:W-:Y:S03]  /*1620*/  STG.E desc[UR8][R12.64], R29 ;  /* 0x0000001d0c007986 */ /* 0x0001e6000c101908 */
[----:B------:R-:W-:-:S02]  /*1630*/  IMAD R9, R4, 0x40, R9 ;  /* 0x0000004004097824 */ /* 0x000fc400078e0209 */
[----:B0-----:R-:W-:-:S04]  /*1640*/  IMAD.WIDE.U32 R12, R15, 0x4, R24 ;  /* 0x000000040f0c7825 */ /* 0x001fc800078e0018 */
[----:B------:R-:W-:Y:S01]  /*1650*/  IMAD.WIDE.U32 R24, R27, 0x4, R24 ;  /* 0x000000041b187825 */ /* 0x000fe200078e0018 */
[----:B------:R-:W-:Y:S04]  /*1660*/  STG.E desc[UR8][R12.64], R17 ;  /* 0x000000110c007986 */ /* 0x000fe8000c101908 */
[----:B------:R0:W-:Y:S04]  /*1670*/  STG.E desc[UR8][R10.64], R18 ;  /* 0x000000120a007986 */ /* 0x0001e8000c101908 */
[----:B------:R2:W-:Y:S01]  /*1680*/  STG.E desc[UR8][R24.64], R19 ;  /* 0x0000001318007986 */ /* 0x0005e2000c101908 */
[----:B0-----:R-:W-:-:S02]  /*1690*/  LEA R10, R4, R27, 0x6 ;  /* 0x0000001b040a7211 */ /* 0x001fc400078e30ff */
[----:B------:R-:W-:-:S07]  /*16a0*/  LEA R11, R4, R15, 0x6 ;  /* 0x0000000f040b7211 */ /* 0x000fce00078e30ff */
.L_x_356:
[----:B------:R-:W-:Y:S05]  /*16b0*/  BSYNC.RECONVERGENT B2 ;  /* 0x0000000000027941 */ /* 0x000fea0003800200 */
.L_x_355:
[----:B------:R-:W-:-:S13]  /*16c0*/  ISETP.NE.OR P0, PT, R7, RZ, P0 ;  /* 0x000000ff0700720c */ /* 0x000fda0000705670 */
[----:B------:R-:W-:Y:S05]  /*16d0*/  @!P0 BREAK.RELIABLE B0 ;  /* 0x0000000000008942 */ /* 0x000fea0003800100 */
[----:B------:R-:W-:Y:S05]  /*16e0*/  @!P0 BRA `(.L_x_349) ;  /* 0x0000000000608947 */ /* 0x000fea0003800000 */
.L_x_351:
[----:B------:R-:W-:Y:S05]  /*16f0*/  BSYNC.RELIABLE B0 ;  /* 0x0000000000007941 */ /* 0x000fea0003800100 */
.L_x_350:
[----:B---3--:R-:W2:Y:S04]  /*1700*/  LDL.64 R12, [R8+-0x8] ;  /* 0xfffff800080c7983 */ /* 0x008ea80000100a00 */
[----:B------:R0:W3:Y:S01]  /*1710*/  LDL.64 R14, [R8] ;  /* 0x00000000080e7983 */ /* 0x0000e20000100a00 */
[----:B-1----:R-:W-:Y:S01]  /*1720*/  IMAD.WIDE.U32 R16, R21, 0x4, R22 ;  /* 0x0000000415107825 */ /* 0x002fe200078e0016 */
[----:B------:R-:W-:Y:S02]  /*1730*/  IADD3 R7, PT, PT, R7, 0x4, RZ ;  /* 0x0000000407077810 */ /* 0x000fe40007ffe0ff */
[----:B------:R-:W-:Y:S01]  /*1740*/  IADD3 R5, PT, PT, R5, 0x40, RZ ;  /* 0x0000004005057810 */ /* 0x000fe20007ffe0ff */
[----:B------:R-:W-:Y:S01]  /*1750*/  IMAD R21, R4, 0x40, R21 ;  /* 0x0000004004157824 */ /* 0x000fe200078e0215 */
[----:B------:R-:W-:-:S02]  /*1760*/  ISETP.NE.AND P0, PT, R7, RZ, PT ;  /* 0x000000ff0700720c */ /* 0x000fc40003f05270 */
[----:B0-----:R-:W-:Y:S01]  /*1770*/  IADD3 R8, PT, PT, R8, 0x10, RZ ;  /* 0x0000001008087810 */ /* 0x001fe20007ffe0ff */
        /* <DEDUP_REMOVED lines=15> */
.L_x_349:
[----:B------:R-:W-:Y:S05]  /*1870*/  BSYNC.RECONVERGENT B1 ;  /* 0x0000000000017941 */ /* 0x000fea0003800200 */
.L_x_348:
[----:B------:R-:W-:Y:S05]  /*1880*/  WARPSYNC.ALL ;  /* 0x0000000000007948 */ /* 0x000fea0003800000 */
[----:B------:R-:W-:-:S13]  /*1890*/  ISETP.NE.AND P0, PT, R6, RZ, PT ;  /* 0x000000ff0600720c */ /* 0x000fda0003f05270 */
[----:B------:R-:W-:Y:S05]  /*18a0*/  @!P0 EXIT ;  /* 0x000000000000894d */ /* 0x000fea0003800000 */
[----:B------:R-:W4:Y:S01]  /*18b0*/  LDC.64 R8, c[0x0][0x388] ;  /* 0x0000e200ff087b82 */ /* 0x000f220000000a00 */
[----:B0--3--:R-:W-:Y:S02]  /*18c0*/  IMAD R12, R20, 0x4, R1 ;  /* 0x00000004140c7824 */ /* 0x009fe400078e0201 */
[----:B------:R-:W-:-:S07]  /*18d0*/  IMAD.MOV R10, RZ, RZ, -R6 ;  /* 0x000000ffff0a7224 */ /* 0x000fce00078e0a06 */
.L_x_357:
[----:B0-----:R0:W3:Y:S01]  /*18e0*/  LDL R11, [R12] ;  /* 0x000000000c0b7983 */ /* 0x0010e20000100800 */
[----:B------:R-:W-:Y:S01]  /*18f0*/  IMAD R7, R5, R4, R2 ;  /* 0x0000000405077224 */ /* 0x000fe200078e0202 */
[----:B------:R-:W-:Y:S02]  /*1900*/  IADD3 R10, PT, PT, R10, 0x1, RZ ;  /* 0x000000010a0a7810 */ /* 0x000fe40007ffe0ff */
[----:B------:R-:W-:Y:S01]  /*1910*/  IADD3 R20, PT, PT, R20, 0x1, RZ ;  /* 0x0000000114147810 */ /* 0x000fe20007ffe0ff */
[----:B----4-:R-:W-:Y:S01]  /*1920*/  IMAD.WIDE.U32 R6, R7, 0x4, R8 ;  /* 0x0000000407067825 */ /* 0x010fe200078e0008 */
[----:B------:R-:W-:Y:S02]  /*1930*/  ISETP.NE.AND P0, PT, R10, RZ, PT ;  /* 0x000000ff0a00720c */ /* 0x000fe40003f05270 */
[----:B------:R-:W-:Y:S02]  /*1940*/  LEA R5, R20, R3, 0x4 ;  /* 0x0000000314057211 */ /* 0x000fe400078e20ff */
[----:B0-----:R-:W-:Y:S01]  /*1950*/  IADD3 R12, PT, PT, R12, 0x4, RZ ;  /* 0x000000040c0c7810 */ /* 0x001fe20007ffe0ff */
[----:B---3--:R-:W-:-:S05]  /*1960*/  FMUL R11, R0, R11 ;  /* 0x0000000b000b7220 */ /* 0x008fca0000400000 */
[----:B------:R0:W-:Y:S03]  /*1970*/  STG.E desc[UR8][R6.64], R11 ;  /* 0x0000000b06007986 */ /* 0x0001e6000c101908 */
[----:B------:R-:W-:Y:S05]  /*1980*/  @P0 BRA `(.L_x_357) ;  /* 0xfffffffc00d40947 */ /* 0x000fea000383ffff */
[----:B------:R-:W-:Y:S05]  /*1990*/  EXIT ;  /* 0x000000000000794d */ /* 0x000fea0003800000 */
.L_x_358:
        /* <DEDUP_REMOVED lines=14> */
.L_x_638:


//--------------------- .text._Z18_warpSoftmaxKernelIfLi32ELi32ELi32EEvPKT_PS0_iii --------------------------
	.section	.text._Z18_warpSoftmaxKernelIfLi32ELi32ELi32EEvPKT_PS0_iii,"ax",@progbits
	.align	128
        .global         _Z18_warpSoftmaxKernelIfLi32ELi32ELi32EEvPKT_PS0_iii
        .type           _Z18_warpSoftmaxKernelIfLi32ELi32ELi32EEvPKT_PS0_iii,@function
        .size           _Z18_warpSoftmaxKernelIfLi32ELi32ELi32EEvPKT_PS0_iii,(.L_x_639 - _Z18_warpSoftmaxKernelIfLi32ELi32ELi32EEvPKT_PS0_iii)
        .other          _Z18_warpSoftmaxKernelIfLi32ELi32ELi32EEvPKT_PS0_iii,@"STO_CUDA_ENTRY STV_DEFAULT"
_Z18_warpSoftmaxKernelIfLi32ELi32ELi32EEvPKT_PS0_iii:
.text._Z18_warpSoftmaxKernelIfLi32ELi32ELi32EEvPKT_PS0_iii:
        /* <DEDUP_REMOVED lines=32> */
[----:B------:R-:W-:-:S05]  /*0200*/  @!P1 IADD3 R8, PT, PT, R8, -R3, RZ ;  /* 0x8000000308089210 */ /* 0x000fca0007ffe0ff */
[----:B------:R-:W-:Y:S01]  /*0210*/  @!P2 IMAD.MOV R8, RZ, RZ, -R8 ;  /* 0x000000ffff08a224 */ /* 0x000fe200078e0a08 */
[----:B------:R-:W-:-:S04]  /*0220*/  @!P0 LOP3.LUT R8, RZ, R2, RZ, 0x33, !PT ;  /* 0x00000002ff088212 */ /* 0x000fc800078e33ff */
[----:B------:R-:W-:Y:S02]  /*0230*/  IADD3 R23, PT, PT, R23, -R8, RZ ;  /* 0x8000000817177210 */ /* 0x000fe40007ffe0ff */
[----:B0-----:R-:W-:-:S03]  /*0240*/  ISETP.GE.U32.AND P0, PT, R19, UR7, PT ;  /* 0x0000000713007c0c */ /* 0x001fc6000bf06070 */
[----:B------:R-:W-:-:S10]  /*0250*/  IMAD R3, R23, UR7, R8 ;  /* 0x0000000717037c24 */ /* 0x000fd4000f8e0208 */
[----:B-1----:R-:W-:Y:S05]  /*0260*/  @P0 BRA `(.L_x_360) ;  /* 0x0000000000f40947 */ /* 0x002fea0003800000 */
[-C--:B------:R-:W-:Y:S01]  /*0270*/  LOP3.LUT R0, RZ, R19.reuse, RZ, 0x33, !PT ;  /* 0x00000013ff007212 */ /* 0x080fe200078e33ff */
[----:B------:R-:W-:Y:S01]  /*0280*/  BSSY.RECONVERGENT B1, `(.L_x_361) ;  /* 0x000002c000017945 */ /* 0x000fe20003800200 */
[----:B------:R-:W-:Y:S02]  /*0290*/  HFMA2 R18, -RZ, RZ, 0, 0 ;  /* 0x00000000ff127431 */ /* 0x000fe400000001ff */
[----:B------:R-:W-:Y:S01]  /*02a0*/  IMAD.MOV.U32 R26, RZ, RZ, -0x800001 ;  /* 0xff7fffffff1a7424 */ /* 0x000fe200078e00ff */
[----:B------:R-:W-:Y:S02]  /*02b0*/  IADD3 R0, PT, PT, R0, UR7, RZ ;  /* 0x0000000700007c10 */ /* 0x000fe4000fffe0ff */
[----:B------:R-:W-:Y:S02]  /*02c0*/  MOV R10, R19 ;  /* 0x00000013000a7202 */ /* 0x000fe40000000f00 */
        /* <DEDUP_REMOVED lines=10> */
[----:B------:R-:W-:Y:S01]  /*0370*/  IMAD.MOV.U32 R10, RZ, RZ, R19 ;  /* 0x000000ffff0a7224 */ /* 0x000fe200078e0013 */
[----:B------:R-:W-:Y:S01]  /*0380*/  MOV R26, 0xff7fffff ;  /* 0xff7fffff001a7802 */ /* 0x000fe20000000f00 */
[----:B------:R-:W-:Y:S01]  /*0390*/  IMAD R25, R23, UR7, R4 ;  /* 0x0000000717197c24 */ /* 0x000fe2000f8e0204 */
[----:B------:R-:W-:Y:S01]  /*03a0*/  MOV R0, R1 ;  /* 0x0000000100007202 */ /* 0x000fe20000000f00 */
[-CC-:B------:R-:W-:Y:S01]  /*03b0*/  IMAD R22, R22, R2.reuse, R3.reuse ;  /* 0x0000000216167224 */ /* 0x180fe200078e0203 */
[----:B------:R-:W-:Y:S01]  /*03c0*/  IADD3 R24, PT, PT, -R18, RZ, RZ ;  /* 0x000000ff12187210 */ /* 0x000fe20007ffe1ff */
[----:B------:R-:W-:-:S02]  /*03d0*/  IMAD R29, R29, R2, R3 ;  /* 0x000000021d1d7224 */ /* 0x000fc400078e0203 */
[----:B------:R-:W-:-:S07]  /*03e0*/  IMAD R27, R27, R2, R3 ;  /* 0x000000021b1b7224 */ /* 0x000fce00078e0203 */
.L_x_363:
[----:B------:R-:W0:Y:S02]  /*03f0*/  LDC.64 R12, c[0x0][0x380] ;  /* 0x0000e000ff0c7b82 */ /* 0x000e240000000a00 */
[----:B0-----:R-:W-:-:S04]  /*0400*/  IMAD.WIDE.U32 R20, R25, 0x4, R12 ;  /* 0x0000000419147825 */ /* 0x001fc800078e000c */
[--C-:B------:R-:W-:Y:S01]  /*0410*/  IMAD.WIDE.U32 R14, R27, 0x4, R12.reuse ;  /* 0x000000041b0e7825 */ /* 0x100fe200078e000c */
[----:B------:R-:W2:Y:S03]  /*0420*/  LDG.E R4, desc[UR8][R20.64] ;  /* 0x0000000814047981 */ /* 0x000ea6000c1e1900 */
[--C-:B------:R-:W-:Y:S01]  /*0430*/  IMAD.WIDE.U32 R16, R22, 0x4, R12.reuse ;  /* 0x0000000416107825 */ /* 0x100fe200078e000c */
[----:B------:R-:W2:Y:S03]  /*0440*/  LDG.E R5, desc[UR8][R14.64] ;  /* 0x000000080e057981 */ /* 0x000ea6000c1e1900 */
[----:B------:R-:W-:Y:S01]  /*0450*/  IMAD.WIDE.U32 R12, R29, 0x4, R12 ;  /* 0x000000041d0c7825 */ /* 0x000fe200078e000c */
[----:B------:R-:W3:Y:S04]  /*0460*/  LDG.E R6, desc[UR8][R16.64] ;  /* 0x0000000810067981 */ /* 0x000ee8000c1e1900 */
[----:B------:R-:W3:Y:S01]  /*0470*/  LDG.E R7, desc[UR8][R12.64] ;  /* 0x000000080c077981 */ /* 0x000ee2000c1e1900 */
[----:B------:R-:W-:-:S04]  /*0480*/  IADD3 R24, PT, PT, R24, 0x4, RZ ;  /* 0x0000000418187810 */ /* 0x000fc80007ffe0ff */
[----:B------:R-:W-:Y:S01]  /*0490*/  ISETP.NE.AND P1, PT, R24, RZ, PT ;  /* 0x000000ff1800720c */ /* 0x000fe20003f25270 */
[----:B------:R-:W-:Y:S01]  /*04a0*/  IMAD R25, R2, 0x80, R25 ;  /* 0x0000008002197824 */ /* 0x000fe200078e0219 */
[----:B------:R-:W-:Y:S02]  /*04b0*/  IADD3 R10, PT, PT, R10, 0x80, RZ ;  /* 0x000000800a0a7810 */ /* 0x000fe40007ffe0ff */
[C---:B------:R-:W-:Y:S02]  /*04c0*/  LEA R27, R2.reuse, R27, 0x7 ;  /* 0x0000001b021b7211 */ /* 0x040fe400078e38ff */
[C---:B------:R-:W-:Y:S02]  /*04d0*/  LEA R22, R2.reuse, R22, 0x7 ;  /* 0x0000001602167211 */ /* 0x040fe400078e38ff */
[----:B------:R-:W-:Y:S02]  /*04e0*/  LEA R29, R2, R29, 0x7 ;  /* 0x0000001d021d7211 */ /* 0x000fe400078e38ff */
[----:B--2---:R-:W-:Y:S01]  /*04f0*/  FMNMX3 R26, R26, R4, R5, !PT ;  /* 0x000000041a1a7276 */ /* 0x004fe20007800005 */
[----:B---3--:R0:W-:Y:S03]  /*0500*/  STL.128 [R0], R4 ;  /* 0x0000000400007387 */ /* 0x0081e60000100c00 */
[----:B------:R-:W-:Y:S01]  /*0510*/  FMNMX3 R26, R26, R6, R7, !PT ;  /* 0x000000061a1a7276 */ /* 0x000fe20007800007 */
[----:B0-----:R-:W-:Y:S01]  /*0520*/  VIADD R0, R0, 0x10 ;  /* 0x0000001000007836 */ /* 0x001fe20000000000 */
[----:B------:R-:W-:Y:S06]  /*0530*/  @P1 BRA `(.L_x_363) ;  /* 0xfffffffc00ac1947 */ /* 0x000fec000383ffff */
.L_x_362:
[----:B------:R-:W-:Y:S05]  /*0540*/  BSYNC.RECONVERGENT B1 ;  /* 0x0000000000017941 */ /* 0x000fea0003800200 */
.L_x_361:
[----:B------:R-:W-:Y:S05]  /*0550*/  @!P2 BRA `(.L_x_360) ;  /* 0x000000000038a947 */ /* 0x000fea0003800000 */
[----:B------:R-:W0:Y:S01]  /*0560*/  LDC.64 R4, c[0x0][0x380] ;  /* 0x0000e000ff047b82 */ /* 0x000e220000000a00 */
[----:B------:R-:W-:Y:S01]  /*0570*/  IADD3 R11, PT, PT, -R11, RZ, RZ ;  /* 0x000000ff0b0b7210 */ /* 0x000fe20007ffe1ff */
[----:B------:R-:W-:-:S07]  /*0580*/  IMAD R0, R18, 0x4, R1 ;  /* 0x0000000412007824 */ /* 0x000fce00078e0201 */
.L_x_364:
[----:B------:R-:W-:-:S04]  /*0590*/  IMAD R7, R10, R2, R3 ;  /* 0x000000020a077224 */ /* 0x000fc800078e0203 */
[----:B0-----:R-:W-:-:S06]  /*05a0*/  IMAD.WIDE.U32 R6, R7, 0x4, R4 ;  /* 0x0000000407067825 */ /* 0x001fcc00078e0004 */
[----:B------:R-:W2:Y:S01]  /*05b0*/  LDG.E R7, desc[UR8][R6.64] ;  /* 0x0000000806077981 */ /* 0x000ea2000c1e1900 */
[----:B------:R-:W-:Y:S02]  /*05c0*/  IADD3 R11, PT, PT, R11, 0x1, RZ ;  /* 0x000000010b0b7810 */ /* 0x000fe40007ffe0ff */
[----:B------:R-:W-:Y:S02]  /*05d0*/  IADD3 R18, PT, PT, R18, 0x1, RZ ;  /* 0x0000000112127810 */ /* 0x000fe40007ffe0ff */
[----:B------:R-:W-:-:S03]  /*05e0*/  ISETP.NE.AND P1, PT, R11, RZ, PT ;  /* 0x000000ff0b00720c */ /* 0x000fc60003f25270 */
[----:B------:R-:W-:Y:S01]  /*05f0*/  IMAD R10, R18, 0x20, R19 ;  /* 0x00000020120a7824 */ /* 0x000fe200078e0213 */
[----:B--2---:R0:W-:Y:S01]  /*0600*/  STL [R0], R7 ;  /* 0x0000000700007387 */ /* 0x0041e20000100800 */
[----:B------:R-:W-:Y:S02]  /*0610*/  FMNMX R26, R7, R26, !PT ;  /* 0x0000001a071a7209 */ /* 0x000fe40007800000 */
[----:B0-----:R-:W-:-:S06]  /*0620*/  IADD3 R0, PT, PT, R0, 0x4, RZ ;  /* 0x0000000400007810 */ /* 0x001fcc0007ffe0ff */
[----:B------:R-:W-:Y:S05]  /*0630*/  @P1 BRA `(.L_x_364) ;  /* 0xfffffffc00d41947 */ /* 0x000fea000383ffff */
.L_x_360:
[----:B------:R-:W-:Y:S05]  /*0640*/  BSYNC.RECONVERGENT B0 ;  /* 0x0000000000007941 */ /* 0x000fea0003800200 */
.L_x_359:
        /* <DEDUP_REMOVED lines=30> */
[----:B------:R-:W-:Y:S02]  /*0830*/  LOP3.LUT R14, R4, 0xffffffc, RZ, 0xc0, !PT ;  /* 0x0ffffffc040e7812 */ /* 0x000fe400078ec0ff */
[----:B------:R-:W-:Y:S02]  /*0840*/  MOV R13, RZ ;  /* 0x000000ff000d7202 */ /* 0x000fe40000000f00 */
[----:B------:R-:W-:Y:S01]  /*0850*/  MOV R0, R1 ;  /* 0x0000000100007202 */ /* 0x000fe20000000f00 */
[----:B------:R-:W-:-:S07]  /*0860*/  IMAD.MOV R10, RZ, RZ, -R14 ;  /* 0x000000ffff0a7224 */ /* 0x000fce00078e0a0e */
.L_x_369:
        /* <DEDUP_REMOVED lines=32> */
[----:B0-----:R-:W-:Y:S01]  /*0a70*/  IADD3 R0, PT, PT, R0, 0x10, RZ ;  /* 0x0000001000007810 */ /* 0x001fe20007ffe0ff */
[----:B------:R-:W-:Y:S06]  /*0a80*/  @P3 BRA `(.L_x_369) ;  /* 0xfffffffc00783947 */ /* 0x000fec000383ffff */
.L_x_368:
[----:B------:R-:W-:Y:S05]  /*0a90*/  BSYNC.RECONVERGENT B1 ;  /* 0x0000000000017941 */ /* 0x000fea0003800200 */
.L_x_367:
[----:B------:R-:W-:Y:S05]  /*0aa0*/  @!P2 BRA `(.L_x_366) ;  /* 0x00000000003ca947 */ /* 0x000fea0003800000 */
[----:B0-----:R-:W-:Y:S01]  /*0ab0*/  IMAD R5, R14, 0x4, R1 ;  /* 0x000000040e057824 */ /* 0x001fe200078e0201 */
[----:B------:R-:W-:-:S07]  /*0ac0*/  IADD3 R12, PT, PT, -R12, RZ, RZ ;  /* 0x000000ff0c0c7210 */ /* 0x000fce0007ffe1ff */
.L_x_370:
[----:B------:R-:W2:Y:S01]  /*0ad0*/  LDL R0, [R5] ;  /* 0x0000000005007983 */ /* 0x000ea20000100800 */
[----:B------:R-:W-:Y:S01]  /*0ae0*/  IADD3 R12, PT, PT, R12, 0x1, RZ ;  /* 0x000000010c0c7810 */ /* 0x000fe20007ffe0ff */
        /* <DEDUP_REMOVED lines=11> */
.L_x_366:
[----:B------:R-:W-:Y:S05]  /*0ba0*/  BSYNC.RECONVERGENT B0 ;  /* 0x0000000000007941 */ /* 0x000fea0003800200 */
.L_x_365:
        /* <DEDUP_REMOVED lines=16> */
[----:B------:R-:W-:Y:S01]  /*0cb0*/  HFMA2 R5, -RZ, RZ, 15, 0 ;  /* 0x4b800000ff057431 */ /* 0x000fe200000001ff */
[-C--:B------:R-:W-:Y:S01]  /*0cc0*/  LOP3.LUT R4, RZ, R19.reuse, RZ, 0x33, !PT ;  /* 0x00000013ff047212 */ /* 0x080fe200078e33ff */
[----:B------:R-:W-:Y:S01]  /*0cd0*/  BSSY.RECONVERGENT B1, `(.L_x_371) ;  /* 0x00000b4000017945 */ /* 0x000fe20003800200 */
[----:B------:R-:W-:Y:S02]  /*0ce0*/  MOV R22, RZ ;  /* 0x000000ff00167202 */ /* 0x000fe40000000f00 */
[----:B------:R-:W-:Y:S02]  /*0cf0*/  IADD3 R4, PT, PT, R4, UR7, RZ ;  /* 0x0000000704047c10 */ /* 0x000fe4000fffe0ff */
[----:B------:R-:W-:Y:S02]  /*0d00*/  MOV R20, R19 ;  /* 0x0000001300147202 */ /* 0x000fe40000000f00 */
        /* <DEDUP_REMOVED lines=12> */
[CC--:B------:R-:W-:Y:S01]  /*0dd0*/  IMAD R8, R19.reuse, R2.reuse, R8 ;  /* 0x0000000213087224 */ /* 0x0c0fe200078e0208 */
[C---:B------:R-:W-:Y:S01]  /*0de0*/  IADD3 R21, PT, PT, R19.reuse, 0x60, RZ ;  /* 0x0000006013157810 */ /* 0x040fe20007ffe0ff */
[----:B------:R-:W-:Y:S01]  /*0df0*/  IMAD.MOV R18, RZ, RZ, -R22 ;  /* 0x000000ffff127224 */ /* 0x000fe200078e0a16 */
[----:B------:R-:W-:Y:S01]  /*0e00*/  IADD3 R15, PT, PT, R19, 0x20, RZ ;  /* 0x00000020130f7810 */ /* 0x000fe20007ffe0ff */
[----:B------:R-:W-:Y:S01]  /*0e10*/  BSSY.RELIABLE B0, `(.L_x_373) ;  /* 0x0000089000007945 */ /* 0x000fe20003800100 */
[----:B------:R-:W-:Y:S01]  /*0e20*/  IMAD R23, R23, UR7, R8 ;  /* 0x0000000717177c24 */ /* 0x000fe2000f8e0208 */
[----:B------:R-:W-:Y:S01]  /*0e30*/  MOV R0, R1 ;  /* 0x0000000100007202 */ /* 0x000fe20000000f00 */
        /* <DEDUP_REMOVED lines=13> */
.L_x_377:
[----:B0-2-4-:R-:W2:Y:S01]  /*0f10*/  LDL.128 R8, [R0] ;  /* 0x0000000000087983 */ /* 0x015ea20000100c00 */
[----:B---3--:R-:W-:-:S04]  /*0f20*/  IMAD.WIDE.U32 R4, R23, 0x4, R28 ;  /* 0x0000000417047825 */ /* 0x008fc800078e001c */
[C---:B--2---:R-:W-:Y:S01]  /*0f30*/  FMUL R12, R16.reuse, R8 ;  /* 0x00000008100c7220 */ /* 0x044fe20000400000 */
[----:B------:R-:W-:Y:S01]  /*0f40*/  FMUL R14, R16, R9 ;  /* 0x00000009100e7220 */ /* 0x000fe20000400000 */
[----:B------:R-:W-:-:S03]  /*0f50*/  IMAD.WIDE.U32 R8, R15, 0x4, R28 ;  /* 0x000000040f087825 */ /* 0x000fc600078e001c */
[----:B------:R0:W-:Y:S01]  /*0f60*/  STG.E desc[UR8][R4.64], R12 ;  /* 0x0000000c04007986 */ /* 0x0001e2000c101908 */
[C---:B------:R-:W-:Y:S01]  /*0f70*/  FMUL R10, R16.reuse, R10 ;  /* 0x0000000a100a7220 */ /* 0x040fe20000400000 */
[--C-:B------:R-:W-:Y:S02]  /*0f80*/  IMAD.WIDE.U32 R26, R21, 0x4, R28.reuse ;  /* 0x00000004151a7825 */ /* 0x100fe400078e001c */
[----:B------:R2:W-:Y:S04]  /*0f90*/  STG.E desc[UR8][R8.64], R14 ;  /* 0x0000000e08007986 */ /* 0x0005e8000c101908 */
[----:B0-----:R-:W3:Y:S01]  /*0fa0*/  LDL.128 R4, [R0+0x10] ;  /* 0x0000100000047983 */ /* 0x001ee20000100c00 */
[----:B------:R-:W-:Y:S01]  /*0fb0*/  FMUL R12, R16, R11 ;  /* 0x0000000b100c7220 */ /* 0x000fe20000400000 */
[----:B------:R-:W-:Y:S01]  /*0fc0*/  LEA R23, R2, R23, 0x7 ;  /* 0x0000001702177211 */ /* 0x000fe200078e38ff */
[----:B--2---:R-:W-:-:S05]  /*0fd0*/  IMAD.WIDE.U32 R8, R13, 0x4, R28 ;  /* 0x000000040d087825 */ /* 0x004fca00078e001c */
[----:B------:R0:W-:Y:S04]  /*0fe0*/  STG.E desc[UR8][R8.64], R10 ;  /* 0x0000000a08007986 */ /* 0x0001e8000c101908 */
[----:B------:R2:W-:Y:S01]  /*0ff0*/  STG.E desc[UR8][R26.64], R12 ;  /* 0x0000000c1a007986 */ /* 0x0005e2000c101908 */
[----:B0-----:R-:W-:Y:S01]  /*1000*/  IMAD.WIDE.U32 R10, R23, 0x4, R28 ;  /* 0x00000004170a7825 */ /* 0x001fe200078e001c */
[----:B--2---:R-:W-:-:S03]  /*1010*/  LEA R27, R2, R15, 0x7 ;  /* 0x0000000f021b7211 */ /* 0x004fc600078e38ff */
[C---:B---3--:R-:W-:Y:S01]  /*1020*/  FMUL R15, R16.reuse, R4 ;  /* 0x00000004100f7220 */ /* 0x048fe20000400000 */
[----:B------:R-:W-:Y:S01]  /*1030*/  FMUL R14, R16, R5 ;  /* 0x00000005100e7220 */ /* 0x000fe20000400000 */
[----:B------:R-:W-:-:S03]  /*1040*/  IMAD.WIDE.U32 R4, R27, 0x4, R28 ;  /* 0x000000041b047825 */ /* 0x000fc600078e001c */
[----:B------:R0:W-:Y:S04]  /*1050*/  STG.E desc[UR8][R10.64], R15 ;  /* 0x0000000f0a007986 */ /* 0x0001e8000c101908 */
[----:B------:R2:W-:Y:S04]  /*1060*/  STG.E desc[UR8][R4.64], R14 ;  /* 0x0000000e04007986 */ /* 0x0005e8000c101908 */
[----:B0-----:R-:W3:Y:S01]  /*1070*/  LDL.128 R8, [R0+0x20] ;  /* 0x0000200000087983 */ /* 0x001ee20000100c00 */
[----:B------:R-:W-:Y:S01]  /*1080*/  FMUL R26, R16, R6 ;  /* 0x00000006101a7220 */ /* 0x000fe20000400000 */
[----:B--2---:R-:W-:-:S05]  /*1090*/  LEA R5, R2, R13, 0x7 ;  /* 0x0000000d02057211 */ /* 0x004fca00078e38ff */
[----:B------:R-:W-:-:S05]  /*10a0*/  IMAD.WIDE.U32 R12, R5, 0x4, R28 ;  /* 0x00000004050c7825 */ /* 0x000fca00078e001c */
[----:B------:R0:W-:Y:S04]  /*10b0*/  STG.E desc[UR8][R12.64], R26 ;  /* 0x0000001a0c007986 */ /* 0x0001e8000c101908 */
[----:B0-----:R0:W2:Y:S01]  /*10c0*/  LDL.128 R12, [R0+0x30] ;  /* 0x00003000000c7983 */ /* 0x0010a20000100c00 */
[----:B------:R-:W-:Y:S02]  /*10d0*/  IMAD R21, R2, 0x80, R21 ;  /* 0x0000008002157824 */ /* 0x000fe400078e0215 */
[----:B------:R-:W-:Y:S01]  /*10e0*/  FMUL R4, R16, R7 ;  /* 0x0000000710047220 */ /* 0x000fe20000400000 */
[----:B------:R-:W-:Y:S01]  /*10f0*/  LEA R23, R2, R23, 0x7 ;  /* 0x0000001702177211 */ /* 0x000fe200078e38ff */
[----:B------:R-:W-:Y:S01]  /*1100*/  VIADD R20, R20, 0x200 ;  /* 0x0000020014147836 */ /* 0x000fe20000000000 */
[C---:B------:R-:W-:Y:S01]  /*1110*/  LEA R27, R2.reuse, R27, 0x7 ;  /* 0x0000001b021b7211 */ /* 0x040fe200078e38ff */
[----:B------:R-:W-:Y:S01]  /*1120*/  IMAD.WIDE.U32 R6, R21, 0x4, R28 ;  /* 0x0000000415067825 */ /* 0x000fe200078e001c */
[----:B------:R-:W-:-:S02]  /*1130*/  LEA R21, R2, R21, 0x7 ;  /* 0x0000001502157211 */ /* 0x000fc400078e38ff */
[----:B------:R-:W-:Y:S02]  /*1140*/  IADD3 R18, PT, PT, R18, 0x10, RZ ;  /* 0x0000001012127810 */ /* 0x000fe40007ffe0ff */
[----:B------:R4:W-:Y:S01]  /*1150*/  STG.E desc[UR8][R6.64], R4 ;  /* 0x0000000406007986 */ /* 0x0009e2000c101908 */
[----:B0-----:R-:W-:Y:S02]  /*1160*/  IADD3 R0, PT, PT, R0, 0x40, RZ ;  /* 0x0000004000007810 */ /* 0x001fe40007ffe0ff */
[----:B------:R-:W-:Y:S01]  /*1170*/  ISETP.GE.AND P1, PT, R18, -0xc, PT ;  /* 0xfffffff41200780c */ /* 0x000fe20003f26270 */
[----:B----4-:R-:W-:-:S04]  /*1180*/  IMAD.WIDE.U32 R6, R23, 0x4, R28 ;  /* 0x0000000417067825 */ /* 0x010fc800078e001c */
[----:B------:R-:W-:Y:S02]  /*1190*/  IMAD R23, R2, 0x80, R23 ;  /* 0x0000008002177824 */ /* 0x000fe400078e0217 */
[C---:B---3--:R-:W-:Y:S01]  /*11a0*/  FMUL R8, R16.reuse, R8 ;  /* 0x0000000810087220 */ /* 0x048fe20000400000 */
[C---:B------:R-:W-:Y:S01]  /*11b0*/  FMUL R26, R16.reuse, R9 ;  /* 0x00000009101a7220 */ /* 0x040fe20000400000 */
[C---:B------:R-:W-:Y:S01]  /*11c0*/  FMUL R10, R16.reuse, R10 ;  /* 0x0000000a100a7220 */ /* 0x040fe20000400000 */
[----:B------:R-:W-:Y:S02]  /*11d0*/  FMUL R11, R16, R11 ;  /* 0x0000000b100b7220 */ /* 0x000fe40000400000 */
[----:B------:R0:W-:Y:S02]  /*11e0*/  STG.E desc[UR8][R6.64], R8 ;  /* 0x0000000806007986 */ /* 0x0001e4000c101908 */
[----:B0-----:R-:W-:Y:S01]  /*11f0*/  IMAD.WIDE.U32 R8, R27, 0x4, R28 ;  /* 0x000000041b087825 */ /* 0x001fe200078e001c */
[----:B------:R-:W-:-:S03]  /*1200*/  LEA R27, R2, R27, 0x7 ;  /* 0x0000001b021b7211 */ /* 0x000fc600078e38ff */
[--C-:B------:R-:W-:Y:S01]  /*1210*/  IMAD.WIDE.U32 R6, R21, 0x4, R28.reuse ;  /* 0x0000000415067825 */ /* 0x100fe200078e001c */
[----:B------:R0:W-:Y:S01]  /*1220*/  STG.E desc[UR8][R8.64], R26 ;  /* 0x0000001a08007986 */ /* 0x0001e2000c101908 */
[----:B------:R-:W-:Y:S02]  /*1230*/  LEA R21, R2, R21, 0x7 ;  /* 0x0000001502157211 */ /* 0x000fe400078e38ff */
[----:B--2---:R-:W-:Y:S01]  /*1240*/  FMUL R14, R16, R14 ;  /* 0x0000000e100e7220 */ /* 0x004fe20000400000 */
[C---:B0-----:R-:W-:Y:S01]  /*1250*/  LEA R26, R2.reuse, R5, 0x7 ;  /* 0x00000005021a7211 */ /* 0x041fe200078e38ff */
[----:B------:R-:W-:Y:S01]  /*1260*/  IMAD.WIDE.U32 R8, R23, 0x4, R28 ;  /* 0x0000000417087825 */ /* 0x000fe200078e001c */
[----:B------:R-:W-:-:S03]  /*1270*/  LEA R23, R2, R23, 0x7 ;  /* 0x0000001702177211 */ /* 0x000fc600078e38ff */
[----:B------:R-:W-:-:S05]  /*1280*/  IMAD.WIDE.U32 R4, R26, 0x4, R28 ;  /* 0x000000041a047825 */ /* 0x000fca00078e001c */
[----:B------:R0:W-:Y:S04]  /*1290*/  STG.E desc[UR8][R4.64], R10 ;  /* 0x0000000a04007986 */ /* 0x0001e8000c101908 */
[----:B------:R2:W-:Y:S01]  /*12a0*/  STG.E desc[UR8][R6.64], R11 ;  /* 0x0000000b06007986 */ /* 0x0005e2000c101908 */
[C---:B0-----:R-:W-:Y:S01]  /*12b0*/  FMUL R5, R16.reuse, R12 ;  /* 0x0000000c10057220 */ /* 0x041fe20000400000 */
[----:B------:R-:W-:Y:S01]  /*12c0*/  FMUL R12, R16, R13 ;  /* 0x0000000d100c7220 */ /* 0x000fe20000400000 */
[----:B------:R-:W-:Y:S01]  /*12d0*/  LEA R13, R2, R26, 0x7 ;  /* 0x0000001a020d7211 */ /* 0x000fe200078e38ff */
[----:B------:R-:W-:Y:S01]  /*12e0*/  FMUL R26, R16, R15 ;  /* 0x0000000f101a7220 */ /* 0x000fe20000400000 */
[----:B--2---:R-:W-:Y:S01]  /*12f0*/  IMAD.WIDE.U32 R6, R21, 0x4, R28 ;  /* 0x0000000415067825 */ /* 0x004fe200078e001c */
[----:B------:R0:W-:Y:S01]  /*1300*/  STG.E desc[UR8][R8.64], R5 ;  /* 0x0000000508007986 */ /* 0x0001e2000c101908 */
[----:B------:R-:W-:-:S02]  /*1310*/  LEA R15, R2, R27, 0x7 ;  /* 0x0000001b020f7211 */ /* 0x000fc400078e38ff */
[----:B------:R-:W-:Y:S01]  /*1320*/  IMAD.WIDE.U32 R10, R13, 0x4, R28 ;  /* 0x000000040d0a7825 */ /* 0x000fe200078e001c */
[----:B------:R-:W-:-:S03]  /*1330*/  LEA R13, R2, R13, 0x7 ;  /* 0x0000000d020d7211 */ /* 0x000fc600078e38ff */
[----:B------:R-:W-:Y:S02]  /*1340*/  IMAD R21, R2, 0x80, R21 ;  /* 0x0000008002157824 */ /* 0x000fe400078e0215 */
[----:B0-----:R-:W-:-:S05]  /*1350*/  IMAD.WIDE.U32 R4, R27, 0x4, R28 ;  /* 0x000000041b047825 */ /* 0x001fca00078e001c */
[----:B------:R4:W-:Y:S04]  /*1360*/  STG.E desc[UR8][R4.64], R12 ;  /* 0x0000000c04007986 */ /* 0x0009e8000c101908 */
[----:B------:R4:W-:Y:S04]  /*1370*/  STG.E desc[UR8][R10.64], R14 ;  /* 0x0000000e0a007986 */ /* 0x0009e8000c101908 */
[----:B------:R4:W-:Y:S01]  /*1380*/  STG.E desc[UR8][R6.64], R26 ;  /* 0x0000001a06007986 */ /* 0x0009e2000c101908 */
[----:B------:R-:W-:Y:S05]  /*1390*/  @!P1 BRA `(.L_x_377) ;  /* 0xfffffff800dc9947 */ /* 0x000fea000383ffff */
.L_x_376:
[----:B------:R-:W-:Y:S05]  /*13a0*/  BSYNC.RECONVERGENT B2 ;  /* 0x0000000000027941 */ /* 0x000fea0003800200 */
.L_x_375:
[----:B----4-:R-:W-:Y:S01]  /*13b0*/  IADD3 R4, PT, PT, -R18, RZ, RZ ;  /* 0x000000ff12047210 */ /* 0x010fe20007ffe1ff */
[----:B------:R-:W-:Y:S03]  /*13c0*/  BSSY.RECONVERGENT B2, `(.L_x_378) ;  /* 0x000002a000027945 */ /* 0x000fe60003800200 */
[----:B------:R-:W-:-:S13]  /*13d0*/  ISETP.GT.AND P1, PT, R4, 0x4, PT ;  /* 0x000000040400780c */ /* 0x000fda0003f24270 */
[----:B------:R-:W-:Y:S05]  /*13e0*/  @!P1 BRA `(.L_x_379) ;  /* 0x00000000009c9947 */ /* 0x000fea0003800000 */
[----:B0-----:R-:W3:Y:S01]  /*13f0*/  LDL.128 R4, [R0] ;  /* 0x0000000000047983 */ /* 0x001ee20000100c00 */
[----:B------:R-:W0:Y:S03]  /*1400*/  LDC.64 R26, c[0x0][0x388] ;  /* 0x0000e200ff1a7b82 */ /* 0x000e260000000a00 */
[----:B--2---:R2:W4:Y:S01]  /*1410*/  LDL.128 R8, [R0+0x10] ;  /* 0x0000100000087983 */ /* 0x0045220000100c00 */
[----:B------:R-:W-:Y:S02]  /*1420*/  PLOP3.LUT P0, PT, PT, PT, PT, 0x8, 0x80 ;  /* 0x000000000080781c */ /* 0x000fe40003f0e170 */
[----:B------:R-:W-:Y:S02]  /*1430*/  IADD3 R18, PT, PT, R18, 0x8, RZ ;  /* 0x0000000812127810 */ /* 0x000fe40007ffe0ff */
[----:B------:R-:W-:Y:S02]  /*1440*/  IADD3 R20, PT, PT, R20, 0x100, RZ ;  /* 0x0000010014147810 */ /* 0x000fe40007ffe0ff */
[----:B--2---:R-:W-:Y:S01]  /*1450*/  IADD3 R0, PT, PT, R0, 0x20, RZ ;  /* 0x0000002000007810 */ /* 0x004fe20007ffe0ff */
[----:B0-----:R-:W-:Y:S01]  /*1460*/  IMAD.WIDE.U32 R28, R23, 0x4, R26 ;  /* 0x00000004171c7825 */ /* 0x001fe200078e001a */
[----:B------:R-:W-:-:S03]  /*1470*/  LEA R23, R2, R23, 0x7 ;  /* 0x0000001702177211 */ /* 0x000fc600078e38ff */
[C---:B---3--:R-:W-:Y:S01]  /*1480*/  FMUL R12, R16.reuse, R4 ;  /* 0x00000004100c7220 */ /* 0x048fe20000400000 */
[----:B------:R-:W-:Y:S01]  /*1490*/  FMUL R14, R16, R5 ;  /* 0x00000005100e7220 */ /* 0x000fe20000400000 */
[----:B------:R-:W-:-:S04]  /*14a0*/  IMAD.WIDE.U32 R4, R15, 0x4, R26 ;  /* 0x000000040f047825 */ /* 0x000fc800078e001a */
[----:B------:R-:W-:Y:S01]  /*14b0*/  FMUL R6, R16, R6 ;  /* 0x0000000610067220 */ /* 0x000fe20000400000 */
[----:B------:R-:W-:Y:S01]  /*14c0*/  LEA R15, R2, R15, 0x7 ;  /* 0x0000000f020f7211 */ /* 0x000fe200078e38ff */
[----:B------:R0:W-:Y:S01]  /*14d0*/  STG.E desc[UR8][R28.64], R12 ;  /* 0x0000000c1c007986 */ /* 0x0001e2000c101908 */
[C---:B----4-:R-:W-:Y:S01]  /*14e0*/  FMUL R8, R16.reuse, R8 ;  /* 0x0000000810087220 */ /* 0x050fe20000400000 */
[C---:B------:R-:W-:Y:S01]  /*14f0*/  FMUL R9, R16.reuse, R9 ;  /* 0x0000000910097220 */ /* 0x040fe20000400000 */
[C---:B------:R-:W-:Y:S01]  /*1500*/  FMUL R10, R16.reuse, R10 ;  /* 0x0000000a100a7220 */ /* 0x040fe20000400000 */
[----:B------:R2:W-:Y:S01]  /*1510*/  STG.E desc[UR8][R4.64], R14 ;  /* 0x0000000e04007986 */ /* 0x0005e2000c101908 */
[----:B------:R-:W-:Y:S01]  /*1520*/  FMUL R11, R16, R11 ;  /* 0x0000000b100b7220 */ /* 0x000fe20000400000 */
[----:B0-----:R-:W-:Y:S01]  /*1530*/  LEA R29, R2, R13, 0x7 ;  /* 0x0000000d021d7211 */ /* 0x001fe200078e38ff */
[----:B--2---:R-:W-:-:S04]  /*1540*/  IMAD.WIDE.U32 R4, R13, 0x4, R26 ;  /* 0x000000040d047825 */ /* 0x004fc800078e001a */
[----:B------:R-:W-:Y:S01]  /*1550*/  FMUL R14, R16, R7 ;  /* 0x00000007100e7220 */ /* 0x000fe20000400000 */
[--C-:B------:R-:W-:Y:S01]  /*1560*/  IMAD.WIDE.U32 R12, R23, 0x4, R26.reuse ;  /* 0x00000004170c7825 */ /* 0x100fe200078e001a */
[----:B------:R0:W-:Y:S01]  /*1570*/  STG.E desc[UR8][R4.64], R6 ;  /* 0x0000000604007986 */ /* 0x0001e2000c101908 */
[----:B------:R-:W-:Y:S02]  /*1580*/  LEA R23, R2, R23, 0x7 ;  /* 0x0000001702177211 */ /* 0x000fe400078e38ff */
[----:B0-----:R-:W-:-:S04]  /*1590*/  IMAD.WIDE.U32 R6, R21, 0x4, R26 ;  /* 0x0000000415067825 */ /* 0x001fc800078e001a */
[C---:B------:R-:W-:Y:S01]  /*15a0*/  IMAD R21, R2.reuse, 0x80, R21 ;  /* 0x0000008002157824 */ /* 0x040fe200078e0215 */
[----:B------:R0:W-:Y:S01]  /*15b0*/  STG.E desc[UR8][R6.64], R14 ;  /* 0x0000000e06007986 */ /* 0x0001e2000c101908 */
[--C-:B------:R-:W-:Y:S01]  /*15c0*/  IMAD.WIDE.U32 R4, R15, 0x4, R26.reuse ;  /* 0x000000040f047825 */ /* 0x100fe200078e001a */
[----:B------:R-:W-:Y:S02]  /*15d0*/  LEA R15, R2, R15, 0x7 ;  /* 0x0000000f020f7211 */ /* 0x000fe400078e38ff */
[----:B------:R2:W-:Y:S04]  /*15e0*/  STG.E desc[UR8][R12.64], R8 ;  /* 0x000000080c007986 */ /* 0x0005e8000c101908 */
[----:B------:R3:W-:Y:S01]  /*15f0*/  STG.E desc[UR8][R4.64], R9 ;  /* 0x0000000904007986 */ /* 0x0007e2000c101908 */
[----:B0-----:R-:W-:-:S04]  /*1600*/  IMAD.WIDE.U32 R6, R29, 0x4, R26 ;  /* 0x000000041d067825 */ /* 0x001fc800078e001a */
[----:B------:R-:W-:Y:S01]  /*1610*/  IMAD.WIDE.U32 R26, R21, 0x4, R26 ;  /* 0x00000004151a7825 */ /* 0x000fe200078e001a */
[----:B------:R3:W-:Y:S01]  /*1620*/  STG.E desc[UR8][R6.64], R10 ;  /* 0x0000000a06007986 */ /* 0x0007e2000c101908 */
[C---:B------:R-:W-:Y:S02]  /*1630*/  LEA R21, R2.reuse, R21, 0x7 ;  /* 0x0000001502157211 */ /* 0x040fe400078e38ff */
[----:B--2---:R-:W-:Y:S01]  /*1640*/  IMAD R13, R2, 0x80, R29 ;  /* 0x00000080020d7824 */ /* 0x004fe200078e021d */
[----:B------:R3:W-:Y:S06]  /*1650*/  STG.E desc[UR8][R26.64], R11 ;  /* 0x0000000b1a007986 */ /* 0x0007ec000c101908 */
.L_x_379:
[----:B------:R-:W-:Y:S05]  /*1660*/  BSYNC.RECONVERGENT B2 ;  /* 0x0000000000027941 */ /* 0x000fea0003800200 */
.L_x_378:
[----:B------:R-:W-:-:S13]  /*1670*/  ISETP.NE.OR P0, PT, R18, RZ, P0 ;  /* 0x000000ff1200720c */ /* 0x000fda0000705670 */
[----:B------:R-:W-:Y:S05]  /*1680*/  @!P0 BREAK.RELIABLE B0 ;  /* 0x0000000000008942 */ /* 0x000fea0003800100 */
[----:B------:R-:W-:Y:S05]  /*1690*/  @!P0 BRA `(.L_x_372) ;  /* 0x00000000005c8947 */ /* 0x000fea0003800000 */
.L_x_374:
[----:B------:R-:W-:Y:S05]  /*16a0*/  BSYNC.RELIABLE B0 ;  /* 0x0000000000007941 */ /* 0x000fea0003800100 */
.L_x_373:
[----:B0--34-:R0:W3:Y:S01]  /*16b0*/  LDL.128 R4, [R0] ;  /* 0x0000000000047983 */ /* 0x0190e20000100c00 */
[--C-:B-12---:R-:W-:Y:S01]  /*16c0*/  IMAD.WIDE.U32 R10, R23, 0x4, R24.reuse ;  /* 0x00000004170a7825 */ /* 0x106fe200078e0018 */
[----:B------:R-:W-:Y:S02]  /*16d0*/  IADD3 R18, PT, PT, R18, 0x4, RZ ;  /* 0x0000000412127810 */ /* 0x000fe40007ffe0ff */
[----:B------:R-:W-:Y:S01]  /*16e0*/  IADD3 R20, PT, PT, R20, 0x80, RZ ;  /* 0x0000008014147810 */ /* 0x000fe20007ffe0ff */
[----:B------:R-:W-:Y:S01]  /*16f0*/  IMAD.WIDE.U32 R8, R15, 0x4, R24 ;  /* 0x000000040f087825 */ /* 0x000fe200078e0018 */
[----:B------:R-:W-:Y:S02]  /*1700*/  ISETP.NE.AND P0, PT, R18, RZ, PT ;  /* 0x000000ff1200720c */ /* 0x000fe40003f05270 */
[C---:B------:R-:W-:Y:S01]  /*1710*/  LEA R15, R2.reuse, R15, 0x7 ;  /* 0x0000000f020f7211 */ /* 0x040fe200078e38ff */
[----:B------:R-:W-:Y:S01]  /*1720*/  IMAD R23, R2, 0x80, R23 ;  /* 0x0000008002177824 */ /* 0x000fe200078e0217 */
[----:B0-----:R-:W-:Y:S01]  /*1730*/  IADD3 R0, PT, PT, R0, 0x10, RZ ;  /* 0x0000001000007810 */ /* 0x001fe20007ffe0ff */
[C---:B---3--:R-:W-:Y:S01]  /*1740*/  FMUL R29, R16.reuse, R4 ;  /* 0x00000004101d7220 */ /* 0x048fe20000400000 */
[C---:B------:R-:W-:Y:S01]  /*1750*/  FMUL R27, R16.reuse, R5 ;  /* 0x00000005101b7220 */ /* 0x040fe20000400000 */
[C---:B------:R-:W-:Y:S01]  /*1760*/  FMUL R12, R16.reuse, R6 ;  /* 0x00000006100c7220 */ /* 0x040fe20000400000 */
[----:B------:R-:W-:Y:S01]  /*1770*/  FMUL R14, R16, R7 ;  /* 0x00000007100e7220 */ /* 0x000fe20000400000 */
[----:B------:R-:W-:Y:S01]  /*1780*/  IMAD.WIDE.U32 R6, R13, 0x4, R24 ;  /* 0x000000040d067825 */ /* 0x000fe200078e0018 */
[----:B------:R4:W-:Y:S01]  /*1790*/  STG.E desc[UR8][R10.64], R29 ;  /* 0x0000001d0a007986 */ /* 0x0009e2000c101908 */
[----:B------:R-:W-:-:S02]  /*17a0*/  LEA R13, R2, R13, 0x7 ;  /* 0x0000000d020d7211 */ /* 0x000fc400078e38ff */
[----:B------:R-:W-:Y:S01]  /*17b0*/  IMAD.WIDE.U32 R4, R21, 0x4, R24 ;  /* 0x0000000415047825 */ /* 0x000fe200078e0018 */
[----:B------:R4:W-:Y:S01]  /*17c0*/  STG.E desc[UR8][R8.64], R27 ;  /* 0x0000001b08007986 */ /* 0x0009e2000c101908 */
[----:B------:R-:W-:-:S03]  /*17d0*/  LEA R21, R2, R21, 0x7 ;  /* 0x0000001502157211 */ /* 0x000fc600078e38ff */
[----:B------:R4:W-:Y:S04]  /*17e0*/  STG.E desc[UR8][R6.64], R12 ;  /* 0x0000000c06007986 */ /* 0x0009e8000c101908 */
[----:B------:R4:W-:Y:S01]  /*17f0*/  STG.E desc[UR8][R4.64], R14 ;  /* 0x0000000e04007986 */ /* 0x0009e2000c101908 */
[----:B------:R-:W-:Y:S05]  /*1800*/  @P0 BRA `(.L_x_373) ;  /* 0xfffffffc00a80947 */ /* 0x000fea000383ffff */
.L_x_372:
[----:B------:R-:W-:Y:S05]  /*1810*/  BSYNC.RECONVERGENT B1 ;  /* 0x0000000000017941 */ /* 0x000fea0003800200 */
.L_x_371:
[----:B------:R-:W-:Y:S05]  /*1820*/  WARPSYNC.ALL ;  /* 0x0000000000007948 */ /* 0x000fea0003800000 */
[----:B------:R-:W-:-:S13]  /*1830*/  ISETP.NE.AND P0, PT, R17, RZ, PT ;  /* 0x000000ff1100720c */ /* 0x000fda0003f05270 */
[----:B------:R-:W-:Y:S05]  /*1840*/  @!P0 EXIT ;  /* 0x000000000000894d */ /* 0x000fea0003800000 */
[----:B---34-:R-:W3:Y:S01]  /*1850*/  LDC.64 R4, c[0x0][0x388] ;  /* 0x0000e200ff047b82 */ /* 0x018ee20000000a00 */
[----:B------:R-:W-:Y:S02]  /*1860*/  IMAD R0, R22, 0x4, R1 ;  /* 0x0000000416007824 */ /* 0x000fe400078e0201 */
[----:B------:R-:W-:-:S07]  /*1870*/  IMAD.MOV R17, RZ, RZ, -R17 ;  /* 0x000000ffff117224 */ /* 0x000fce00078e0a11 */
.L_x_380:
[----:B0---4-:R0:W4:Y:S01]  /*1880*/  LDL R9, [R0] ;  /* 0x0000000000097983 */ /* 0x0111220000100800 */
[----:B------:R-:W-:Y:S01]  /*1890*/  IMAD R7, R20, R2, R3 ;  /* 0x0000000214077224 */ /* 0x000fe200078e0203 */
[----:B------:R-:W-:Y:S02]  /*18a0*/  IADD3 R17, PT, PT, R17, 0x1, RZ ;  /* 0x0000000111117810 */ /* 0x000fe40007ffe0ff */
[----:B------:R-:W-:Y:S01]  /*18b0*/  IADD3 R22, PT, PT, R22, 0x1, RZ ;  /* 0x0000000116167810 */ /* 0x000fe20007ffe0ff */
[----:B---3--:R-:W-:Y:S01]  /*18c0*/  IMAD.WIDE.U32 R6, R7, 0x4, R4 ;  /* 0x0000000407067825 */ /* 0x008fe200078e0004 */
[----:B------:R-:W-:Y:S02]  /*18d0*/  ISETP.NE.AND P0, PT, R17, RZ, PT ;  /* 0x000000ff1100720c */ /* 0x000fe40003f05270 */
[----:B------:R-:W-:Y:S02]  /*18e0*/  LEA R20, R22, R19, 0x5 ;  /* 0x0000001316147211 */ /* 0x000fe400078e28ff */
[----:B0-----:R-:W-:Y:S01]  /*18f0*/  IADD3 R0, PT, PT, R0, 0x4, RZ ;  /* 0x0000000400007810 */ /* 0x001fe20007ffe0ff */
[----:B----4-:R-:W-:-:S05]  /*1900*/  FMUL R9, R16, R9 ;  /* 0x0000000910097220 */ /* 0x010fca0000400000 */
[----:B------:R4:W-:Y:S03]  /*1910*/  STG.E desc[UR8][R6.64], R9 ;  /* 0x0000000906007986 */ /* 0x0009e6000c101908 */
[----:B------:R-:W-:Y:S05]  /*1920*/  @P0 BRA `(.L_x_380) ;  /* 0xfffffffc00d40947 */ /* 0x000fea000383ffff */
[----:B------:R-:W-:Y:S05]  /*1930*/  EXIT ;  /* 0x000000000000794d */ /* 0x000fea0003800000 */
.L_x_381:
        /* <DEDUP_REMOVED lines=12> */
.L_x_639:


//--------------------- .text._Z19_blockSoftmaxKernelIfLi1024ELi4EEvPKT_PS0_ii --------------------------
	.section	.text._Z19_blockSoftmaxKernelIfLi1024ELi4EEvPKT_PS0_ii,"ax",@progbits
	.align	128
        .global         _Z19_blockSoftmaxKernelIfLi1024ELi4EEvPKT_PS0_ii
        .type           _Z19_blockSoftmaxKernelIfLi1024ELi4EEvPKT_PS0_ii,@function
        .size           _Z19_blockSoftmaxKernelIfLi1024ELi4EEvPKT_PS0_ii,(.L_x_640 - _Z19_blockSoftmaxKernelIfLi1024ELi4EEvPKT_PS0_ii)
        .other          _Z19_blockSoftmaxKernelIfLi1024ELi4EEvPKT_PS0_ii,@"STO_CUDA_ENTRY STV_DEFAULT"
_Z19_blockSoftmaxKernelIfLi1024ELi4EEvPKT_PS0_ii:
.text._Z19_blockSoftmaxKernelIfLi1024ELi4EEvPKT_PS0_ii:
[----:B------:R-:W0:Y:S08]  /*0000*/  LDC R1, c[0x0][0x37c] ;  /* 0x0000df00ff017b82 */ /* 0x000e300000000800 */
[----:B------:R-:W1:Y:S01]  /*0010*/  LDC.64 R2, c[0x0][0x390] ;  /* 0x0000e400ff027b82 */ /* 0x000e620000000a00 */
[----:B------:R-:W2:Y:S01]  /*0020*/  LDCU.64 UR6, c[0x0][0x358] ;  /* 0x00006b00ff0677ac */ /* 0x000ea20008000a00 */
[----:B------:R-:W-:Y:S01]  /*0030*/  BSSY.RECONVERGENT B0, `(.L_x_382) ;  /* 0x0000252000007945 */ /* 0x000fe20003800200 */
[----:B------:R-:W-:Y:S01]  /*0040*/  HFMA2 R9, -RZ, RZ, 0, 0 ;  /* 0x00000000ff097431 */ /* 0x000fe200000001ff */
[----:B0-----:R-:W-:-:S02]  /*0050*/  IADD3 R1, PT, PT, R1, -0x10, RZ ;  /* 0xfffffff001017810 */ /* 0x001fc40007ffe0ff */
[----:B------:R-:W-:Y:S02]  /*0060*/  MOV R17, 0xff7fffff ;  /* 0xff7fffff00117802 */ /* 0x000fe40000000f00 */
[----:B------:R-:W0:Y:S01]  /*0070*/  S2UR UR4, SR_CTAID.X ;  /* 0x00000000000479c3 */ /* 0x000e220000002500 */
[----:B-1----:R-:W1:Y:S01]  /*0080*/  I2F.U32.RP R0, R3 ;  /* 0x0000000300007306 */ /* 0x002e620000209000 */
[----:B------:R-:W-:-:S07]  /*0090*/  ISETP.NE.U32.AND P1, PT, R3, RZ, PT ;  /* 0x000000ff0300720c */ /* 0x000fce0003f25070 */
[----:B-1----:R-:W1:Y:S02]  /*00a0*/  MUFU.RCP R0, R0 ;  /* 0x0000000000007308 */ /* 0x002e640000001000 */
[----:B-1----:R-:W-:Y:S02]  /*00b0*/  IADD3 R4, PT, PT, R0, 0xffffffe, RZ ;  /* 0x0ffffffe00047810 */ /* 0x002fe40007ffe0ff */
[----:B------:R-:W1:Y:S04]  /*00c0*/  S2R R0, SR_TID.X ;  /* 0x0000000000007919 */ /* 0x000e680000002100 */
[----:B------:R3:W4:Y:S02]  /*00d0*/  F2I.FTZ.U32.TRUNC.NTZ R5, R4 ;  /* 0x0000000400057305 */ /* 0x000724000021f000 */
[----:B---3--:R-:W-:-:S02]  /*00e0*/  IMAD.MOV.U32 R4, RZ, RZ, RZ ;  /* 0x000000ffff047224 */ /* 0x008fc400078e00ff */
[----:B----4-:R-:W-:-:S05]  /*00f0*/  IMAD R6, R5, R3, RZ ;  /* 0x0000000305067224 */ /* 0x010fca00078e02ff */
[----:B------:R-:W-:-:S05]  /*0100*/  IADD3 R7, PT, PT, -R6, RZ, RZ ;  /* 0x000000ff06077210 */ /* 0x000fca0007ffe1ff */
        /* <DEDUP_REMOVED lines=8> */
[----:B------:R-:W-:-:S03]  /*0190*/  SHF.R.S32.HI R20, RZ, 0xa, R20 ;  /* 0x0000000aff147819 */ /* 0x000fc60000011414 */
[----:B------:R-:W-:Y:S01]  /*01a0*/  IMAD.IADD R23, R2, 0x1, -R23 ;  /* 0x0000000102177824 */ /* 0x000fe200078e0a17 */
[----:B------:R-:W-:-:S05]  /*01b0*/  IADD3 R21, PT, PT, R20, 0x1, RZ ;  /* 0x0000000114157810 */ /* 0x000fca0007ffe0ff */
[----:B------:R-:W-:-:S04]  /*01c0*/  @P0 IADD3 R22, PT, PT, R22, -R3, RZ ;  /* 0x8000000316160210 */ /* 0x000fc80007ffe0ff */
        /* <DEDUP_REMOVED lines=22> */
[----:B------:R-:W1:Y:S01]  /*0330*/  LDCU UR5, c[0x0][0x394] ;  /* 0x00007280ff0577ac */ /* 0x000e620008000800 */
[----:B------:R-:W-:Y:S02]  /*0340*/  IADD3 R2, PT, PT, R1, 0x10, RZ ;  /* 0x0000001001027810 */ /* 0x000fe40007ffe0ff */
[----:B------:R-:W-:Y:S01]  /*0350*/  MOV R17, 0xff7fffff ;  /* 0xff7fffff00117802 */ /* 0x000fe20000000f00 */
[----:B------:R-:W-:Y:S01]  /*0360*/  IMAD.MOV R26, RZ, RZ, -R16 ;  /* 0x000000ffff1a7224 */ /* 0x000fe200078e0a10 */
[----:B------:R-:W-:Y:S01]  /*0370*/  MOV R9, RZ ;  /* 0x000000ff00097202 */ /* 0x000fe20000000f00 */
[----:B------:R-:W-:-:S06]  /*0380*/  UMOV UR4, URZ ;  /* 0x000000ff00047c82 */ /* 0x000fcc0008000000 */
.L_x_386:
[----:B------:R-:W-:Y:S02]  /*0390*/  IADD3 R4, PT, PT, R27, UR4, RZ ;  /* 0x000000041b047c10 */ /* 0x000fe4000fffe0ff */
[----:B-1----:R-:W-:-:S05]  /*03a0*/  MOV R3, UR5 ;  /* 0x0000000500037c02 */ /* 0x002fca0008000f00 */
[----:B------:R-:W-:-:S04]  /*03b0*/  IMAD R4, R4, R3, R22 ;  /* 0x0000000304047224 */ /* 0x000fc800078e0216 */
[C---:B0-----:R-:W-:Y:S01]  /*03c0*/  IMAD.WIDE.U32 R24, R4.reuse, 0x4, R10 ;  /* 0x0000000404187825 */ /* 0x041fe200078e000a */
[----:B------:R-:W-:-:S04]  /*03d0*/  IADD3 R14, PT, PT, R4, R3, RZ ;  /* 0x00000003040e7210 */ /* 0x000fc80007ffe0ff */
[----:B------:R0:W2:Y:S01]  /*03e0*/  LDG.E R4, desc[UR6][R24.64] ;  /* 0x0000000618047981 */ /* 0x0000a2000c1e1900 */
[C---:B------:R-:W-:Y:S02]  /*03f0*/  IMAD.IADD R6, R14.reuse, 0x1, R3 ;  /* 0x000000010e067824 */ /* 0x040fe400078e0203 */
[----:B------:R-:W-:-:S03]  /*0400*/  IMAD.WIDE.U32 R14, R14, 0x4, R10 ;  /* 0x000000040e0e7825 */ /* 0x000fc600078e000a */
[CC--:B------:R-:W-:Y:S01]  /*0410*/  IADD3 R12, PT, PT, R6.reuse, R3.reuse, RZ ;  /* 0x00000003060c7210 */ /* 0x0c0fe20007ffe0ff */
[--C-:B------:R-:W-:Y:S01]  /*0420*/  IMAD.WIDE.U32 R6, R6, 0x4, R10.reuse ;  /* 0x0000000406067825 */ /* 0x100fe200078e000a */
[----:B------:R1:W3:Y:S03]  /*0430*/  LDG.E R5, desc[UR6][R14.64] ;  /* 0x000000060e057981 */ /* 0x0002e6000c1e1900 */
[C---:B------:R-:W-:Y:S02]  /*0440*/  IMAD.WIDE.U32 R18, R12.reuse, 0x4, R10 ;  /* 0x000000040c127825 */ /* 0x040fe400078e000a */
[----:B------:R-:W4:Y:S01]  /*0450*/  LDG.E R6, desc[UR6][R6.64] ;  /* 0x0000000606067981 */ /* 0x000f22000c1e1900 */
[----:B------:R-:W-:-:S03]  /*0460*/  IADD3 R28, PT, PT, R12, R3, RZ ;  /* 0x000000030c1c7210 */ /* 0x000fc60007ffe0ff */
[----:B------:R5:W4:Y:S02]  /*0470*/  LDG.E R7, desc[UR6][R18.64] ;  /* 0x0000000612077981 */ /* 0x000b24000c1e1900 */
[----:B------:R-:W-:-:S06]  /*0480*/  IMAD.WIDE.U32 R12, R28, 0x4, R10 ;  /* 0x000000041c0c7825 */ /* 0x000fcc00078e000a */
[----:B------:R-:W4:Y:S01]  /*0490*/  LDG.E R12, desc[UR6][R12.64] ;  /* 0x000000060c0c7981 */ /* 0x000f22000c1e1900 */
[----:B0-----:R-:W-:-:S05]  /*04a0*/  IADD3 R24, PT, PT, R28, R3, RZ ;  /* 0x000000031c187210 */ /* 0x001fca0007ffe0ff */
[----:B------:R-:W-:-:S05]  /*04b0*/  IMAD.WIDE.U32 R28, R24, 0x4, R10 ;  /* 0x00000004181c7825 */ /* 0x000fca00078e000a */
[----:B------:R-:W4:Y:S01]  /*04c0*/  LDG.E R13, desc[UR6][R28.64] ;  /* 0x000000061c0d7981 */ /* 0x000f22000c1e1900 */
[----:B-1----:R-:W-:-:S04]  /*04d0*/  IMAD.IADD R15, R24, 0x1, R3 ;  /* 0x00000001180f7824 */ /* 0x002fc800078e0203 */
[C---:B------:R-:W-:Y:S01]  /*04e0*/  IMAD.WIDE.U32 R24, R15.reuse, 0x4, R10 ;  /* 0x000000040f187825 */ /* 0x040fe200078e000a */
[----:B------:R-:W-:-:S04]  /*04f0*/  IADD3 R15, PT, PT, R15, R3, RZ ;  /* 0x000000030f0f7210 */ /* 0x000fc80007ffe0ff */
[----:B------:R-:W4:Y:S01]  /*0500*/  LDG.E R14, desc[UR6][R24.64] ;  /* 0x00000006180e7981 */ /* 0x000f22000c1e1900 */
[----:B-----5:R-:W-:-:S05]  /*0510*/  IMAD.WIDE.U32 R18, R15, 0x4, R10 ;  /* 0x000000040f127825 */ /* 0x020fca00078e000a */
[----:B------:R0:W5:Y:S01]  /*0520*/  LDG.E R15, desc[UR6][R18.64] ;  /* 0x00000006120f7981 */ /* 0x000162000c1e1900 */
[----:B------:R-:W-:Y:S01]  /*0530*/  IADD3 R26, PT, PT, R26, 0x8, RZ ;  /* 0x000000081a1a7810 */ /* 0x000fe20007ffe0ff */
[----:B------:R-:W-:Y:S01]  /*0540*/  UIADD3 UR4, UPT, UPT, UR4, 0x8, URZ ;  /* 0x0000000804047890 */ /* 0x000fe2000fffe0ff */
[----:B--2---:R-:W-:-:S04]  /*0550*/  FSETP.GT.AND P6, PT, R17, R4, PT ;  /* 0x000000041100720b */ /* 0x004fc80003fc4000 */
[----:B0-----:R-:W-:Y:S02]  /*0560*/  FSEL R18, R17, R4, P6 ;  /* 0x0000000411127208 */ /* 0x001fe40003000000 */
[----:B------:R-:W-:-:S05]  /*0570*/  FSEL R17, R4, R17, P6 ;  /* 0x0000001104117208 */ /* 0x000fca0003000000 */
[----:B------:R-:W-:-:S04]  /*0580*/  FADD R17, -R18, R17 ;  /* 0x0000001112117221 */ /* 0x000fc80000000100 */
[----:B------:R-:W-:Y:S01]  /*0590*/  FMUL R17, R17, 1.4426950216293334961 ;  /* 0x3fb8aa3b11117820 */ /* 0x000fe20000400000 */
[----:B---3--:R-:W-:-:S04]  /*05a0*/  FSETP.GT.AND P1, PT, R18, R5, PT ;  /* 0x000000051200720b */ /* 0x008fc80003f24000 */
[----:B------:R-:W-:Y:S02]  /*05b0*/  FSETP.GEU.AND P4, PT, R17, -126, PT ;  /* 0xc2fc00001100780b */ /* 0x000fe40003f8e000 */
[----:B------:R-:W-:Y:S02]  /*05c0*/  FSEL R25, R18, R5, P1 ;  /* 0x0000000512197208 */ /* 0x000fe40000800000 */
[----:B------:R-:W-:-:S05]  /*05d0*/  FSEL R24, R5, R18, P1 ;  /* 0x0000001205187208 */ /* 0x000fca0000800000 */
[C---:B------:R-:W-:Y:S01]  /*05e0*/  FADD R24, -R25.reuse, R24 ;  /* 0x0000001819187221 */ /* 0x040fe20000000100 */
[----:B----4-:R-:W-:-:S03]  /*05f0*/  FSETP.GT.AND P5, PT, R25, R6, PT ;  /* 0x000000061900720b */ /* 0x010fc60003fa4000 */
[----:B------:R-:W-:Y:S01]  /*0600*/  @!P4 FMUL R17, R17, 0.5 ;  /* 0x3f0000001111c820 */ /* 0x000fe20000400000 */
[----:B------:R-:W-:Y:S01]  /*0610*/  FMUL R19, R24, 1.4426950216293334961 ;  /* 0x3fb8aa3b18137820 */ /* 0x000fe20000400000 */
[----:B------:R-:W-:Y:S02]  /*0620*/  FSEL R18, R25, R6, P5 ;  /* 0x0000000619127208 */ /* 0x000fe40002800000 */
[----:B------:R-:W-:Y:S02]  /*0630*/  FSEL R25, R6, R25, P5 ;  /* 0x0000001906197208 */ /* 0x000fe40002800000 */
[----:B------:R-:W0:Y:S01]  /*0640*/  MUFU.EX2 R17, R17 ;  /* 0x0000001100117308 */ /* 0x000e220000000800 */
[C---:B------:R-:W-:Y:S02]  /*0650*/  FSETP.GEU.AND P2, PT, R19.reuse, -126, PT ;  /* 0xc2fc00001300780b */ /* 0x040fe40003f4e000 */
[C---:B------:R-:W-:Y:S01]  /*0660*/  FADD R25, -R18.reuse, R25 ;  /* 0x0000001912197221 */ /* 0x040fe20000000100 */
[CC--:B------:R-:W-:Y:S01]  /*0670*/  FSETP.GT.AND P3, PT, R18.reuse, R7.reuse, PT ;  /* 0x000000071200720b */ /* 0x0c0fe20003f64000 */
[----:B------:R1:W-:Y:S09]  /*0680*/  STL.128 [R2+-0x10], R4 ;  /* 0xfffff00402007387 */ /* 0x0003f20000100c00 */
[----:B------:R-:W-:Y:S01]  /*0690*/  @!P2 FMUL R19, R19, 0.5 ;  /* 0x3f0000001313a820 */ /* 0x000fe20000400000 */
[----:B-1----:R-:W-:Y:S01]  /*06a0*/  FMUL R4, R25, 1.4426950216293334961 ;  /* 0x3fb8aa3b19047820 */ /* 0x002fe20000400000 */
[----:B------:R-:W-:-:S02]  /*06b0*/  FSEL R5, R18, R7, P3 ;  /* 0x0000000712057208 */ /* 0x000fc40001800000 */
[----:B------:R-:W-:Y:S02]  /*06c0*/  FSEL R6, R7, R18, P3 ;  /* 0x0000001207067208 */ /* 0x000fe40001800000 */
[C---:B------:R-:W-:Y:S02]  /*06d0*/  FSEL R25, R9.reuse, 1, !P6 ;  /* 0x3f80000009197808 */ /* 0x040fe40007000000 */
[----:B------:R-:W-:Y:S01]  /*06e0*/  FSEL R18, R9, 1, P6 ;  /* 0x3f80000009127808 */ /* 0x000fe20003000000 */
[----:B------:R-:W-:Y:S01]  /*06f0*/  FADD R6, -R5, R6 ;  /* 0x0000000605067221 */ /* 0x000fe20000000100 */
[----:B------:R-:W-:Y:S01]  /*0700*/  FSETP.GEU.AND P6, PT, R4, -126, PT ;  /* 0xc2fc00000400780b */ /* 0x000fe20003fce000 */
[----:B0-----:R-:W-:Y:S01]  /*0710*/  @!P4 FMUL R17, R17, R17 ;  /* 0x000000111111c220 */ /* 0x001fe20000400000 */
[----:B------:R-:W0:Y:S01]  /*0720*/  MUFU.EX2 R7, R19 ;  /* 0x0000001300077308 */ /* 0x000e220000000800 */
[----:B------:R-:W-:Y:S02]  /*0730*/  FMUL R6, R6, 1.4426950216293334961 ;  /* 0x3fb8aa3b06067820 */ /* 0x000fe40000400000 */
[----:B------:R-:W-:-:S03]  /*0740*/  FFMA R18, R25, R17, R18 ;  /* 0x0000001119127223 */ /* 0x000fc60000000012 */
[----:B------:R-:W-:Y:S02]  /*0750*/  FSETP.GEU.AND P4, PT, R6, -126, PT ;  /* 0xc2fc00000600780b */ /* 0x000fe40003f8e000 */
[C---:B------:R-:W-:Y:S02]  /*0760*/  FSEL R24, R18.reuse, 1, P1 ;  /* 0x3f80000012187808 */ /* 0x040fe40000800000 */
[----:B------:R-:W-:Y:S02]  /*0770*/  FSEL R9, R18, 1, !P1 ;  /* 0x3f80000012097808 */ /* 0x000fe40004800000 */
[----:B------:R-:W-:Y:S01]  /*0780*/  FSETP.GT.AND P1, PT, R5, R12, PT ;  /* 0x0000000c0500720b */ /* 0x000fe20003f24000 */
[----:B------:R-:W-:-:S03]  /*0790*/  @!P6 FMUL R4, R4, 0.5 ;  /* 0x3f0000000404e820 */ /* 0x000fc60000400000 */
[----:B------:R-:W-:Y:S02]  /*07a0*/  FSEL R18, R5, R12, P1 ;  /* 0x0000000c05127208 */ /* 0x000fe40000800000 */
[----:B------:R-:W-:Y:S01]  /*07b0*/  FSEL R5, R12, R5, P1 ;  /* 0x000000050c057208 */ /* 0x000fe20000800000 */
[----:B------:R-:W1:Y:S01]  /*07c0*/  MUFU.EX2 R4, R4 ;  /* 0x0000000400047308 */ /* 0x000e620000000800 */
[----:B0-----:R-:W-:Y:S01]  /*07d0*/  @!P2 FMUL R7, R7, R7 ;  /* 0x000000070707a220 */ /* 0x001fe20000400000 */
[----:B------:R-:W-:Y:S02]  /*07e0*/  @!P4 FMUL R6, R6, 0.5 ;  /* 0x3f0000000606c820 */ /* 0x000fe40000400000 */
[C---:B------:R-:W-:Y:S01]  /*07f0*/  FADD R5, -R18.reuse, R5 ;  /* 0x0000000512057221 */ /* 0x040fe20000000100 */
[----:B------:R-:W-:Y:S01]  /*0800*/  FFMA R9, R9, R7, R24 ;  /* 0x0000000709097223 */ /* 0x000fe20000000018 */
[----:B------:R-:W-:Y:S02]  /*0810*/  FSETP.GT.AND P2, PT, R18, R13, PT ;  /* 0x0000000d1200720b */ /* 0x000fe40003f44000 */
[----:B------:R-:W-:Y:S01]  /*0820*/  FMUL R7, R5, 1.4426950216293334961 ;  /* 0x3fb8aa3b05077820 */ /* 0x000fe20000400000 */
[----:B------:R-:W0:Y:S01]  /*0830*/  MUFU.EX2 R6, R6 ;  /* 0x0000000600067308 */ /* 0x000e220000000800 */
[----:B------:R-:W-:-:S02]  /*0840*/  FSEL R17, R9, 1, P5 ;  /* 0x3f80000009117808 */ /* 0x000fc40002800000 */
[----:B------:R-:W-:Y:S02]  /*0850*/  FSEL R24, R9, 1, !P5 ;  /* 0x3f80000009187808 */ /* 0x000fe40006800000 */
[----:B------:R-:W-:Y:S02]  /*0860*/  FSETP.GEU.AND P5, PT, R7, -126, PT ;  /* 0xc2fc00000700780b */ /* 0x000fe40003fae000 */
[----:B------:R-:W-:Y:S02]  /*0870*/  FSEL R5, R18, R13, P2 ;  /* 0x0000000d12057208 */ /* 0x000fe40001000000 */
[----:B------:R-:W-:Y:S01]  /*0880*/  FSEL R18, R13, R18, P2 ;  /* 0x000000120d127208 */ /* 0x000fe20001000000 */
[----:B-1----:R-:W-:Y:S01]  /*0890*/  @!P6 FMUL R4, R4, R4 ;  /* 0x000000040404e220 */ /* 0x002fe20000400000 */
[----:B------:R-:W-:-:S03]  /*08a0*/  FSETP.GT.AND P6, PT, R5, R14, PT ;  /* 0x0000000e0500720b */ /* 0x000fc60003fc4000 */
[----:B------:R-:W-:Y:S01]  /*08b0*/  FADD R18, -R5, R18 ;  /* 0x0000001205127221 */ /* 0x000fe20000000100 */
[----:B------:R-:W-:-:S03]  /*08c0*/  FFMA R17, R24, R4, R17 ;  /* 0x0000000418117223 */ /* 0x000fc60000000011 */
[----:B------:R-:W-:Y:S01]  /*08d0*/  FMUL R4, R18, 1.4426950216293334961 ;  /* 0x3fb8aa3b12047820 */ /* 0x000fe20000400000 */
[----:B------:R-:W-:Y:S01]  /*08e0*/  FSEL R18, R5, R14, P6 ;  /* 0x0000000e05127208 */ /* 0x000fe20003000000 */
[----:B------:R-:W-:Y:S01]  /*08f0*/  @!P5 FMUL R7, R7, 0.5 ;  /* 0x3f0000000707d820 */ /* 0x000fe20000400000 */
[----:B------:R-:W-:Y:S01]  /*0900*/  FSEL R5, R14, R5, P6 ;  /* 0x000000050e057208 */ /* 0x000fe20003000000 */
[----:B0-----:R-:W-:Y:S01]  /*0910*/  @!P4 FMUL R6, R6, R6 ;  /* 0x000000060606c220 */ /* 0x001fe20000400000 */
[C---:B------:R-:W-:Y:S02]  /*0920*/  FSEL R9, R17.reuse, 1, P3 ;  /* 0x3f80000011097808 */ /* 0x040fe40001800000 */
[----:B------:R-:W-:Y:S01]  /*0930*/  FSEL R24, R17, 1, !P3 ;  /* 0x3f80000011187808 */ /* 0x000fe20005800000 */
[----:B------:R-:W-:Y:S01]  /*0940*/  FADD R5, -R18, R5 ;  /* 0x0000000512057221 */ /* 0x000fe20000000100 */
[----:B------:R-:W-:Y:S01]  /*0950*/  FSETP.GEU.AND P4, PT, R4, -126, PT ;  /* 0xc2fc00000400780b */ /* 0x000fe20003f8e000 */
[----:B------:R-:W0:Y:S01]  /*0960*/  MUFU.EX2 R7, R7 ;  /* 0x0000000700077308 */ /* 0x000e220000000800 */
[----:B-----5:R-:W-:Y:S01]  /*0970*/  FSETP.GT.AND P3, PT, R18, R15, PT ;  /* 0x0000000f1200720b */ /* 0x020fe20003f64000 */
[----:B------:R-:W-:Y:S01]  /*0980*/  FFMA R9, R24, R6, R9 ;  /* 0x0000000618097223 */ /* 0x000fe20000000009 */
[----:B------:R-:W-:-:S02]  /*0990*/  FMUL R6, R5, 1.4426950216293334961 ;  /* 0x3fb8aa3b05067820 */ /* 0x000fc40000400000 */
[----:B------:R-:W-:Y:S02]  /*09a0*/  FSEL R17, R18, R15, P3 ;  /* 0x0000000f12117208 */ /* 0x000fe40001800000 */
        /* <DEDUP_REMOVED lines=23> */
[----:B------:R-:W-:-:S05]  /*0b20*/  FFMA R4, R7, R19, R4 ;  /* 0x0000001307047223 */ /* 0x000fca0000000004 */
[C---:B------:R-:W-:Y:S01]  /*0b30*/  FSEL R9, R4.reuse, 1, P3 ;  /* 0x3f80000004097808 */ /* 0x040fe20001800000 */
[----:B-1----:R-:W-:Y:S01]  /*0b40*/  @!P5 FMUL R5, R5, R5 ;  /* 0x000000050505d220 */ /* 0x002fe20000400000 */
[----:B------:R-:W-:Y:S01]  /*0b50*/  FSEL R4, R4, 1, !P3 ;  /* 0x3f80000004047808 */ /* 0x000fe20005800000 */
[----:B------:R0:W-:Y:S04]  /*0b60*/  STL.128 [R2], R12 ;  /* 0x0000000c02007387 */ /* 0x0001e80000100c00 */
[----:B------:R-:W-:Y:S01]  /*0b70*/  FFMA R9, R4, R5, R9 ;  /* 0x0000000504097223 */ /* 0x000fe20000000009 */
[----:B0-----:R-:W-:Y:S01]  /*0b80*/  IADD3 R2, PT, PT, R2, 0x20, RZ ;  /* 0x0000002002027810 */ /* 0x001fe20007ffe0ff */
[----:B------:R-:W-:Y:S06]  /*0b90*/  @P1 BRA `(.L_x_386) ;  /* 0xfffffff400fc1947 */ /* 0x000fec000383ffff */
.L_x_385:
[----:B------:R-:W-:Y:S05]  /*0ba0*/  @!P0 BRA `(.L_x_384) ;  /* 0x0000001800688947 */ /* 0x000fea0003800000 */
[----:B------:R-:W-:Y:S02]  /*0bb0*/  ISETP.GE.U32.AND P1, PT, R8, 0x4, PT ;  /* 0x000000040800780c */ /* 0x000fe40003f26070 */
[----:B------:R-:W-:-:S04]  /*0bc0*/  LOP3.LUT R24, R20, 0x3, RZ, 0xc0, !PT ;  /* 0x0000000314187812 */ /* 0x000fc800078ec0ff */
[----:B------:R-:W-:-:S07]  /*0bd0*/  ISETP.NE.AND P0, PT, R24, RZ, PT ;  /* 0x000000ff1800720c */ /* 0x000fce0003f05270 */
[----:B------:R-:W-:Y:S06]  /*0be0*/  @!P1 BRA `(.L_x_387) ;  /* 0x0000000400089947 */ /* 0x000fec0003800000 */
[----:B------:R-:W0:Y:S01]  /*0bf0*/  LDC.64 R4, c[0x0][0x380] ;  /* 0x0000e000ff047b82 */ /* 0x000e220000000a00 */
[----:B------:R-:W-:-:S04]  /*0c00*/  IMAD.IADD R2, R27, 0x1, R16 ;  /* 0x000000011b027824 */ /* 0x000fc800078e0210 */
[----:B------:R-:W-:-:S04]  /*0c10*/  IMAD R2, R2, R3, R22 ;  /* 0x0000000302027224 */ /* 0x000fc800078e0216 */
[C---:B0-----:R-:W-:Y:S01]  /*0c20*/  IMAD.WIDE.U32 R12, R2.reuse, 0x4, R4 ;  /* 0x00000004020c7825 */ /* 0x041fe200078e0004 */
[----:B------:R-:W-:-:S04]  /*0c30*/  IADD3 R2, PT, PT, R2, R3, RZ ;  /* 0x0000000302027210 */ /* 0x000fc80007ffe0ff */
[----:B------:R-:W2:Y:S01]  /*0c40*/  LDG.E R6, desc[UR6][R12.64] ;  /* 0x000000060c067981 */ /* 0x000ea2000c1e1900 */
[C---:B------:R-:W-:Y:S01]  /*0c50*/  IMAD.WIDE.U32 R14, R2.reuse, 0x4, R4 ;  /* 0x00000004020e7825 */ /* 0x040fe200078e0004 */
[----:B------:R-:W-:-:S04]  /*0c60*/  IADD3 R2, PT, PT, R2, R3, RZ ;  /* 0x0000000302027210 */ /* 0x000fc80007ffe0ff */
[----:B------:R-:W3:Y:S01]  /*0c70*/  LDG.E R7, desc[UR6][R14.64] ;  /* 0x000000060e077981 */ /* 0x000ee2000c1e1900 */
[C---:B------:R-:W-:Y:S01]  /*0c80*/  IMAD.WIDE.U32 R18, R2.reuse, 0x4, R4 ;  /* 0x0000000402127825 */ /* 0x040fe200078e0004 */
[----:B------:R-:W-:-:S04]  /*0c90*/  IADD3 R11, PT, PT, R2, R3, RZ ;  /* 0x00000003020b7210 */ /* 0x000fc80007ffe0ff */
[----:B------:R-:W4:Y:S01]  /*0ca0*/  LDG.E R10, desc[UR6][R18.64] ;  /* 0x00000006120a7981 */ /* 0x000f22000c1e1900 */
[----:B------:R-:W-:-:S05]  /*0cb0*/  IMAD.WIDE.U32 R4, R11, 0x4, R4 ;  /* 0x000000040b047825 */ /* 0x000fca00078e0004 */
[----:B------:R-:W5:Y:S01]  /*0cc0*/  LDG.E R11, desc[UR6][R4.64] ;  /* 0x00000006040b7981 */ /* 0x000f62000c1e1900 */
[----:B--2---:R-:W-:-:S04]  /*0cd0*/  FSETP.GT.AND P6, PT, R17, R6, PT ;  /* 0x000000061100720b */ /* 0x004fc80003fc4000 */
[----:B------:R-:W-:Y:S02]  /*0ce0*/  FSEL R2, R17, R6, P6 ;  /* 0x0000000611027208 */ /* 0x000fe40003000000 */
[----:B------:R-:W-:Y:S02]  /*0cf0*/  FSEL R17, R6, R17, P6 ;  /* 0x0000001106117208 */ /* 0x000fe40003000000 */
[----:B---3--:R-:W-:-:S03]  /*0d00*/  FSETP.GT.AND P1, PT, R2, R7, PT ;  /* 0x000000070200720b */ /* 0x008fc60003f24000 */
[C---:B------:R-:W-:Y:S01]  /*0d10*/  FADD R17, -R2.reuse, R17 ;  /* 0x0000001102117221 */ /* 0x040fe20000000100 */
[----:B------:R-:W-:Y:S02]  /*0d20*/  FSEL R13, R2, R7, P1 ;  /* 0x00000007020d7208 */ /* 0x000fe40000800000 */
[----:B------:R-:W-:Y:S01]  /*0d30*/  FSEL R2, R7, R2, P1 ;  /* 0x0000000207027208 */ /* 0x000fe20000800000 */
[----:B------:R-:W-:Y:S01]  /*0d40*/  FMUL R8, R17, 1.4426950216293334961 ;  /* 0x3fb8aa3b11087820 */ /* 0x000fe20000400000 */
[----:B----4-:R-:W-:-:S03]  /*0d50*/  FSETP.GT.AND P3, PT, R13, R10, PT ;  /* 0x0000000a0d00720b */ /* 0x010fc60003f64000 */
[----:B------:R-:W-:Y:S01]  /*0d60*/  FADD R2, -R13, R2 ;  /* 0x000000020d027221 */ /* 0x000fe20000000100 */
[----:B------:R-:W-:-:S03]  /*0d70*/  FSETP.GEU.AND P2, PT, R8, -126, PT ;  /* 0xc2fc00000800780b */ /* 0x000fc60003f4e000 */
[----:B------:R-:W-:Y:S01]  /*0d80*/  FMUL R12, R2, 1.4426950216293334961 ;  /* 0x3fb8aa3b020c7820 */ /* 0x000fe20000400000 */
[----:B------:R-:W-:Y:S02]  /*0d90*/  FSEL R2, R13, R10, P3 ;  /* 0x0000000a0d027208 */ /* 0x000fe40001800000 */
[----:B------:R-:W-:Y:S02]  /*0da0*/  FSEL R13, R10, R13, P3 ;  /* 0x0000000d0a0d7208 */ /* 0x000fe40001800000 */
[----:B------:R-:W-:Y:S02]  /*0db0*/  FSETP.GEU.AND P4, PT, R12, -126, PT ;  /* 0xc2fc00000c00780b */ /* 0x000fe40003f8e000 */
[CC--:B-----5:R-:W-:Y:S01]  /*0dc0*/  FSETP.GT.AND P5, PT, R2.reuse, R11.reuse, PT ;  /* 0x0000000b0200720b */ /* 0x0e0fe20003fa4000 */
[----:B------:R-:W-:Y:S02]  /*0dd0*/  FADD R13, -R2, R13 ;  /* 0x0000000d020d7221 */ /* 0x000fe40000000100 */
[----:B------:R-:W-:Y:S01]  /*0de0*/  @!P2 FMUL R8, R8, 0.5 ;  /* 0x3f0000000808a820 */ /* 0x000fe20000400000 */
[----:B------:R-:W-:Y:S01]  /*0df0*/  FSEL R17, R2, R11, P5 ;  /* 0x0000000b02117208 */ /* 0x000fe20002800000 */
[----:B------:R-:W-:Y:S01]  /*0e00*/  FMUL R14, R13, 1.4426950216293334961 ;  /* 0x3fb8aa3b0d0e7820 */ /* 0x000fe20000400000 */
[----:B------:R-:W-:-:S02]  /*0e10*/  FSEL R4, R11, R2, P5 ;  /* 0x000000020b047208 */ /* 0x000fc40002800000 */
[C---:B------:R-:W-:Y:S01]  /*0e20*/  FSEL R2, R9.reuse, 1, !P6 ;  /* 0x3f80000009027808 */ /* 0x040fe20007000000 */
[----:B------:R-:W0:Y:S01]  /*0e30*/  MUFU.EX2 R8, R8 ;  /* 0x0000000800087308 */ /* 0x000e220000000800 */
[----:B------:R-:W-:Y:S01]  /*0e40*/  FSEL R9, R9, 1, P6 ;  /* 0x3f80000009097808 */ /* 0x000fe20003000000 */
[----:B------:R-:W-:Y:S01]  /*0e50*/  @!P4 FMUL R12, R12, 0.5 ;  /* 0x3f0000000c0cc820 */ /* 0x000fe20000400000 */
[----:B------:R-:W-:Y:S01]  /*0e60*/  FSETP.GEU.AND P6, PT, R14, -126, PT ;  /* 0xc2fc00000e00780b */ /* 0x000fe20003fce000 */
[----:B------:R-:W-:-:S04]  /*0e70*/  FADD R4, -R17, R4 ;  /* 0x0000000411047221 */ /* 0x000fc80000000100 */
[----:B------:R-:W1:Y:S01]  /*0e80*/  MUFU.EX2 R13, R12 ;  /* 0x0000000c000d7308 */ /* 0x000e620000000800 */
[----:B------:R-:W-:-:S07]  /*0e90*/  FMUL R15, R4, 1.4426950216293334961 ;  /* 0x3fb8aa3b040f7820 */ /* 0x000fce0000400000 */
[----:B------:R-:W-:Y:S01]  /*0ea0*/  @!P6 FMUL R14, R14, 0.5 ;  /* 0x3f0000000e0ee820 */ /* 0x000fe20000400000 */
[----:B0-----:R-:W-:Y:S01]  /*0eb0*/  @!P2 FMUL R8, R8, R8 ;  /* 0x000000080808a220 */ /* 0x001fe20000400000 */
[----:B------:R-:W-:-:S03]  /*0ec0*/  FSETP.GEU.AND P2, PT, R15, -126, PT ;  /* 0xc2fc00000f00780b */ /* 0x000fc60003f4e000 */
[----:B------:R-:W-:Y:S01]  /*0ed0*/  FFMA R2, R2, R8, R9 ;  /* 0x0000000802027223 */ /* 0x000fe20000000009 */
[----:B------:R-:W0:Y:S01]  /*0ee0*/  MUFU.EX2 R14, R14 ;  /* 0x0000000e000e7308 */ /* 0x000e220000000800 */
[----:B-1----:R-:W-:-:S03]  /*0ef0*/  @!P4 FMUL R13, R13, R13 ;  /* 0x0000000d0d0dc220 */ /* 0x002fc60000400000 */
[C---:B------:R-:W-:Y:S02]  /*0f00*/  FSEL R4, R2.reuse, 1, P1 ;  /* 0x3f80000002047808 */ /* 0x040fe40000800000 */
[----:B------:R-:W-:Y:S01]  /*0f10*/  FSEL R5, R2, 1, !P1 ;  /* 0x3f80000002057808 */ /* 0x000fe20004800000 */
[C---:B------:R-:W-:Y:S01]  /*0f20*/  IMAD R2, R16.reuse, 0x4, R1 ;  /* 0x0000000410027824 */ /* 0x040fe200078e0201 */
[----:B------:R-:W-:Y:S01]  /*0f30*/  IADD3 R16, PT, PT, R16, 0x4, RZ ;  /* 0x0000000410107810 */ /* 0x000fe20007ffe0ff */
[----:B------:R-:W-:Y:S02]  /*0f40*/  @!P2 FMUL R15, R15, 0.5 ;  /* 0x3f0000000f0fa820 */ /* 0x000fe40000400000 */
[----:B------:R-:W-:Y:S01]  /*0f50*/  FFMA R4, R5, R13, R4 ;  /* 0x0000000d05047223 */ /* 0x000fe20000000004 */
[----:B------:R1:W-:Y:S01]  /*0f60*/  STL.64 [R2], R6 ;  /* 0x0000000602007387 */ /* 0x0003e20000100a00 */
[----:B------:R-:W2:Y:S03]  /*0f70*/  MUFU.EX2 R8, R15 ;  /* 0x0000000f00087308 */ /* 0x000ea60000000800 */
[----:B------:R1:W-:Y:S01]  /*0f80*/  STL.64 [R2+0x8], R10 ;  /* 0x0000080a02007387 */ /* 0x0003e20000100a00 */
[----:B------:R-:W-:Y:S01]  /*0f90*/  FSEL R5, R4, 1, P3 ;  /* 0x3f80000004057808 */ /* 0x000fe20001800000 */
[----:B0-----:R-:W-:Y:S01]  /*0fa0*/  @!P6 FMUL R14, R14, R14 ;  /* 0x0000000e0e0ee220 */ /* 0x001fe20000400000 */
[----:B------:R-:W-:-:S05]  /*0fb0*/  FSEL R4, R4, 1, !P3 ;  /* 0x3f80000004047808 */ /* 0x000fca0005800000 */
[----:B------:R-:W-:-:S05]  /*0fc0*/  FFMA R4, R4, R14, R5 ;  /* 0x0000000e04047223 */ /* 0x000fca0000000005 */
[----:B------:R-:W-:Y:S01]  /*0fd0*/  FSEL R9, R4, 1, P5 ;  /* 0x3f80000004097808 */ /* 0x000fe20002800000 */
[----:B--2---:R-:W-:Y:S01]  /*0fe0*/  @!P2 FMUL R8, R8, R8 ;  /* 0x000000080808a220 */ /* 0x004fe20000400000 */
[----:B------:R-:W-:-:S05]  /*0ff0*/  FSEL R4, R4, 1, !P5 ;  /* 0x3f80000004047808 */ /* 0x000fca0006800000 */
[----:B-1----:R-:W-:-:S07]  /*1000*/  FFMA R9, R4, R8, R9 ;  /* 0x0000000804097223 */ /* 0x002fce0000000009 */
.L_x_387:
        /* <DEDUP_REMOVED lines=9> */
[----:B0-----:R-:W-:-:S05]  /*10a0*/  IMAD.WIDE.U32 R10, R2, 0x4, R4 ;  /* 0x00000004020a7825 */ /* 0x001fca00078e0004 */
[----:B------:R-:W2:Y:S01]  /*10b0*/  LDG.E R6, desc[UR6][R10.64] ;  /* 0x000000060a067981 */ /* 0x000ea2000c1e1900 */
[----:B------:R-:W-:-:S05]  /*10c0*/  IMAD.WIDE.U32 R4, R7, 0x4, R4 ;  /* 0x0000000407047825 */ /* 0x000fca00078e0004 */
[----:B------:R-:W3:Y:S01]  /*10d0*/  LDG.E R7, desc[UR6][R4.64] ;  /* 0x0000000604077981 */ /* 0x000ee2000c1e1900 */
[----:B--2---:R-:W-:-:S04]  /*10e0*/  FSETP.GT.AND P0, PT, R17, R6, PT ;  /* 0x000000061100720b */ /* 0x004fc80003f04000 */
[----:B------:R-:W-:Y:S02]  /*10f0*/  FSEL R2, R17, R6, P0 ;  /* 0x0000000611027208 */ /* 0x000fe40000000000 */
[----:B------:R-:W-:Y:S02]  /*1100*/  FSEL R17, R6, R17, P0 ;  /* 0x0000001106117208 */ /* 0x000fe40000000000 */
[C---:B---3--:R-:W-:Y:S02]  /*1110*/  FSETP.GT.AND P3, PT, R2.reuse, R7, PT ;  /* 0x000000070200720b */ /* 0x048fe40003f64000 */
        /* <DEDUP_REMOVED lines=9> */
[C---:B------:R-:W-:Y:S01]  /*11b0*/  IMAD R2, R16.reuse, 0x4, R1 ;  /* 0x0000000410027824 */ /* 0x040fe200078e0201 */
[----:B------:R-:W-:-:S03]  /*11c0*/  IADD3 R16, PT, PT, R16, 0x2, RZ ;  /* 0x0000000210107810 */ /* 0x000fc60007ffe0ff */
[----:B------:R-:W-:Y:S01]  /*11d0*/  FSETP.GEU.AND P4, PT, R10, -126, PT ;  /* 0xc2fc00000a00780b */ /* 0x000fe20003f8e000 */
        /* <DEDUP_REMOVED lines=11> */
.L_x_388:
[----:B------:R-:W-:Y:S05]  /*1290*/  @P1 BRA `(.L_x_384) ;  /* 0x0000001000ac1947 */ /* 0x000fea0003800000 */
[----:B------:R-:W0:Y:S01]  /*12a0*/  LDC.64 R4, c[0x0][0x380] ;  /* 0x0000e000ff047b82 */ /* 0x000e220000000a00 */
[----:B------:R-:W-:-:S05]  /*12b0*/  IADD3 R27, PT, PT, R27, R16, RZ ;  /* 0x000000101b1b7210 */ /* 0x000fca0007ffe0ff */
[----:B------:R-:W-:-:S04]  /*12c0*/  IMAD R27, R27, R3, R22 ;  /* 0x000000031b1b7224 */ /* 0x000fc800078e0216 */
[----:B0-----:R-:W-:-:S06]  /*12d0*/  IMAD.WIDE.U32 R4, R27, 0x4, R4 ;  /* 0x000000041b047825 */ /* 0x001fcc00078e0004 */
[----:B------:R-:W2:Y:S02]  /*12e0*/  LDG.E R4, desc[UR6][R4.64] ;  /* 0x0000000604047981 */ /* 0x000ea4000c1e1900 */
[----:B--2---:R-:W-:-:S04]  /*12f0*/  FSETP.GT.AND P0, PT, R17, R4, PT ;  /* 0x000000041100720b */ /* 0x004fc80003f04000 */
[----:B------:R-:W-:Y:S02]  /*1300*/  FSEL R2, R17, R4, P0 ;  /* 0x0000000411027208 */ /* 0x000fe40000000000 */
[----:B------:R-:W-:Y:S02]  /*1310*/  FSEL R7, R4, R17, P0 ;  /* 0x0000001104077208 */ /* 0x000fe40000000000 */
[C---:B------:R-:W-:Y:S01]  /*1320*/  FSEL R6, R9.reuse, 1, !P0 ;  /* 0x3f80000009067808 */ /* 0x040fe20004000000 */
[----:B------:R-:W-:Y:S01]  /*1330*/  IMAD.MOV.U32 R17, RZ, RZ, R2 ;  /* 0x000000ffff117224 */ /* 0x000fe200078e0002 */
[----:B------:R-:W-:Y:S01]  /*1340*/  FSEL R9, R9, 1, P0 ;  /* 0x3f80000009097808 */ /* 0x000fe20000000000 */
[----:B------:R-:W-:-:S04]  /*1350*/  FADD R7, -R2, R7 ;  /* 0x0000000702077221 */ /* 0x000fc80000000100 */
        /* <DEDUP_REMOVED lines=9> */
.L_x_383:
        /* <DEDUP_REMOVED lines=12> */
[----:B------:R-:W-:Y:S01]  /*14b0*/  VIADD R2, R1, 0x10 ;  /* 0x0000001001027836 */ /* 0x000fe20000000000 */
[----:B------:R-:W-:Y:S01]  /*14c0*/  MOV R17, 0xff7fffff ;  /* 0xff7fffff00117802 */ /* 0x000fe20000000f00 */
[----:B------:R-:W1:Y:S01]  /*14d0*/  LDCU UR5, c[0x0][0x394] ;  /* 0x00007280ff0577ac */ /* 0x000e620008000800 */
[----:B------:R-:W-:Y:S02]  /*14e0*/  MOV R9, RZ ;  /* 0x000000ff00097202 */ /* 0x000fe40000000f00 */
[----:B------:R-:W-:Y:S01]  /*14f0*/  IADD3 R27, PT, PT, -R26, RZ, RZ ;  /* 0x000000ff1a1b7210 */ /* 0x000fe20007ffe1ff */
[----:B------:R-:W-:-:S06]  /*1500*/  UMOV UR4, URZ ;  /* 0x000000ff00047c82 */ /* 0x000fcc0008000000 */
.L_x_390:
[----:B-1----:R-:W-:Y:S01]  /*1510*/  MOV R3, UR5 ;  /* 0x0000000500037c02 */ /* 0x002fe20008000f00 */
[----:B------:R-:W-:-:S04]  /*1520*/  VIADD R4, R16, UR4 ;  /* 0x0000000410047c36 */ /* 0x000fc80008000000 */
[----:B------:R-:W-:-:S04]  /*1530*/  IMAD R4, R4, R3, R22 ;  /* 0x0000000304047224 */ /* 0x000fc800078e0216 */
[C---:B0-----:R-:W-:Y:S01]  /*1540*/  IMAD.WIDE.U32 R24, R4.reuse, 0x4, R10 ;  /* 0x0000000404187825 */ /* 0x041fe200078e000a */
[----:B------:R-:W-:-:S04]  /*1550*/  IADD3 R14, PT, PT, R4, R3, RZ ;  /* 0x00000003040e7210 */ /* 0x000fc80007ffe0ff */
[----:B------:R0:W2:Y:S01]  /*1560*/  LDG.E R4, desc[UR6][R24.64] ;  /* 0x0000000618047981 */ /* 0x0000a2000c1e1900 */
[C---:B------:R-:W-:Y:S01]  /*1570*/  IADD3 R6, PT, PT, R14.reuse, R3, RZ ;  /* 0x000000030e067210 */ /* 0x040fe20007ffe0ff */
[----:B------:R-:W-:-:S04]  /*1580*/  IMAD.WIDE.U32 R14, R14, 0x4, R10 ;  /* 0x000000040e0e7825 */ /* 0x000fc800078e000a */
[C---:B------:R-:W-:Y:S01]  /*1590*/  IMAD.IADD R12, R6.reuse, 0x1, R3 ;  /* 0x00000001060c7824 */ /* 0x040fe200078e0203 */
[----:B------:R1:W3:Y:S01]  /*15a0*/  LDG.E R5, desc[UR6][R14.64] ;  /* 0x000000060e057981 */ /* 0x0002e2000c1e1900 */
[----:B------:R-:W-:-:S04]  /*15b0*/  IMAD.WIDE.U32 R6, R6, 0x4, R10 ;  /* 0x0000000406067825 */ /* 0x000fc800078e000a */
[C---:B------:R-:W-:Y:S02]  /*15c0*/  IMAD.WIDE.U32 R18, R12.reuse, 0x4, R10 ;  /* 0x000000040c127825 */ /* 0x040fe400078e000a */
[----:B------:R-:W4:Y:S01]  /*15d0*/  LDG.E R6, desc[UR6][R6.64] ;  /* 0x0000000606067981 */ /* 0x000f22000c1e1900 */
[----:B------:R-:W-:-:S03]  /*15e0*/  IADD3 R28, PT, PT, R12, R3, RZ ;  /* 0x000000030c1c7210 */ /* 0x000fc60007ffe0ff */
[----:B------:R5:W4:Y:S02]  /*15f0*/  LDG.E R7, desc[UR6][R18.64] ;  /* 0x0000000612077981 */ /* 0x000b24000c1e1900 */
[----:B------:R-:W-:-:S06]  /*1600*/  IMAD.WIDE.U32 R12, R28, 0x4, R10 ;  /* 0x000000041c0c7825 */ /* 0x000fcc00078e000a */
[----:B------:R-:W4:Y:S01]  /*1610*/  LDG.E R12, desc[UR6][R12.64] ;  /* 0x000000060c0c7981 */ /* 0x000f22000c1e1900 */
[----:B0-----:R-:W-:-:S05]  /*1620*/  IADD3 R24, PT, PT, R28, R3, RZ ;  /* 0x000000031c187210 */ /* 0x001fca0007ffe0ff */
[C---:B------:R-:W-:Y:S01]  /*1630*/  IMAD.WIDE.U32 R28, R24.reuse, 0x4, R10 ;  /* 0x00000004181c7825 */ /* 0x040fe200078e000a */
[----:B-1----:R-:W-:-:S04]  /*1640*/  IADD3 R15, PT, PT, R24, R3, RZ ;  /* 0x00000003180f7210 */ /* 0x002fc80007ffe0ff */
[----:B------:R-:W4:Y:S01]  /*1650*/  LDG.E R13, desc[UR6][R28.64] ;  /* 0x000000061c0d7981 */ /* 0x000f22000c1e1900 */
[----:B------:R-:W-:-:S05]  /*1660*/  IMAD.WIDE.U32 R24, R15, 0x4, R10 ;  /* 0x000000040f187825 */ /* 0x000fca00078e000a */
[----:B------:R-:W4:Y:S01]  /*1670*/  LDG.E R14, desc[UR6][R24.64] ;  /* 0x00000006180e7981 */ /* 0x000f22000c1e1900 */
[----:B------:R-:W-:-:S04]  /*1680*/  IMAD.IADD R15, R15, 0x1, R3 ;  /* 0x000000010f0f7824 */ /* 0x000fc800078e0203 */
        /* <DEDUP_REMOVED lines=105> */
.L_x_389:
[----:B------:R-:W-:Y:S05]  /*1d20*/  @!P0 BRA `(.L_x_384) ;  /* 0x0000000800088947 */ /* 0x000fea0003800000 */
[----:B------:R-:W-:-:S13]  /*1d30*/  ISETP.GE.U32.AND P0, PT, R8, 0x4, PT ;  /* 0x000000040800780c */ /* 0x000fda0003f06070 */
[----:B------:R-:W-:Y:S05]  /*1d40*/  @!P0 BRA `(.L_x_391) ;  /* 0x0000000400088947 */ /* 0x000fea0003800000 */
[----:B------:R-:W0:Y:S01]  /*1d50*/  LDC.64 R6, c[0x0][0x380] ;  /* 0x0000e000ff067b82 */ /* 0x000e220000000a00 */
[----:B------:R-:W-:-:S05]  /*1d60*/  IADD3 R2, PT, PT, R16, R26, RZ ;  /* 0x0000001a10027210 */ /* 0x000fca0007ffe0ff */
[----:B------:R-:W-:-:S04]  /*1d70*/  IMAD R2, R2, R3, R22 ;  /* 0x0000000302027224 */ /* 0x000fc800078e0216 */
[----:B0-----:R-:W-:-:S04]  /*1d80*/  IMAD.WIDE.U32 R18, R2, 0x4, R6 ;  /* 0x0000000402127825 */ /* 0x001fc800078e0006 */
[----:B------:R-:W-:Y:S01]  /*1d90*/  IMAD.IADD R2, R2, 0x1, R3 ;  /* 0x0000000102027824 */ /* 0x000fe200078e0203 */
[----:B------:R-:W2:Y:S03]  /*1da0*/  LDG.E R4, desc[UR6][R18.64] ;  /* 0x0000000612047981 */ /* 0x000ea6000c1e1900 */
        /* <DEDUP_REMOVED lines=46> */
[C---:B------:R-:W-:Y:S01]  /*2090*/  LEA R2, R26.reuse, R1, 0x2 ;  /* 0x000000011a027211 */ /* 0x040fe200078e10ff */
[----:B------:R-:W1:Y:S01]  /*20a0*/  MUFU.EX2 R8, R14 ;  /* 0x0000000e00087308 */ /* 0x000e620000000800 */
[----:B------:R-:W-:Y:S02]  /*20b0*/  VIADD R26, R26, 0x4 ;  /* 0x000000041a1a7836 */ /* 0x000fe40000000000 */
[----:B------:R-:W-:Y:S01]  /*20c0*/  FFMA R6, R7, R12, R6 ;  /* 0x0000000c07067223 */ /* 0x000fe20000000006 */
[----:B------:R2:W-:Y:S01]  /*20d0*/  STL.64 [R2], R4 ;  /* 0x0000000402007387 */ /* 0x0005e20000100a00 */
[----:B0-----:R-:W-:-:S03]  /*20e0*/  @!P1 FMUL R13, R13, R13 ;  /* 0x0000000d0d0d9220 */ /* 0x001fc60000400000 */
[C---:B------:R-:W-:Y:S01]  /*20f0*/  FSEL R7, R6.reuse, 1, P2 ;  /* 0x3f80000006077808 */ /* 0x040fe20001000000 */
[----:B------:R2:W-:Y:S01]  /*2100*/  STL.64 [R2+0x8], R10 ;  /* 0x0000080a02007387 */ /* 0x0005e20000100a00 */
[----:B------:R-:W-:-:S05]  /*2110*/  FSEL R6, R6, 1, !P2 ;  /* 0x3f80000006067808 */ /* 0x000fca0005000000 */
[----:B------:R-:W-:Y:S01]  /*2120*/  FFMA R6, R6, R13, R7 ;  /* 0x0000000d06067223 */ /* 0x000fe20000000007 */
[----:B-1----:R-:W-:-:S04]  /*2130*/  @!P6 FMUL R8, R8, R8 ;  /* 0x000000080808e220 */ /* 0x002fc80000400000 */
[C---:B------:R-:W-:Y:S02]  /*2140*/  FSEL R9, R6.reuse, 1, P0 ;  /* 0x3f80000006097808 */ /* 0x040fe40000000000 */
[----:B------:R-:W-:-:S05]  /*2150*/  FSEL R6, R6, 1, !P0 ;  /* 0x3f80000006067808 */ /* 0x000fca0004000000 */
[----:B--2---:R-:W-:-:S07]  /*2160*/  FFMA R9, R6, R8, R9 ;  /* 0x0000000806097223 */ /* 0x004fce0000000009 */
.L_x_391:
        /* <DEDUP_REMOVED lines=27> */
[C---:B------:R-:W-:Y:S01]  /*2320*/  LEA R2, R26.reuse, R1, 0x2 ;  /* 0x000000011a027211 */ /* 0x040fe200078e10ff */
[----:B------:R-:W-:-:S03]  /*2330*/  VIADD R26, R26, 0x2 ;  /* 0x000000021a1a7836 */ /* 0x000fc60000000000 */
        /* <DEDUP_REMOVED lines=12> */
.L_x_392:
[----:B------:R-:W-:Y:S05]  /*2400*/  @!P4 BRA `(.L_x_384) ;  /* 0x000000000050c947 */ /* 0x000fea0003800000 */
        /* <DEDUP_REMOVED lines=19> */
[----:B0-----:R-:W-:-:S07]  /*2540*/  FFMA R9, R6, R10, R9 ;  /* 0x0000000a06097223 */ /* 0x001fce0000000009 */
.L_x_384:
[----:B------:R-:W-:Y:S05]  /*2550*/  BSYNC.RECONVERGENT B0 ;  /* 0x0000000000007941 */ /* 0x000fea0003800200 */
.L_x_382:
        /* <DEDUP_REMOVED lines=14> */
[----:B------:R-:W-:Y:S01]  /*2640*/  FSEL R4, R9, R8, P5 ;  /* 0x0000000809047208 */ /* 0x000fe20002800000 */
[----:B------:R-:W-:Y:S01]  /*2650*/  IMAD.MOV.U32 R17, RZ, RZ, R2 ;  /* 0x000000ffff117224 */ /* 0x000fe200078e0002 */
        /* <DEDUP_REMOVED lines=8> */
.L_x_394:
[----:B------:R-:W-:Y:S05]  /*26e0*/  BSYNC.RECONVERGENT B0 ;  /* 0x0000000000007941 */ /* 0x000fea0003800200 */
.L_x_393:
        /* <DEDUP_REMOVED lines=17> */
.L_x_396:
[----:B------:R-:W-:Y:S05]  /*2800*/  BSYNC.RECONVERGENT B0 ;  /* 0x0000000000007941 */ /* 0x000fea0003800200 */
.L_x_395:
[----:B-1----:R1:W3:Y:S01]  /*2810*/  SHFL.DOWN PT, R4, R17, 0x4, 0x1f ;  /* 0x08801f0011047f89 */ /* 0x0022e200000e0000 */
[----:B------:R-:W-:Y:S03]  /*2820*/  BSSY.RECONVERGENT B0, `(.L_x_397) ;  /* 0x0000010000007945 */ /* 0x000fe60003800200 */
[----:B--2---:R1:W2:Y:S01]  /*2830*/  SHFL.DOWN PT, R8, R9, 0x4, 0x1f ;  /* 0x08801f0009087f89 */ /* 0x0042a200000e0000 */
[----:B------:R-:W-:Y:S05]  /*2840*/  @P3 BRA `(.L_x_398) ;  /* 0x0000000000343947 */ /* 0x000fea0003800000 */
[----:B---3--:R-:W-:-:S04]  /*2850*/  FSETP.GT.AND P3, PT, R17, R4, PT ;  /* 0x000000041100720b */ /* 0x008fc80003f64000 */
[----:B------:R-:W-:Y:S02]  /*2860*/  FSEL R2, R17, R4, P3 ;  /* 0x0000000411027208 */ /* 0x000fe40001800000 */
[----:B------:R-:W-:Y:S02]  /*2870*/  FSEL R5, R4, R17, P3 ;  /* 0x0000001104057208 */ /* 0x000fe40001800000 */
[----:B--2---:R-:W-:Y:S02]  /*2880*/  FSEL R4, R9, R8, P3 ;  /* 0x0000000809047208 */ /* 0x004fe40001800000 */
[----:B01----:R-:W-:Y:S01]  /*2890*/  FSEL R9, R8, R9, P3 ;  /* 0x0000000908097208 */ /* 0x003fe20001800000 */
        /* <DEDUP_REMOVED lines=8> */
.L_x_398:
[----:B------:R-:W-:Y:S05]  /*2920*/  BSYNC.RECONVERGENT B0 ;  /* 0x0000000000007941 */ /* 0x000fea0003800200 */
.L_x_397:
        /* <DEDUP_REMOVED lines=17> */
.L_x_400:
[----:B------:R-:W-:Y:S05]  /*2a40*/  BSYNC.RECONVERGENT B0 ;  /* 0x0000000000007941 */ /* 0x000fea0003800200 */
.L_x_399:
        /* <DEDUP_REMOVED lines=20> */
[----:B0-----:R-:W-:-:S05]  /*2b90*/  @!P3 LEA R7, R10, R7, 0x18 ;  /* 0x000000070a07b211 */ /* 0x001fca00078ec0ff */
[----:B------:R-:W-:Y:S02]  /*2ba0*/  @!P3 IMAD.IADD R6, R6, 0x1, R7 ;  /* 0x000000010606b824 */ /* 0x000fe400078e0207 */
[----:B-1----:R-:W-:-:S04]  /*2bb0*/  @!P2 FMUL R4, R4, R4 ;  /* 0x000000040404a220 */ /* 0x002fc80000400000 */
[----:B------:R-:W-:-:S05]  /*2bc0*/  FFMA R9, R9, R4, R2 ;  /* 0x0000000409097223 */ /* 0x000fca0000000002 */
[----:B------:R0:W-:Y:S02]  /*2bd0*/  @!P3 STS.64 [R6+0x20], R8 ;  /* 0x000020080600b388 */ /* 0x0001e40000000a00 */
.L_x_402:
[----:B------:R-:W-:Y:S05]  /*2be0*/  BSYNC.RECONVERGENT B0 ;  /* 0x0000000000007941 */ /* 0x000fea0003800200 */
.L_x_401:
        /* <DEDUP_REMOVED lines=395> */
.L_x_404:
[----:B------:R-:W-:Y:S05]  /*44a0*/  BSYNC.RECONVERGENT B0 ;  /* 0x0000000000007941 */ /* 0x000fea0003800200 */
.L_x_403:
        /* <DEDUP_REMOVED lines=9> */
[----:B------:R-:W-:Y:S01]  /*4540*/  IMAD.MOV.U32 R5, RZ, RZ, 0x4b800000 ;  /* 0x4b800000ff057424 */ /* 0x000fe200078e00ff */
[----:B0-----:R-:W-:Y:S01]  /*4550*/  IADD3 R7, PT, PT, -R23, R0, RZ ;  /* 0x0000000017077210 */ /* 0x001fe20007ffe1ff */
[----:B------:R-:W-:Y:S01]  /*4560*/  HFMA2 R16, -RZ, RZ, 0, 0 ;  /* 0x00000000ff107431 */ /* 0x000fe200000001ff */
[----:B------:R-:W-:Y:S02]  /*4570*/  ISETP.GE.U32.AND P2, PT, R4, 0x7, PT ;  /* 0x000000070400780c */ /* 0x000fe40003f46070 */
[C---:B------:R-:W-:Y:S01]  /*4580*/  LOP3.LUT R0, R20.reuse, 0x7, RZ, 0xc0, !PT ;  /* 0x0000000714007812 */ /* 0x040fe200078ec0ff */
[----:B------:R-:W-:-:S03]  /*4590*/  IMAD R4, R20, R7, RZ ;  /* 0x0000000714047224 */ /* 0x000fc600078e02ff */
[----:B------:R-:W-:Y:S01]  /*45a0*/  ISETP.NE.AND P0, PT, R0, RZ, PT ;  /* 0x000000ff0000720c */ /* 0x000fe20003f05270 */
        /* <DEDUP_REMOVED lines=11> */
[----:B------:R-:W4:Y:S01]  /*4660*/  LDCU UR5, c[0x0][0x394] ;  /* 0x00007280ff0577ac */ /* 0x000f220008000800 */
[----:B------:R-:W-:Y:S02]  /*4670*/  IADD3 R13, PT, PT, R1, 0x10, RZ ;  /* 0x00000010010d7810 */ /* 0x000fe40007ffe0ff */
[----:B-123--:R-:W-:Y:S01]  /*4680*/  IADD3 R17, PT, PT, -R16, RZ, RZ ;  /* 0x000000ff10117210 */ /* 0x00efe20007ffe1ff */
[----:B------:R-:W-:-:S06]  /*4690*/  UMOV UR4, URZ ;  /* 0x000000ff00047c82 */ /* 0x000fcc0008000000 */
.L_x_407:
[----:B----4-:R-:W2:Y:S04]  /*46a0*/  LDL.128 R8, [R13+-0x10] ;  /* 0xfffff0000d087983 */ /* 0x010ea80000100c00 */
[----:B------:R1:W3:Y:S01]  /*46b0*/  LDL.128 R4, [R13] ;  /* 0x000000000d047983 */ /* 0x0002e20000100c00 */
[----:B------:R-:W-:Y:S02]  /*46c0*/  IADD3 R17, PT, PT, R17, 0x8, RZ ;  /* 0x0000000811117810 */ /* 0x000fe40007ffe0ff */
[----:B-1----:R-:W-:Y:S01]  /*46d0*/  IADD3 R13, PT, PT, R13, 0x20, RZ ;  /* 0x000000200d0d7810 */ /* 0x002fe20007ffe0ff */
[C---:B--2---:R-:W-:Y:S01]  /*46e0*/  FADD R9, -R12.reuse, R9 ;  /* 0x000000090c097221 */ /* 0x044fe20000000100 */
[C---:B------:R-:W-:Y:S01]  /*46f0*/  FADD R8, -R12.reuse, R8 ;  /* 0x000000080c087221 */ /* 0x040fe20000000100 */
[C---:B------:R-:W-:Y:S01]  /*4700*/  FADD R3, -R12.reuse, R11 ;  /* 0x0000000b0c037221 */ /* 0x040fe20000000100 */
[----:B------:R-:W-:Y:S01]  /*4710*/  FADD R10, -R12, R10 ;  /* 0x0000000a0c0a7221 */ /* 0x000fe20000000100 */
[----:B------:R-:W-:Y:S01]  /*4720*/  FMUL R9, R9, 1.4426950216293334961 ;  /* 0x3fb8aa3b09097820 */ /* 0x000fe20000400000 */
[----:B------:R-:W-:Y:S01]  /*4730*/  FMUL R8, R8, 1.4426950216293334961 ;  /* 0x3fb8aa3b08087820 */ /* 0x000fe20000400000 */
[C---:B---3--:R-:W-:Y:S01]  /*4740*/  FADD R4, -R12.reuse, R4 ;  /* 0x000000040c047221 */ /* 0x048fe20000000100 */
[----:B------:R-:W-:Y:S01]  /*4750*/  FMUL R27, R3, 1.4426950216293334961 ;  /* 0x3fb8aa3b031b7820 */ /* 0x000fe20000400000 */
[----:B------:R-:W-:Y:S01]  /*4760*/  FADD R5, -R12, R5 ;  /* 0x000000050c057221 */ /* 0x000fe20000000100 */
[----:B------:R-:W-:Y:S01]  /*4770*/  FSETP.GEU.AND P1, PT, R9, -126, PT ;  /* 0xc2fc00000900780b */ /* 0x000fe20003f2e000 */
[----:B------:R-:W-:Y:S01]  /*4780*/  FMUL R10, R10, 1.4426950216293334961 ;  /* 0x3fb8aa3b0a0a7820 */ /* 0x000fe20000400000 */
[----:B------:R-:W-:Y:S01]  /*4790*/  FSETP.GEU.AND P6, PT, R8, -126, PT ;  /* 0xc2fc00000800780b */ /* 0x000fe20003fce000 */
[C---:B------:R-:W-:Y:S01]  /*47a0*/  FADD R6, -R12.reuse, R6 ;  /* 0x000000060c067221 */ /* 0x040fe20000000100 */
[----:B------:R-:W-:Y:S01]  /*47b0*/  FADD R7, -R12, R7 ;  /* 0x000000070c077221 */ /* 0x000fe20000000100 */
[----:B------:R-:W-:Y:S01]  /*47c0*/  FMUL R23, R4, 1.4426950216293334961 ;  /* 0x3fb8aa3b04177820 */ /* 0x000fe20000400000 */
[----:B------:R-:W-:Y:S01]  /*47d0*/  FMUL R19, R5, 1.4426950216293334961 ;  /* 0x3fb8aa3b05137820 */ /* 0x000fe20000400000 */
[----:B------:R-:W-:Y:S01]  /*47e0*/  FSETP.GEU.AND P3, PT, R27, -126, PT ;  /* 0xc2fc00001b00780b */ /* 0x000fe20003f6e000 */
[----:B------:R-:W-:Y:S01]  /*47f0*/  FMUL R29, R6, 1.4426950216293334961 ;  /* 0x3fb8aa3b061d7820 */ /* 0x000fe20000400000 */
[----:B------:R-:W-:Y:S01]  /*4800*/  FSETP.GEU.AND P2, PT, R10, -126, PT ;  /* 0xc2fc00000a00780b */ /* 0x000fe20003f4e000 */
[----:B------:R-:W-:Y:S01]  /*4810*/  FMUL R18, R7, 1.4426950216293334961 ;  /* 0x3fb8aa3b07127820 */ /* 0x000fe20000400000 */
[----:B------:R-:W-:Y:S01]  /*4820*/  FSETP.GEU.AND P4, PT, R23, -126, PT ;  /* 0xc2fc00001700780b */ /* 0x000fe20003f8e000 */
[----:B------:R-:W-:-:S02]  /*4830*/  VIADD R4, R21, UR4 ;  /* 0x0000000415047c36 */ /* 0x000fc40008000000 */
[----:B------:R-:W-:Y:S01]  /*4840*/  @!P1 FMUL R9, R9, 0.5 ;  /* 0x3f00000009099820 */ /* 0x000fe20000400000 */
[----:B----4-:R-:W-:Y:S01]  /*4850*/  MOV R3, UR5 ;  /* 0x0000000500037c02 */ /* 0x010fe20008000f00 */
[----:B------:R-:W-:Y:S01]  /*4860*/  @!P6 FMUL R8, R8, 0.5 ;  /* 0x3f0000000808e820 */ /* 0x000fe20000400000 */
[----:B------:R-:W-:Y:S01]  /*4870*/  FSETP.GEU.AND P5, PT, R19, -126, PT ;  /* 0xc2fc00001300780b */ /* 0x000fe20003fae000 */
[----:B------:R-:W-:Y:S02]  /*4880*/  UIADD3 UR4, UPT, UPT, UR4, 0x8, URZ ;  /* 0x0000000804047890 */ /* 0x000fe4000fffe0ff */
[----:B------:R1:W2:Y:S01]  /*4890*/  MUFU.EX2 R11, R8 ;  /* 0x00000008000b7308 */ /* 0x0002a20000000800 */
[----:B------:R-:W-:Y:S02]  /*48a0*/  IMAD R6, R4, R3, R22 ;  /* 0x0000000304067224 */ /* 0x000fe400078e0216 */
[----:B------:R-:W-:Y:S01]  /*48b0*/  @!P3 FMUL R27, R27, 0.5 ;  /* 0x3f0000001b1bb820 */ /* 0x000fe20000400000 */
[----:B------:R-:W-:Y:S01]  /*48c0*/  @!P2 FMUL R10, R10, 0.5 ;  /* 0x3f0000000a0aa820 */ /* 0x000fe20000400000 */
[----:B------:R-:W-:Y:S01]  /*48d0*/  @!P4 FMUL R23, R23, 0.5 ;  /* 0x3f0000001717c820 */ /* 0x000fe20000400000 */
[----:B0-----:R-:W-:-:S02]  /*48e0*/  IMAD.WIDE.U32 R4, R6, 0x4, R14 ;  /* 0x0000000406047825 */ /* 0x001fc400078e000e */
[----:B------:R-:W0:Y:S01]  /*48f0*/  MUFU.EX2 R9, R9 ;  /* 0x0000000900097308 */ /* 0x000e220000000800 */
[----:B-1----:R-:W-:Y:S01]  /*4900*/  IADD3 R8, PT, PT, R6, R3, RZ ;  /* 0x0000000306087210 */ /* 0x002fe20007ffe0ff */
[----:B------:R-:W-:-:S04]  /*4910*/  @!P5 FMUL R19, R19, 0.5 ;  /* 0x3f0000001313d820 */ /* 0x000fc80000400000 */
[C---:B------:R-:W-:Y:S01]  /*4920*/  IMAD.WIDE.U32 R6, R8.reuse, 0x4, R14 ;  /* 0x0000000408067825 */ /* 0x040fe200078e000e */
[----:B------:R-:W-:Y:S01]  /*4930*/  IADD3 R8, PT, PT, R8, R3, RZ ;  /* 0x0000000308087210 */ /* 0x000fe20007ffe0ff */
[----:B------:R-:W1:Y:S02]  /*4940*/  MUFU.EX2 R25, R10 ;  /* 0x0000000a00197308 */ /* 0x000e640000000800 */
[----:B--2---:R-:W-:Y:S01]  /*4950*/  @!P6 FMUL R11, R11, R11 ;  /* 0x0000000b0b0be220 */ /* 0x004fe20000400000 */
[----:B------:R-:W-:Y:S01]  /*4960*/  FSETP.GEU.AND P6, PT, R29, -126, PT ;  /* 0xc2fc00001d00780b */ /* 0x000fe20003fce000 */
[----:B------:R-:W-:Y:S02]  /*4970*/  IMAD.IADD R26, R8, 0x1, R3 ;  /* 0x00000001081a7824 */ /* 0x000fe400078e0203 */
[----:B------:R-:W-:Y:S02]  /*4980*/  FMUL R11, R2, R11 ;  /* 0x0000000b020b7220 */ /* 0x000fe40000400000 */
[----:B------:R-:W2:Y:S01]  /*4990*/  MUFU.EX2 R27, R27 ;  /* 0x0000001b001b7308 */ /* 0x000ea20000000800 */
[----:B0-----:R-:W-:Y:S01]  /*49a0*/  @!P1 FMUL R9, R9, R9 ;  /* 0x0000000909099220 */ /* 0x001fe20000400000 */
[----:B------:R-:W-:Y:S01]  /*49b0*/  FSETP.GEU.AND P1, PT, R18, -126, PT ;  /* 0xc2fc00001200780b */ /* 0x000fe20003f2e000 */
[----:B------:R0:W-:Y:S02]  /*49c0*/  STG.E desc[UR6][R4.64], R11 ;  /* 0x0000000b04007986 */ /* 0x0001e4000c101906 */
[----:B------:R-:W-:Y:S01]  /*49d0*/  FMUL R24, R2, R9 ;  /* 0x0000000902187220 */ /* 0x000fe20000400000 */
[----:B------:R-:W-:-:S04]  /*49e0*/  IMAD.WIDE.U32 R8, R8, 0x4, R14 ;  /* 0x0000000408087825 */ /* 0x000fc800078e000e */
[----:B------:R-:W-:Y:S01]  /*49f0*/  @!P6 FMUL R29, R29, 0.5 ;  /* 0x3f0000001d1de820 */ /* 0x000fe20000400000 */
[----:B------:R-:W3:Y:S01]  /*4a00*/  MUFU.EX2 R23, R23 ;  /* 0x0000001700177308 */ /* 0x000ee20000000800 */
[----:B-1----:R-:W-:Y:S01]  /*4a10*/  @!P2 FMUL R25, R25, R25 ;  /* 0x000000191919a220 */ /* 0x002fe20000400000 */
[----:B------:R1:W-:Y:S03]  /*4a20*/  STG.E desc[UR6][R6.64], R24 ;  /* 0x0000001806007986 */ /* 0x0003e6000c101906 */
[----:B------:R-:W-:Y:S01]  /*4a30*/  FMUL R25, R2, R25 ;  /* 0x0000001902197220 */ /* 0x000fe20000400000 */
[----:B------:R-:W-:Y:S02]  /*4a40*/  @!P1 FMUL R18, R18, 0.5 ;  /* 0x3f00000012129820 */ /* 0x000fe40000400000 */
[----:B------:R-:W4:Y:S01]  /*4a50*/  MUFU.EX2 R19, R19 ;  /* 0x0000001300137308 */ /* 0x000f220000000800 */
[C---:B0-----:R-:W-:Y:S01]  /*4a60*/  IADD3 R4, PT, PT, R26.reuse, R3, RZ ;  /* 0x000000031a047210 */ /* 0x041fe20007ffe0ff */
[----:B--2---:R-:W-:Y:S01]  /*4a70*/  @!P3 FMUL R27, R27, R27 ;  /* 0x0000001b1b1bb220 */ /* 0x004fe20000400000 */
[----:B------:R-:W-:Y:S01]  /*4a80*/  IMAD.WIDE.U32 R10, R26, 0x4, R14 ;  /* 0x000000041a0a7825 */ /* 0x000fe200078e000e */
[----:B------:R0:W-:Y:S01]  /*4a90*/  STG.E desc[UR6][R8.64], R25 ;  /* 0x0000001908007986 */ /* 0x0001e2000c101906 */
[----:B-1----:R-:W-:-:S02]  /*4aa0*/  IADD3 R6, PT, PT, R4, R3, RZ ;  /* 0x0000000304067210 */ /* 0x002fc40007ffe0ff */
[----:B------:R-:W-:Y:S01]  /*4ab0*/  FMUL R27, R2, R27 ;  /* 0x0000001b021b7220 */ /* 0x000fe20000400000 */
[----:B------:R-:W1:Y:S01]  /*4ac0*/  MUFU.EX2 R29, R29 ;  /* 0x0000001d001d7308 */ /* 0x000e620000000800 */
[----:B---3--:R-:W-:Y:S01]  /*4ad0*/  @!P4 FMUL R23, R23, R23 ;  /* 0x000000171717c220 */ /* 0x008fe20000400000 */
[----:B------:R-:W-:Y:S01]  /*4ae0*/  IADD3 R24, PT, PT, R6, R3, RZ ;  /* 0x0000000306187210 */ /* 0x000fe20007ffe0ff */
[----:B------:R-:W-:Y:S01]  /*4af0*/  IMAD.WIDE.U32 R4, R4, 0x4, R14 ;  /* 0x0000000404047825 */ /* 0x000fe200078e000e */
[----:B------:R2:W-:Y:S03]  /*4b00*/  STG.E desc[UR6][R10.64], R27 ;  /* 0x0000001b0a007986 */ /* 0x0005e6000c101906 */
[----:B------:R-:W-:Y:S01]  /*4b10*/  FMUL R23, R2, R23 ;  /* 0x0000001702177220 */ /* 0x000fe20000400000 */
[----:B------:R-:W-:Y:S01]  /*4b20*/  IMAD.IADD R26, R24, 0x1, R3 ;  /* 0x00000001181a7824 */ /* 0x000fe200078e0203 */
[----:B------:R-:W3:Y:S01]  /*4b30*/  MUFU.EX2 R18, R18 ;  /* 0x0000001200127308 */ /* 0x000ee20000000800 */
[----:B----4-:R-:W-:Y:S01]  /*4b40*/  @!P5 FMUL R19, R19, R19 ;  /* 0x000000131313d220 */ /* 0x010fe20000400000 */
[--C-:B------:R-:W-:Y:S01]  /*4b50*/  IMAD.WIDE.U32 R6, R6, 0x4, R14.reuse ;  /* 0x0000000406067825 */ /* 0x100fe200078e000e */
[----:B------:R4:W-:Y:S03]  /*4b60*/  STG.E desc[UR6][R4.64], R23 ;  /* 0x0000001704007986 */ /* 0x0009e6000c101906 */
[----:B------:R-:W-:Y:S01]  /*4b70*/  FMUL R19, R2, R19 ;  /* 0x0000001302137220 */ /* 0x000fe20000400000 */
[----:B0-----:R-:W-:-:S04]  /*4b80*/  IMAD.WIDE.U32 R8, R24, 0x4, R14 ;  /* 0x0000000418087825 */ /* 0x001fc800078e000e */
[----:B-1----:R-:W-:Y:S01]  /*4b90*/  @!P6 FMUL R29, R29, R29 ;  /* 0x0000001d1d1de220 */ /* 0x002fe20000400000 */
[----:B--2---:R-:W-:Y:S01]  /*4ba0*/  IMAD.WIDE.U32 R10, R26, 0x4, R14 ;  /* 0x000000041a0a7825 */ /* 0x004fe200078e000e */
[----:B------:R4:W-:Y:S03]  /*4bb0*/  STG.E desc[UR6][R6.64], R19 ;  /* 0x0000001306007986 */ /* 0x0009e6000c101906 */
[----:B------:R-:W-:Y:S01]  /*4bc0*/  FMUL R29, R2, R29 ;  /* 0x0000001d021d7220 */ /* 0x000fe20000400000 */
[----:B---3--:R-:W-:-:S04]  /*4bd0*/  @!P1 FMUL R18, R18, R18 ;  /* 0x0000001212129220 */ /* 0x008fc80000400000 */
[----:B------:R4:W-:Y:S01]  /*4be0*/  STG.E desc[UR6][R8.64], R29 ;  /* 0x0000001d08007986 */ /* 0x0009e2000c101906 */
[----:B------:R-:W-:Y:S01]  /*4bf0*/  ISETP.NE.AND P1, PT, R17, RZ, PT ;  /* 0x000000ff1100720c */ /* 0x000fe20003f25270 */
[----:B------:R-:W-:-:S05]  /*4c00*/  FMUL R25, R2, R18 ;  /* 0x0000001202197220 */ /* 0x000fca0000400000 */
[----:B------:R4:W-:Y:S07]  /*4c10*/  STG.E desc[UR6][R10.64], R25 ;  /* 0x000000190a007986 */ /* 0x0009ee000c101906 */
[----:B------:R-:W-:Y:S05]  /*4c20*/  @P1 BRA `(.L_x_407) ;  /* 0xfffffff8009c1947 */ /* 0x000fea000383ffff */
.L_x_406:
[----:B------:R-:W-:Y:S05]  /*4c30*/  @!P0 EXIT ;  /* 0x000000000000894d */ /* 0x000fea0003800000 */
[----:B------:R-:W-:Y:S02]  /*4c40*/  ISETP.GE.U32.AND P0, PT, R0, 0x4, PT ;  /* 0x000000040000780c */ /* 0x000fe40003f06070 */
[----:B------:R-:W-:-:S04]  /*4c50*/  LOP3.LUT R14, R20, 0x3, RZ, 0xc0, !PT ;  /* 0x00000003140e7812 */ /* 0x000fc800078ec0ff */
[----:B------:R-:W-:-:S07]  /*4c60*/  ISETP.NE.AND P4, PT, R14, RZ, PT ;  /* 0x000000ff0e00720c */ /* 0x000fce0003f85270 */
[----:B------:R-:W-:Y:S06]  /*4c70*/  @!P0 BRA `(.L_x_408) ;  /* 0x0000000000b88947 */ /* 0x000fec0003800000 */
[----:B------:R-:W-:Y:S01]  /*4c80*/  LEA R0, R16, R1, 0x2 ;  /* 0x0000000110007211 */ /* 0x000fe200078e10ff */
[----:B----4-:R-:W0:Y:S04]  /*4c90*/  LDC.64 R10, c[0x0][0x388] ;  /* 0x0000e200ff0a7b82 */ /* 0x010e280000000a00 */
[----:B------:R-:W4:Y:S04]  /*4ca0*/  LDL.64 R6, [R0] ;  /* 0x0000000000067983 */ /* 0x000f280000100a00 */
[----:B------:R5:W2:Y:S02]  /*4cb0*/  LDL.64 R4, [R0+0x8] ;  /* 0x0000080000047983 */ /* 0x000aa40000100a00 */
[----:B-----5:R-:W-:-:S02]  /*4cc0*/  IMAD.IADD R0, R21, 0x1, R16 ;  /* 0x0000000115007824 */ /* 0x020fc400078e0210 */
[----:B------:R-:W-:Y:S02]  /*4cd0*/  VIADD R16, R16, 0x4 ;  /* 0x0000000410107836 */ /* 0x000fe40000000000 */
[----:B------:R-:W-:Y:S02]  /*4ce0*/  IMAD R0, R0, R3, R22 ;  /* 0x0000000300007224 */ /* 0x000fe400078e0216 */
        /* <DEDUP_REMOVED lines=19> */
[----:B0-----:R-:W-:-:S04]  /*4e20*/  IADD3 R6, PT, PT, R0, R3, RZ ;  /* 0x0000000300067210 */ /* 0x001fc80007ffe0ff */
[----:B------:R-:W-:-:S03]  /*4e30*/  IADD3 R8, PT, PT, R6, R3, RZ ;  /* 0x0000000306087210 */ /* 0x000fc60007ffe0ff */
[----:B------:R-:W0:Y:S01]  /*4e40*/  MUFU.EX2 R17, R17 ;  /* 0x0000001100117308 */ /* 0x000e220000000800 */
[----:B-1----:R-:W-:Y:S01]  /*4e50*/  @!P0 FMUL R13, R13, R13 ;  /* 0x0000000d0d0d8220 */ /* 0x002fe20000400000 */
[----:B------:R-:W-:Y:S01]  /*4e60*/  IADD3 R23, PT, PT, R8, R3, RZ ;  /* 0x0000000308177210 */ /* 0x000fe20007ffe0ff */
[----:B--2---:R-:W-:-:S04]  /*4e70*/  IMAD.WIDE.U32 R6, R6, 0x4, R10 ;  /* 0x0000000406067825 */ /* 0x004fc800078e000a */
[----:B------:R-:W-:Y:S01]  /*4e80*/  FMUL R13, R2, R13 ;  /* 0x0000000d020d7220 */ /* 0x000fe20000400000 */
[--C-:B------:R-:W-:Y:S01]  /*4e90*/  IMAD.WIDE.U32 R8, R8, 0x4, R10.reuse ;  /* 0x0000000408087825 */ /* 0x100fe200078e000a */
[----:B------:R-:W1:Y:S03]  /*4ea0*/  MUFU.EX2 R19, R18 ;  /* 0x0000001200137308 */ /* 0x000e660000000800 */
[----:B---3--:R-:W-:Y:S01]  /*4eb0*/  @!P1 FMUL R15, R15, R15 ;  /* 0x0000000f0f0f9220 */ /* 0x008fe20000400000 */
[----:B------:R2:W-:Y:S01]  /*4ec0*/  STG.E desc[UR6][R4.64], R13 ;  /* 0x0000000d04007986 */ /* 0x0005e2000c101906 */
[----:B------:R-:W-:-:S04]  /*4ed0*/  IMAD.WIDE.U32 R10, R23, 0x4, R10 ;  /* 0x00000004170a7825 */ /* 0x000fc800078e000a */
[----:B------:R-:W-:Y:S01]  /*4ee0*/  FMUL R15, R2, R15 ;  /* 0x0000000f020f7220 */ /* 0x000fe20000400000 */
[----:B0-----:R-:W-:-:S04]  /*4ef0*/  @!P2 FMUL R17, R17, R17 ;  /* 0x000000111111a220 */ /* 0x001fc80000400000 */
[----:B------:R2:W-:Y:S01]  /*4f00*/  STG.E desc[UR6][R6.64], R15 ;  /* 0x0000000f06007986 */ /* 0x0005e2000c101906 */
[----:B------:R-:W-:Y:S01]  /*4f10*/  FMUL R17, R2, R17 ;  /* 0x0000001102117220 */ /* 0x000fe20000400000 */
[----:B-1----:R-:W-:-:S04]  /*4f20*/  @!P3 FMUL R19, R19, R19 ;  /* 0x000000131313b220 */ /* 0x002fc80000400000 */
[----:B------:R2:W-:Y:S01]  /*4f30*/  STG.E desc[UR6][R8.64], R17 ;  /* 0x0000001108007986 */ /* 0x0005e2000c101906 */
[----:B------:R-:W-:-:S05]  /*4f40*/  FMUL R19, R2, R19 ;  /* 0x0000001302137220 */ /* 0x000fca0000400000 */
[----:B------:R2:W-:Y:S02]  /*4f50*/  STG.E desc[UR6][R10.64], R19 ;  /* 0x000000130a007986 */ /* 0x0005e4000c101906 */
.L_x_408:
[----:B------:R-:W-:Y:S05]  /*4f60*/  @!P4 EXIT ;  /* 0x000000000000c94d */ /* 0x000fea0003800000 */
[----:B------:R-:W-:Y:S02]  /*4f70*/  ISETP.NE.AND P0, PT, R14, 0x1, PT ;  /* 0x000000010e00780c */ /* 0x000fe40003f05270 */
[----:B------:R-:W-:-:S04]  /*4f80*/  LOP3.LUT R20, R20, 0x1, RZ, 0xc0, !PT ;  /* 0x0000000114147812 */ /* 0x000fc800078ec0ff */
[----:B------:R-:W-:-:S07]  /*4f90*/  ISETP.NE.U32.AND P2, PT, R20, 0x1, PT ;  /* 0x000000011400780c */ /* 0x000fce0003f45070 */
[----:B------:R-:W-:Y:S06]  /*4fa0*/  @!P0 BRA `(.L_x_409) ;  /* 0x0000000000648947 */ /* 0x000fec0003800000 */
[----:B------:R-:W-:-:S05]  /*4fb0*/  LEA R0, R16, R1, 0x2 ;  /* 0x0000000110007211 */ /* 0x000fca00078e10ff */
[----:B--2-4-:R0:W2:Y:S02]  /*4fc0*/  LDL.64 R4, [R0] ;  /* 0x0000000000047983 */ /* 0x0140a40000100a00 */
[----:B0-----:R-:W-:Y:S01]  /*4fd0*/  IADD3 R0, PT, PT, R21, R16, RZ ;  /* 0x0000001015007210 */ /* 0x001fe20007ffe0ff */
[----:B------:R-:W-:-:S04]  /*4fe0*/  VIADD R16, R16, 0x2 ;  /* 0x0000000210107836 */ /* 0x000fc80000000000 */
[----:B------:R-:W-:-:S05]  /*4ff0*/  IMAD R0, R0, R3, R22 ;  /* 0x0000000300007224 */ /* 0x000fca00078e0216 */
[----:B------:R-:W-:Y:S01]  /*5000*/  IADD3 R13, PT, PT, R0, R3, RZ ;  /* 0x00000003000d7210 */ /* 0x000fe20007ffe0ff */
[C---:B--2---:R-:W-:Y:S01]  /*5010*/  FADD R4, -R12.reuse, R4 ;  /* 0x000000040c047221 */ /* 0x044fe20000000100 */
[----:B------:R-:W-:-:S03]  /*5020*/  FADD R5, -R12, R5 ;  /* 0x000000050c057221 */ /* 0x000fc60000000100 */
[----:B------:R-:W-:Y:S01]  /*5030*/  FMUL R8, R4, 1.4426950216293334961 ;  /* 0x3fb8aa3b04087820 */ /* 0x000fe20000400000 */
[----:B------:R-:W-:Y:S02]  /*5040*/  FMUL R10, R5, 1.4426950216293334961 ;  /* 0x3fb8aa3b050a7820 */ /* 0x000fe40000400000 */
[----:B------:R-:W0:Y:S02]  /*5050*/  LDC.64 R4, c[0x0][0x388] ;  /* 0x0000e200ff047b82 */ /* 0x000e240000000a00 */
[----:B------:R-:W-:Y:S02]  /*5060*/  FSETP.GEU.AND P0, PT, R8, -126, PT ;  /* 0xc2fc00000800780b */ /* 0x000fe40003f0e000 */
[----:B------:R-:W-:-:S11]  /*5070*/  FSETP.GEU.AND P1, PT, R10, -126, PT ;  /* 0xc2fc00000a00780b */ /* 0x000fd60003f2e000 */
[----:B------:R-:W-:Y:S02]  /*5080*/  @!P0 FMUL R8, R8, 0.5 ;  /* 0x3f00000008088820 */ /* 0x000fe40000400000 */
[----:B------:R-:W-:Y:S02]  /*5090*/  @!P1 FMUL R10, R10, 0.5 ;  /* 0x3f0000000a0a9820 */ /* 0x000fe40000400000 */
[----:B-1-3--:R-:W1:Y:S01]  /*50a0*/  MUFU.EX2 R9, R8 ;  /* 0x0000000800097308 */ /* 0x00ae620000000800 */
[----:B0-----:R-:W-:-:S07]  /*50b0*/  IMAD.WIDE.U32 R6, R0, 0x4, R4 ;  /* 0x0000000400067825 */ /* 0x001fce00078e0004 */
[----:B------:R-:W0:Y:S01]  /*50c0*/  MUFU.EX2 R11, R10 ;  /* 0x0000000a000b7308 */ /* 0x000e220000000800 */
[----:B------:R-:W-:-:S04]  /*50d0*/  IMAD.WIDE.U32 R4, R13, 0x4, R4 ;  /* 0x000000040d047825 */ /* 0x000fc800078e0004 */
[----:B-1----:R-:W-:-:S04]  /*50e0*/  @!P0 FMUL R9, R9, R9 ;  /* 0x0000000909098220 */ /* 0x002fc80000400000 */
[----:B------:R-:W-:Y:S01]  /*50f0*/  FMUL R9, R2, R9 ;  /* 0x0000000902097220 */ /* 0x000fe20000400000 */
[----:B0-----:R-:W-:-:S04]  /*5100*/  @!P1 FMUL R11, R11, R11 ;  /* 0x0000000b0b0b9220 */ /* 0x001fc80000400000 */
[----:B------:R0:W-:Y:S01]  /*5110*/  STG.E desc[UR6][R6.64], R9 ;  /* 0x0000000906007986 */ /* 0x0001e2000c101906 */
[----:B------:R-:W-:-:S05]  /*5120*/  FMUL R11, R2, R11 ;  /* 0x0000000b020b7220 */ /* 0x000fca0000400000 */
[----:B------:R0:W-:Y:S02]  /*5130*/  STG.E desc[UR6][R4.64], R11 ;  /* 0x0000000b04007986 */ /* 0x0001e4000c101906 */
.L_x_409:
[----:B------:R-:W-:Y:S05]  /*5140*/  @P2 EXIT ;  /* 0x000000000000294d */ /* 0x000fea0003800000 */
[----:B------:R-:W-:-:S05]  /*5150*/  LEA R0, R16, R1, 0x2 ;  /* 0x0000000110007211 */ /* 0x000fca00078e10ff */
[----:B0-2-4-:R-:W2:Y:S01]  /*5160*/  LDL R5, [R0] ;  /* 0x0000000000057983 */ /* 0x015ea20000100800 */
[----:B------:R-:W-:-:S05]  /*5170*/  IADD3 R16, PT, PT, R21, R16, RZ ;  /* 0x0000001015107210 */ /* 0x000fca0007ffe0ff */
[----:B------:R-:W-:Y:S02]  /*5180*/  IMAD R3, R16, R3, R22 ;  /* 0x0000000310037224 */ /* 0x000fe400078e0216 */
[----:B--2---:R-:W-:-:S04]  /*5190*/  FADD R5, -R12, R5 ;  /* 0x000000050c057221 */ /* 0x004fc80000000100 */
[----:B------:R-:W-:Y:S02]  /*51a0*/  FMUL R6, R5, 1.4426950216293334961 ;  /* 0x3fb8aa3b05067820 */ /* 0x000fe40000400000 */
[----:B------:R-:W0:Y:S03]  /*51b0*/  LDC.64 R4, c[0x0][0x388] ;  /* 0x0000e200ff047b82 */ /* 0x000e260000000a00 */
[----:B------:R-:W-:-:S13]  /*51c0*/  FSETP.GEU.AND P0, PT, R6, -126, PT ;  /* 0xc2fc00000600780b */ /* 0x000fda0003f0e000 */
[----:B------:R-:W-:-:S04]  /*51d0*/  @!P0 FMUL R6, R6, 0.5 ;  /* 0x3f00000006068820 */ /* 0x000fc80000400000 */
[----:B------:R-:W2:Y:S01]  /*51e0*/  MUFU.EX2 R7, R6 ;  /* 0x0000000600077308 */ /* 0x000ea20000000800 */
[----:B0-----:R-:W-:-:S04]  /*51f0*/  IMAD.WIDE.U32 R4, R3, 0x4, R4 ;  /* 0x0000000403047825 */ /* 0x001fc800078e0004 */
[----:B--2---:R-:W-:-:S04]  /*5200*/  @!P0 FMUL R7, R7, R7 ;  /* 0x0000000707078220 */ /* 0x004fc80000400000 */
[----:B------:R-:W-:-:S05]  /*5210*/  FMUL R7, R2, R7 ;  /* 0x0000000702077220 */ /* 0x000fca0000400000 */
[----:B------:R-:W-:Y:S01]  /*5220*/  STG.E desc[UR6][R4.64], R7 ;  /* 0x0000000704007986 */ /* 0x000fe2000c101906 */
[----:B------:R-:W-:Y:S05]  /*5230*/  EXIT ;  /* 0x000000000000794d */ /* 0x000fea0003800000 */
.L_x_405:
[----:B------:R-:W5:Y:S02]  /*5240*/  LDC R2, c[0x0][0x390] ;  /* 0x0000e400ff027b82 */ /* 0x000f640000000800 */
[----:B-----5:R-:W-:-:S13]  /*5250*/  ISETP.GE.AND P0, PT, R2, -0x3ff, PT ;  /* 0xfffffc010200780c */ /* 0x020fda0003f06270 */
[----:B------:R-:W-:Y:S05]  /*5260*/  @!P0 EXIT ;  /* 0x000000000000894d */ /* 0x000fea0003800000 */
[----:B------:R-:W5:Y:S01]  /*5270*/  S2UR UR5, SR_CgaCtaId ;  /* 0x00000000000579c3 */ /* 0x000f620000008800 */
[----:B------:R-:W-:Y:S01]  /*5280*/  UMOV UR4, 0x400 ;  /* 0x0000040000047882 */ /* 0x000fe20000000000 */
[----:B------:R-:W-:Y:S01]  /*5290*/  ISETP.GE.U32.AND P2, PT, R20, 0x7, PT ;  /* 0x000000071400780c */ /* 0x000fe20003f46070 */
[----:B------:R-:W-:Y:S01]  /*52a0*/  HFMA2 R13, -RZ, RZ, 0, 0 ;  /* 0x00000000ff0d7431 */ /* 0x000fe200000001ff */
[----:B------:R-:W-:Y:S01]  /*52b0*/  MOV R5, 0x4b800000 ;  /* 0x4b80000000057802 */ /* 0x000fe20000000f00 */
[C---:B------:R-:W-:Y:S01]  /*52c0*/  IMAD R0, R21.reuse, R0, RZ ;  /* 0x0000000015007224 */ /* 0x040fe200078e02ff */
[----:B------:R-:W-:-:S04]  /*52d0*/  LOP3.LUT R2, R21, 0x7, RZ, 0xc0, !PT ;  /* 0x0000000715027812 */ /* 0x000fc800078ec0ff */
        /* <DEDUP_REMOVED lines=11> */
[----:B------:R-:W-:Y:S01]  /*5390*/  VIADD R15, R1, 0x10 ;  /* 0x00000010010f7836 */ /* 0x000fe20000000000 */
[----:B------:R-:W1:Y:S02]  /*53a0*/  LDCU UR5, c[0x0][0x394] ;  /* 0x00007280ff0577ac */ /* 0x000e640008000800 */
[----:B------:R-:W-:Y:S01]  /*53b0*/  IADD3 R18, PT, PT, -R13, RZ, RZ ;  /* 0x000000ff0d127210 */ /* 0x000fe20007ffe1ff */
[----:B------:R-:W-:-:S06]  /*53c0*/  UMOV UR4, URZ ;  /* 0x000000ff00047c82 */ /* 0x000fcc0008000000 */
.L_x_411:
[----:B--2---:R-:W2:Y:S04]  /*53d0*/  LDL.128 R8, [R15+-0x10] ;  /* 0xfffff0000f087983 */ /* 0x004ea80000100c00 */
[----:B----4-:R3:W4:Y:S01]  /*53e0*/  LDL.128 R4, [R15] ;  /* 0x000000000f047983 */ /* 0x0107220000100c00 */
[----:B-1----:R-:W-:Y:S02]  /*53f0*/  MOV R3, UR5 ;  /* 0x0000000500037c02 */ /* 0x002fe40008000f00 */
        /* <DEDUP_REMOVED lines=10> */
[C---:B----4-:R-:W-:Y:S01]  /*54a0*/  FADD R4, -R14.reuse, R4 ;  /* 0x000000040e047221 */ /* 0x050fe20000000100 */
[----:B------:R-:W-:Y:S01]  /*54b0*/  FSETP.GEU.AND P5, PT, R27, -126, PT ;  /* 0xc2fc00001b00780b */ /* 0x000fe20003fae000 */
[----:B------:R-:W-:Y:S01]  /*54c0*/  FADD R5, -R14, R5 ;  /* 0x000000050e057221 */ /* 0x000fe20000000100 */
[----:B------:R-:W-:Y:S01]  /*54d0*/  FSETP.GEU.AND P1, PT, R24, -126, PT ;  /* 0xc2fc00001800780b */ /* 0x000fe20003f2e000 */
[----:B------:R-:W-:Y:S01]  /*54e0*/  FMUL R25, R4, 1.4426950216293334961 ;  /* 0x3fb8aa3b04197820 */ /* 0x000fe20000400000 */
[----:B------:R-:W-:Y:S01]  /*54f0*/  FSETP.GEU.AND P2, PT, R9, -126, PT ;  /* 0xc2fc00000900780b */ /* 0x000fe20003f4e000 */
[C---:B------:R-:W-:Y:S01]  /*5500*/  FADD R10, -R14.reuse, R6 ;  /* 0x000000060e0a7221 */ /* 0x040fe20000000100 */
[----:B------:R-:W-:Y:S01]  /*5510*/  FSETP.GEU.AND P3, PT, R19, -126, PT ;  /* 0xc2fc00001300780b */ /* 0x000fe20003f6e000 */
[----:B------:R-:W-:Y:S01]  /*5520*/  FMUL R23, R5, 1.4426950216293334961 ;  /* 0x3fb8aa3b05177820 */ /* 0x000fe20000400000 */
[----:B------:R-:W-:Y:S01]  /*5530*/  FADD R7, -R14, R7 ;  /* 0x000000070e077221 */ /* 0x000fe20000000100 */
[----:B------:R-:W-:-:S02]  /*5540*/  FSETP.GEU.AND P4, PT, R25, -126, PT ;  /* 0xc2fc00001900780b */ /* 0x000fc40003f8e000 */
[----:B------:R-:W-:Y:S01]  /*5550*/  IADD3 R8, PT, PT, R0, UR4, RZ ;  /* 0x0000000400087c10 */ /* 0x000fe2000fffe0ff */
[----:B------:R-:W-:Y:S01]  /*5560*/  UIADD3 UR4, UPT, UPT, UR4, 0x8, URZ ;  /* 0x0000000804047890 */ /* 0x000fe2000fffe0ff */
[----:B------:R-:W-:Y:S01]  /*5570*/  @!P5 FMUL R27, R27, 0.5 ;  /* 0x3f0000001b1bd820 */ /* 0x000fe20000400000 */
[----:B------:R-:W-:Y:S01]  /*5580*/  FSETP.GEU.AND P6, PT, R23, -126, PT ;  /* 0xc2fc00001700780b */ /* 0x000fe20003fce000 */
[----:B------:R-:W-:Y:S01]  /*5590*/  @!P1 FMUL R24, R24, 0.5 ;  /* 0x3f00000018189820 */ /* 0x000fe20000400000 */
[----:B------:R-:W-:Y:S02]  /*55a0*/  IMAD R6, R8, R3, R22 ;  /* 0x0000000308067224 */ /* 0x000fe400078e0216 */
[----:B------:R-:W-:Y:S01]  /*55b0*/  @!P2 FMUL R9, R9, 0.5 ;  /* 0x3f0000000909a820 */ /* 0x000fe20000400000 */
[----:B------:R-:W1:Y:S01]  /*55c0*/  MUFU.EX2 R27, R27 ;  /* 0x0000001b001b7308 */ /* 0x000e620000000800 */
[----:B------:R-:W-:Y:S01]  /*55d0*/  @!P3 FMUL R19, R19, 0.5 ;  /* 0x3f0000001313b820 */ /* 0x000fe20000400000 */
[----:B0-----:R-:W-:-:S04]  /*55e0*/  IMAD.WIDE.U32 R4, R6, 0x4, R16 ;  /* 0x0000000406047825 */ /* 0x001fc800078e0010 */
[----:B------:R-:W-:Y:S01]  /*55f0*/  @!P4 FMUL R25, R25, 0.5 ;  /* 0x3f0000001919c820 */ /* 0x000fe20000400000 */
[----:B------:R-:W-:Y:S01]  /*5600*/  IADD3 R6, PT, PT, R6, R3, RZ ;  /* 0x0000000306067210 */ /* 0x000fe20007ffe0ff */
[----:B------:R0:W2:Y:S01]  /*5610*/  MUFU.EX2 R11, R24 ;  /* 0x00000018000b7308 */ /* 0x0000a20000000800 */
[----:B------:R-:W-:-:S07]  /*5620*/  @!P6 FMUL R23, R23, 0.5 ;  /* 0x3f0000001717e820 */ /* 0x000fce0000400000 */
[----:B------:R-:W3:Y:S01]  /*5630*/  MUFU.EX2 R9, R9 ;  /* 0x0000000900097308 */ /* 0x000ee20000000800 */
[----:B-1----:R-:W-:Y:S01]  /*5640*/  @!P5 FMUL R27, R27, R27 ;  /* 0x0000001b1b1bd220 */ /* 0x002fe20000400000 */
[----:B0-----:R-:W-:-:S03]  /*5650*/  FMUL R24, R7, 1.4426950216293334961 ;  /* 0x3fb8aa3b07187820 */ /* 0x001fc60000400000 */
[----:B------:R-:W-:Y:S01]  /*5660*/  FMUL R29, R12, R27 ;  /* 0x0000001b0c1d7220 */ /* 0x000fe20000400000 */
[----:B------:R-:W-:Y:S02]  /*5670*/  FMUL R27, R10, 1.4426950216293334961 ;  /* 0x3fb8aa3b0a1b7820 */ /* 0x000fe40000400000 */
[----:B------:R-:W0:Y:S01]  /*5680*/  MUFU.EX2 R19, R19 ;  /* 0x0000001300137308 */ /* 0x000e220000000800 */
[----:B--2---:R-:W-:Y:S01]  /*5690*/  @!P1 FMUL R11, R11, R11 ;  /* 0x0000000b0b0b9220 */ /* 0x004fe20000400000 */
[----:B------:R-:W-:Y:S01]  /*56a0*/  FSETP.GEU.AND P1, PT, R24, -126, PT ;  /* 0xc2fc00001800780b */ /* 0x000fe20003f2e000 */
[----:B------:R1:W-:Y:S01]  /*56b0*/  STG.E desc[UR6][R4.64], R29 ;  /* 0x0000001d04007986 */ /* 0x0003e2000c101906 */
[----:B------:R-:W-:Y:S01]  /*56c0*/  FSETP.GEU.AND P5, PT, R27, -126, PT ;  /* 0xc2fc00001b00780b */ /* 0x000fe20003fae000 */
[----:B------:R-:W-:-:S03]  /*56d0*/  FMUL R7, R12, R11 ;  /* 0x0000000b0c077220 */ /* 0x000fc60000400000 */
[----:B------:R-:W2:Y:S01]  /*56e0*/  MUFU.EX2 R25, R25 ;  /* 0x0000001900197308 */ /* 0x000ea20000000800 */
[----:B---3--:R-:W-:-:S04]  /*56f0*/  @!P2 FMUL R9, R9, R9 ;  /* 0x000000090909a220 */ /* 0x008fc80000400000 */
[----:B------:R-:W-:Y:S01]  /*5700*/  FMUL R28, R12, R9 ;  /* 0x000000090c1c7220 */ /* 0x000fe20000400000 */
[----:B-1----:R-:W-:-:S04]  /*5710*/  IMAD.WIDE.U32 R4, R6, 0x4, R16 ;  /* 0x0000000406047825 */ /* 0x002fc800078e0010 */
[----:B------:R-:W-:Y:S01]  /*5720*/  @!P1 FMUL R24, R24, 0.5 ;  /* 0x3f00000018189820 */ /* 0x000fe20000400000 */
[----:B------:R-:W-:Y:S01]  /*5730*/  @!P5 FMUL R27, R27, 0.5 ;  /* 0x3f0000001b1bd820 */ /* 0x000fe20000400000 */
[----:B------:R-:W1:Y:S01]  /*5740*/  MUFU.EX2 R23, R23 ;  /* 0x0000001700177308 */ /* 0x000e620000000800 */
[----:B------:R-:W-:Y:S01]  /*5750*/  IMAD.IADD R6, R6, 0x1, R3 ;  /* 0x0000000106067824 */ /* 0x000fe200078e0203 */
[----:B------:R3:W-:Y:S01]  /*5760*/  STG.E desc[UR6][R4.64], R7 ;  /* 0x0000000704007986 */ /* 0x0007e2000c101906 */
[----:B0-----:R-:W-:Y:S02]  /*5770*/  @!P3 FMUL R19, R19, R19 ;  /* 0x000000131313b220 */ /* 0x001fe40000400000 */
[C---:B------:R-:W-:Y:S01]  /*5780*/  IMAD.WIDE.U32 R10, R6.reuse, 0x4, R16 ;  /* 0x00000004060a7825 */ /* 0x040fe200078e0010 */
[----:B------:R-:W-:-:S03]  /*5790*/  IADD3 R8, PT, PT, R6, R3, RZ ;  /* 0x0000000306087210 */ /* 0x000fc60007ffe0ff */
[----:B--2---:R-:W-:Y:S01]  /*57a0*/  @!P4 FMUL R25, R25, R25 ;  /* 0x000000191919c220 */ /* 0x004fe20000400000 */
[----:B------:R-:W0:Y:S01]  /*57b0*/  MUFU.EX2 R27, R27 ;  /* 0x0000001b001b7308 */ /* 0x000e220000000800 */
[----:B------:R-:W-:Y:S01]  /*57c0*/  FMUL R19, R12, R19 ;  /* 0x000000130c137220 */ /* 0x000fe20000400000 */
[----:B------:R-:W-:Y:S01]  /*57d0*/  IADD3 R26, PT, PT, R8, R3, RZ ;  /* 0x00000003081a7210 */ /* 0x000fe20007ffe0ff */
[----:B------:R2:W-:Y:S01]  /*57e0*/  STG.E desc[UR6][R10.64], R28 ;  /* 0x0000001c0a007986 */ /* 0x0005e2000c101906 */
[----:B------:R-:W-:Y:S02]  /*57f0*/  FMUL R25, R12, R25 ;  /* 0x000000190c197220 */ /* 0x000fe40000400000 */
[----:B---3--:R-:W-:Y:S01]  /*5800*/  IADD3 R4, PT, PT, R26, R3, RZ ;  /* 0x000000031a047210 */ /* 0x008fe20007ffe0ff */
[--C-:B------:R-:W-:Y:S01]  /*5810*/  IMAD.WIDE.U32 R6, R8, 0x4, R16.reuse ;  /* 0x0000000408067825 */ /* 0x100fe200078e0010 */
[----:B------:R-:W3:Y:S03]  /*5820*/  MUFU.EX2 R29, R24 ;  /* 0x00000018001d7308 */ /* 0x000ee60000000800 */
[----:B-1----:R-:W-:Y:S01]  /*5830*/  @!P6 FMUL R23, R23, R23 ;  /* 0x000000171717e220 */ /* 0x002fe20000400000 */
[--C-:B------:R-:W-:Y:S01]  /*5840*/  IMAD.WIDE.U32 R8, R26, 0x4, R16.reuse ;  /* 0x000000041a087825 */ /* 0x100fe200078e0010 */
[----:B------:R1:W-:Y:S03]  /*5850*/  STG.E desc[UR6][R6.64], R19 ;  /* 0x0000001306007986 */ /* 0x0003e6000c101906 */
[----:B------:R-:W-:Y:S01]  /*5860*/  FMUL R23, R12, R23 ;  /* 0x000000170c177220 */ /* 0x000fe20000400000 */
[C---:B--2---:R-:W-:Y:S01]  /*5870*/  IADD3 R10, PT, PT, R4.reuse, R3, RZ ;  /* 0x00000003040a7210 */ /* 0x044fe20007ffe0ff */
[----:B------:R-:W-:-:S04]  /*5880*/  IMAD.WIDE.U32 R4, R4, 0x4, R16 ;  /* 0x0000000404047825 */ /* 0x000fc800078e0010 */
[----:B0-----:R-:W-:Y:S01]  /*5890*/  @!P5 FMUL R27, R27, R27 ;  /* 0x0000001b1b1bd220 */ /* 0x001fe20000400000 */
[----:B------:R0:W-:Y:S01]  /*58a0*/  STG.E desc[UR6][R8.64], R25 ;  /* 0x0000001908007986 */ /* 0x0001e2000c101906 */
[----:B------:R-:W-:Y:S02]  /*58b0*/  IMAD.IADD R11, R10, 0x1, R3 ;  /* 0x000000010a0b7824 */ /* 0x000fe400078e0203 */
[----:B------:R-:W-:Y:S01]  /*58c0*/  FMUL R27, R12, R27 ;  /* 0x0000001b0c1b7220 */ /* 0x000fe20000400000 */
[----:B------:R2:W-:Y:S01]  /*58d0*/  STG.E desc[UR6][R4.64], R23 ;  /* 0x0000001704007986 */ /* 0x0005e2000c101906 */
[----:B-1----:R-:W-:-:S04]  /*58e0*/  IMAD.WIDE.U32 R6, R10, 0x4, R16 ;  /* 0x000000040a067825 */ /* 0x002fc800078e0010 */
[----:B---3--:R-:W-:Y:S01]  /*58f0*/  @!P1 FMUL R29, R29, R29 ;  /* 0x0000001d1d1d9220 */ /* 0x008fe20000400000 */
[----:B------:R-:W-:-:S03]  /*5900*/  ISETP.NE.AND P1, PT, R18, RZ, PT ;  /* 0x000000ff1200720c */ /* 0x000fc60003f25270 */
[----:B------:R-:W-:Y:S01]  /*5910*/  FMUL R29, R12, R29 ;  /* 0x0000001d0c1d7220 */ /* 0x000fe20000400000 */
[----:B0-----:R-:W-:Y:S01]  /*5920*/  IMAD.WIDE.U32 R8, R11, 0x4, R16 ;  /* 0x000000040b087825 */ /* 0x001fe200078e0010 */
[----:B------:R2:W-:Y:S04]  /*5930*/  STG.E desc[UR6][R6.64], R27 ;  /* 0x0000001b06007986 */ /* 0x0005e8000c101906 */
[----:B------:R2:W-:Y:S04]  /*5940*/  STG.E desc[UR6][R8.64], R29 ;  /* 0x0000001d08007986 */ /* 0x0005e8000c101906 */
[----:B------:R-:W-:Y:S05]  /*5950*/  @P1 BRA `(.L_x_411) ;  /* 0xfffffff8009c1947 */ /* 0x000fea000383ffff */
.L_x_410:
[----:B------:R-:W-:Y:S05]  /*5960*/  @!P0 EXIT ;  /* 0x000000000000894d */ /* 0x000fea0003800000 */
[----:B------:R-:W-:Y:S02]  /*5970*/  ISETP.GE.U32.AND P0, PT, R2, 0x4, PT ;  /* 0x000000040200780c */ /* 0x000fe40003f06070 */
[----:B------:R-:W-:-:S11]  /*5980*/  LOP3.LUT P4, R21, R21, 0x3, RZ, 0xc0, !PT ;  /* 0x0000000315157812 */ /* 0x000fd6000788c0ff */
[----:B------:R-:W-:Y:S05]  /*5990*/  @!P0 BRA `(.L_x_412) ;  /* 0x0000000000b88947 */ /* 0x000fea0003800000 */
[----:B------:R-:W-:Y:S01]  /*59a0*/  LEA R2, R13, R1, 0x2 ;  /* 0x000000010d027211 */ /* 0x000fe200078e10ff */
[----:B------:R-:W0:Y:S04]  /*59b0*/  LDC.64 R10, c[0x0][0x388] ;  /* 0x0000e200ff0a7b82 */ /* 0x000e280000000a00 */
[----:B--2---:R-:W2:Y:S04]  /*59c0*/  LDL.64 R6, [R2] ;  /* 0x0000000002067983 */ /* 0x004ea80000100a00 */
        /* <DEDUP_REMOVED lines=23> */
[----:B0-----:R-:W-:-:S05]  /*5b40*/  IMAD.IADD R6, R2, 0x1, R3 ;  /* 0x0000000102067824 */ /* 0x001fca00078e0203 */
[----:B------:R-:W-:Y:S02]  /*5b50*/  IADD3 R8, PT, PT, R6, R3, RZ ;  /* 0x0000000306087210 */ /* 0x000fe40007ffe0ff */
[----:B------:R-:W0:Y:S01]  /*5b60*/  MUFU.EX2 R19, R19 ;  /* 0x0000001300137308 */ /* 0x000e220000000800 */
[----:B--2---:R-:W-:Y:S01]  /*5b70*/  @!P0 FMUL R15, R15, R15 ;  /* 0x0000000f0f0f8220 */ /* 0x004fe20000400000 */
[----:B------:R-:W-:Y:S01]  /*5b80*/  IADD3 R25, PT, PT, R8, R3, RZ ;  /* 0x0000000308197210 */ /* 0x000fe20007ffe0ff */
[----:B-1----:R-:W-:-:S04]  /*5b90*/  IMAD.WIDE.U32 R6, R6, 0x4, R10 ;  /* 0x0000000406067825 */ /* 0x002fc800078e000a */
        /* <DEDUP_REMOVED lines=14> */
.L_x_412:
[----:B------:R-:W-:Y:S05]  /*5c80*/  @!P4 EXIT ;  /* 0x000000000000c94d */ /* 0x000fea0003800000 */
[----:B------:R-:W-:Y:S02]  /*5c90*/  ISETP.NE.AND P0, PT, R21, 0x1, PT ;  /* 0x000000011500780c */ /* 0x000fe40003f05270 */
[----:B------:R-:W-:-:S04]  /*5ca0*/  LOP3.LUT R20, R20, 0x1, RZ, 0xc0, !PT ;  /* 0x0000000114147812 */ /* 0x000fc800078ec0ff */
[----:B------:R-:W-:-:S07]  /*5cb0*/  ISETP.NE.U32.AND P2, PT, R20, 0x1, PT ;  /* 0x000000011400780c */ /* 0x000fce0003f45070 */
[----:B------:R-:W-:Y:S06]  /*5cc0*/  @!P0 BRA `(.L_x_413) ;  /* 0x0000000000648947 */ /* 0x000fec0003800000 */
[----:B------:R-:W-:-:S05]  /*5cd0*/  LEA R2, R13, R1, 0x2 ;  /* 0x000000010d027211 */ /* 0x000fca00078e10ff */
[----:B--2-4-:R0:W2:Y:S02]  /*5ce0*/  LDL.64 R4, [R2] ;  /* 0x0000000002047983 */ /* 0x0140a40000100a00 */
[----:B0-----:R-:W-:Y:S01]  /*5cf0*/  IMAD.IADD R2, R0, 0x1, R13 ;  /* 0x0000000100027824 */ /* 0x001fe200078e020d */
[----:B------:R-:W-:-:S03]  /*5d00*/  IADD3 R13, PT, PT, R13, 0x2, RZ ;  /* 0x000000020d0d7810 */ /* 0x000fc60007ffe0ff */
        /* <DEDUP_REMOVED lines=21> */
.L_x_413:
[----:B------:R-:W-:Y:S05]  /*5e60*/  @!P2 EXIT ;  /* 0x000000000000a94d */ /* 0x000fea0003800000 */
[----:B0-2---:R-:W-:-:S05]  /*5e70*/  LEA R6, R13, R1, 0x2 ;  /* 0x000000010d067211 */ /* 0x005fca00078e10ff */
[----:B------:R-:W2:Y:S01]  /*5e80*/  LDL R5, [R6] ;  /* 0x0000000006057983 */ /* 0x000ea20000100800 */
[----:B------:R-:W-:-:S05]  /*5e90*/  IADD3 R0, PT, PT, R0, R13, RZ ;  /* 0x0000000d00007210 */ /* 0x000fca0007ffe0ff */
[----:B------:R-:W-:Y:S02]  /*5ea0*/  IMAD R3, R0, R3, R22 ;  /* 0x0000000300037224 */ /* 0x000fe400078e0216 */
[----:B--2---:R-:W-:-:S04]  /*5eb0*/  FADD R5, -R14, R5 ;  /* 0x000000050e057221 */ /* 0x004fc80000000100 */
[----:B------:R-:W-:Y:S02]  /*5ec0*/  FMUL R7, R5, 1.4426950216293334961 ;  /* 0x3fb8aa3b05077820 */ /* 0x000fe40000400000 */
[----:B----4-:R-:W0:Y:S03]  /*5ed0*/  LDC.64 R4, c[0x0][0x388] ;  /* 0x0000e200ff047b82 */ /* 0x010e260000000a00 */
[----:B------:R-:W-:-:S13]  /*5ee0*/  FSETP.GEU.AND P0, PT, R7, -126, PT ;  /* 0xc2fc00000700780b */ /* 0x000fda0003f0e000 */
[----:B------:R-:W-:-:S04]  /*5ef0*/  @!P0 FMUL R7, R7, 0.5 ;  /* 0x3f00000007078820 */ /* 0x000fc80000400000 */
[----:B-1-3--:R-:W1:Y:S01]  /*5f00*/  MUFU.EX2 R9, R7 ;  /* 0x0000000700097308 */ /* 0x00ae620000000800 */
[----:B0-----:R-:W-:-:S04]  /*5f10*/  IMAD.WIDE.U32 R2, R3, 0x4, R4 ;  /* 0x0000000403027825 */ /* 0x001fc800078e0004 */
[----:B-1----:R-:W-:-:S04]  /*5f20*/  @!P0 FMUL R9, R9, R9 ;  /* 0x0000000909098220 */ /* 0x002fc80000400000 */
[----:B------:R-:W-:-:S05]  /*5f30*/  FMUL R9, R12, R9 ;  /* 0x000000090c097220 */ /* 0x000fca0000400000 */
[----:B------:R-:W-:Y:S01]  /*5f40*/  STG.E desc[UR6][R2.64], R9 ;  /* 0x0000000902007986 */ /* 0x000fe2000c101906 */
[----:B------:R-:W-:Y:S05]  /*5f50*/  EXIT ;  /* 0x000000000000794d */ /* 0x000fea0003800000 */
.L_x_414:
        /* <DEDUP_REMOVED lines=10> */
.L_x_640:


//--------------------- .text._Z19_blockSoftmaxKernelIfLi1024ELi16EEvPKT_PS0_ii --------------------------
	.section	.text._Z19_blockSoftmaxKernelIfLi1024ELi16EEvPKT_PS0_ii,"ax",@progbits
	.align	128
        .global         _Z19_blockSoftmaxKernelIfLi1024ELi16EEvPKT_PS0_ii
        .type           _Z19_blockSoftmaxKernelIfLi1024ELi16EEvPKT_PS0_ii,@function
        .size           _Z19_blockSoftmaxKernelIfLi1024ELi16EEvPKT_PS0_ii,(.L_x_641 - _Z19_blockSoftmaxKernelIfLi1024ELi16EEvPKT_PS0_ii)
        .other          _Z19_blockSoftmaxKernelIfLi1024ELi16EEvPKT_PS0_ii,@"STO_CUDA_ENTRY STV_DEFAULT"
_Z19_blockSoftmaxKernelIfLi1024ELi16EEvPKT_PS0_ii:
.text._Z19_blockSoftmaxKernelIfLi1024ELi16EEvPKT_PS0_ii:
        /* <DEDUP_REMOVED lines=57> */
.L_x_419:
        /* <DEDUP_REMOVED lines=129> */
.L_x_418:
        /* <DEDUP_REMOVED lines=71> */
.L_x_420:
        /* <DEDUP_REMOVED lines=40> */
.L_x_421:
        /* <DEDUP_REMOVED lines=22> */
.L_x_416:
        /* <DEDUP_REMOVED lines=18> */
.L_x_423:
        /* <DEDUP_REMOVED lines=129> */
.L_x_422:
        /* <DEDUP_REMOVED lines=69> */
.L_x_424:
        /* <DEDUP_REMOVED lines=41> */
.L_x_425:
        /* <DEDUP_REMOVED lines=21> */
.L_x_417:
[----:B------:R-:W-:Y:S05]  /*2550*/  BSYNC.RECONVERGENT B0 ;  /* 0x0000000000007941 */ /* 0x000fea0003800200 */
.L_x_415:
        /* <DEDUP_REMOVED lines=24> */
.L_x_427:
[----:B------:R-:W-:Y:S05]  /*26e0*/  BSYNC.RECONVERGENT B0 ;  /* 0x0000000000007941 */ /* 0x000fea0003800200 */
.L_x_426:
        /* <DEDUP_REMOVED lines=17> */
.L_x_429:
[----:B------:R-:W-:Y:S05]  /*2800*/  BSYNC.RECONVERGENT B0 ;  /* 0x0000000000007941 */ /* 0x000fea0003800200 */
.L_x_428:
        /* <DEDUP_REMOVED lines=17> */
.L_x_431:
[----:B------:R-:W-:Y:S05]  /*2920*/  BSYNC.RECONVERGENT B0 ;  /* 0x0000000000007941 */ /* 0x000fea0003800200 */
.L_x_430:
        /* <DEDUP_REMOVED lines=17> */
.L_x_433:
[----:B------:R-:W-:Y:S05]  /*2a40*/  BSYNC.RECONVERGENT B0 ;  /* 0x0000000000007941 */ /* 0x000fea0003800200 */
.L_x_432:
        /* <DEDUP_REMOVED lines=25> */
.L_x_435:
[----:B------:R-:W-:Y:S05]  /*2be0*/  BSYNC.RECONVERGENT B0 ;  /* 0x0000000000007941 */ /* 0x000fea0003800200 */
.L_x_434:
        /* <DEDUP_REMOVED lines=395> */
.L_x_437:
[----:B------:R-:W-:Y:S05]  /*44a0*/  BSYNC.RECONVERGENT B0 ;  /* 0x0000000000007941 */ /* 0x000fea0003800200 */
.L_x_436:
        /* <DEDUP_REMOVED lines=31> */
.L_x_440:
        /* <DEDUP_REMOVED lines=89> */
.L_x_439:
        /* <DEDUP_REMOVED lines=51> */
.L_x_441:
        /* <DEDUP_REMOVED lines=30> */
.L_x_442:
        /* <DEDUP_REMOVED lines=16> */
.L_x_438:
        /* <DEDUP_REMOVED lines=25> */
.L_x_444:
        /* <DEDUP_REMOVED lines=89> */
.L_x_443:
        /* <DEDUP_REMOVED lines=50> */
.L_x_445:
        /* <DEDUP_REMOVED lines=30> */
.L_x_446:
        /* <DEDUP_REMOVED lines=16> */
.L_x_447:
        /* <DEDUP_REMOVED lines=10> */
.L_x_641:


//--------------------- .text._Z19_blockSoftmaxKernelIfLi1024ELi32EEvPKT_PS0_ii --------------------------
	.section	.text._Z19_blockSoftmaxKernelIfLi1024ELi32EEvPKT_PS0_ii,"ax",@progbits
	.align	128
        .global         _Z19_blockSoftmaxKernelIfLi1024ELi32EEvPKT_PS0_ii
        .type           _Z19_blockSoftmaxKernelIfLi1024ELi32EEvPKT_PS0_ii,@function
        .size           _Z19_blockSoftmaxKernelIfLi1024ELi32EEvPKT_PS0_ii,(.L_x_642 - _Z19_blockSoftmaxKernelIfLi1024ELi32EEvPKT_PS0_ii)
        .other          _Z19_blockSoftmaxKernelIfLi1024ELi32EEvPKT_PS0_ii,@"STO_CUDA_ENTRY STV_DEFAULT"
_Z19_blockSoftmaxKernelIfLi1024ELi32EEvPKT_PS0_ii:
.text._Z19_blockSoftmaxKernelIfLi1024ELi32EEvPKT_PS0_ii:
        /* <DEDUP_REMOVED lines=57> */
.L_x_452:
        /* <DEDUP_REMOVED lines=129> */
.L_x_451:
        /* <DEDUP_REMOVED lines=71> */
.L_x_453:
        /* <DEDUP_REMOVED lines=40> */
.L_x_454:
        /* <DEDUP_REMOVED lines=22> */
.L_x_449:
        /* <DEDUP_REMOVED lines=18> */
.L_x_456:
        /* <DEDUP_REMOVED lines=129> */
.L_x_455:
        /* <DEDUP_REMOVED lines=69> */
.L_x_457:
        /* <DEDUP_REMOVED lines=41> */
.L_x_458:
        /* <DEDUP_REMOVED lines=21> */
.L_x_450:
[----:B------:R-:W-:Y:S05]  /*2550*/  BSYNC.RECONVERGENT B0 ;  /* 0x0000000000007941 */ /* 0x000fea0003800200 */
.L_x_448:
        /* <DEDUP_REMOVED lines=24> */
.L_x_460:
[----:B------:R-:W-:Y:S05]  /*26e0*/  BSYNC.RECONVERGENT B0 ;  /* 0x0000000000007941 */ /* 0x000fea0003800200 */
.L_x_459:
        /* <DEDUP_REMOVED lines=17> */
.L_x_462:
[----:B------:R-:W-:Y:S05]  /*2800*/  BSYNC.RECONVERGENT B0 ;  /* 0x0000000000007941 */ /* 0x000fea0003800200 */
.L_x_461:
        /* <DEDUP_REMOVED lines=17> */
.L_x_464:
[----:B------:R-:W-:Y:S05]  /*2920*/  BSYNC.RECONVERGENT B0 ;  /* 0x0000000000007941 */ /* 0x000fea0003800200 */
.L_x_463:
        /* <DEDUP_REMOVED lines=17> */
.L_x_466:
[----:B------:R-:W-:Y:S05]  /*2a40*/  BSYNC.RECONVERGENT B0 ;  /* 0x0000000000007941 */ /* 0x000fea0003800200 */
.L_x_465:
        /* <DEDUP_REMOVED lines=25> */
.L_x_468:
[----:B------:R-:W-:Y:S05]  /*2be0*/  BSYNC.RECONVERGENT B0 ;  /* 0x0000000000007941 */ /* 0x000fea0003800200 */
.L_x_467:
        /* <DEDUP_REMOVED lines=395> */
.L_x_470:
[----:B------:R-:W-:Y:S05]  /*44a0*/  BSYNC.RECONVERGENT B0 ;  /* 0x0000000000007941 */ /* 0x000fea0003800200 */
.L_x_469:
        /* <DEDUP_REMOVED lines=31> */
.L_x_473:
        /* <DEDUP_REMOVED lines=89> */
.L_x_472:
        /* <DEDUP_REMOVED lines=51> */
.L_x_474:
        /* <DEDUP_REMOVED lines=30> */
.L_x_475:
        /* <DEDUP_REMOVED lines=16> */
.L_x_471:
        /* <DEDUP_REMOVED lines=25> */
.L_x_477:
        /* <DEDUP_REMOVED lines=89> */
.L_x_476:
        /* <DEDUP_REMOVED lines=50> */
.L_x_478:
        /* <DEDUP_REMOVED lines=30> */
.L_x_479:
        /* <DEDUP_REMOVED lines=16> */
.L_x_480:
        /* <DEDUP_REMOVED lines=10> */
.L_x_642:


//--------------------- .text._Z19_blockSoftmaxKernelIfLi1024ELi64EEvPKT_PS0_ii --------------------------
	.section	.text._Z19_blockSoftmaxKernelIfLi1024ELi64EEvPKT_PS0_ii,"ax",@progbits
	.align	128
        .global         _Z19_blockSoftmaxKernelIfLi1024ELi64EEvPKT_PS0_ii
        .type           _Z19_blockSoftmaxKernelIfLi1024ELi64EEvPKT_PS0_ii,@function
        .size           _Z19_blockSoftmaxKernelIfLi1024ELi64EEvPKT_PS0_ii,(.L_x_643 - _Z19_blockSoftmaxKernelIfLi1024ELi64EEvPKT_PS0_ii)
        .other          _Z19_blockSoftmaxKernelIfLi1024ELi64EEvPKT_PS0_ii,@"STO_CUDA_ENTRY STV_DEFAULT"
_Z19_blockSoftmaxKernelIfLi1024ELi64EEvPKT_PS0_ii:
.text._Z19_blockSoftmaxKernelIfLi1024ELi64EEvPKT_PS0_ii:
        /* <DEDUP_REMOVED lines=57> */
.L_x_485:
        /* <DEDUP_REMOVED lines=129> */
.L_x_484:
        /* <DEDUP_REMOVED lines=71> */
.L_x_486:
        /* <DEDUP_REMOVED lines=40> */
.L_x_487:
        /* <DEDUP_REMOVED lines=22> */
.L_x_482:
        /* <DEDUP_REMOVED lines=18> */
.L_x_489:
        /* <DEDUP_REMOVED lines=129> */
.L_x_488:
        /* <DEDUP_REMOVED lines=69> */
.L_x_490:
        /* <DEDUP_REMOVED lines=41> */
.L_x_491:
        /* <DEDUP_REMOVED lines=21> */
.L_x_483:
[----:B------:R-:W-:Y:S05]  /*2550*/  BSYNC.RECONVERGENT B0 ;  /* 0x0000000000007941 */ /* 0x000fea0003800200 */
.L_x_481:
        /* <DEDUP_REMOVED lines=24> */
.L_x_493:
[----:B------:R-:W-:Y:S05]  /*26e0*/  BSYNC.RECONVERGENT B0 ;  /* 0x0000000000007941 */ /* 0x000fea0003800200 */
.L_x_492:
        /* <DEDUP_REMOVED lines=17> */
.L_x_495:
[----:B------:R-:W-:Y:S05]  /*2800*/  BSYNC.RECONVERGENT B0 ;  /* 0x0000000000007941 */ /* 0x000fea0003800200 */
.L_x_494:
        /* <DEDUP_REMOVED lines=17> */
.L_x_497:
[----:B------:R-:W-:Y:S05]  /*2920*/  BSYNC.RECONVERGENT B0 ;  /* 0x0000000000007941 */ /* 0x000fea0003800200 */
.L_x_496:
        /* <DEDUP_REMOVED lines=17> */
.L_x_499:
[----:B------:R-:W-:Y:S05]  /*2a40*/  BSYNC.RECONVERGENT B0 ;  /* 0x0000000000007941 */ /* 0x000fea0003800200 */
.L_x_498:
        /* <DEDUP_REMOVED lines=25> */
.L_x_501:
[----:B------:R-:W-:Y:S05]  /*2be0*/  BSYNC.RECONVERGENT B0 ;  /* 0x0000000000007941 */ /* 0x000fea0003800200 */
.L_x_500:
        /* <DEDUP_REMOVED lines=395> */
.L_x_503:
[----:B------:R-:W-:Y:S05]  /*44a0*/  BSYNC.RECONVERGENT B0 ;  /* 0x0000000000007941 */ /* 0x000fea0003800200 */
.L_x_502:
        /* <DEDUP_REMOVED lines=31> */
.L_x_506:
        /* <DEDUP_REMOVED lines=89> */
.L_x_505:
        /* <DEDUP_REMOVED lines=51> */
.L_x_507:
        /* <DEDUP_REMOVED lines=30> */
.L_x_508:
        /* <DEDUP_REMOVED lines=16> */
.L_x_504:
        /* <DEDUP_REMOVED lines=25> */
.L_x_510:
        /* <DEDUP_REMOVED lines=89> */
.L_x_509:
        /* <DEDUP_REMOVED lines=50> */
.L_x_511:
        /* <DEDUP_REMOVED lines=30> */
.L_x_512:
        /* <DEDUP_REMOVED lines=16> */
.L_x_513:
        /* <DEDUP_REMOVED lines=10> */
.L_x_643:


//--------------------- .text._Z19_blockSoftmaxKernelIfLi1024ELi128EEvPKT_PS0_ii --------------------------
	.section	.text._Z19_blockSoftmaxKernelIfLi1024ELi128EEvPKT_PS0_ii,"ax",@progbits
	.align	128
        .global         _Z19_blockSoftmaxKernelIfLi1024ELi128EEvPKT_PS0_ii
        .type           _Z19_blockSoftmaxKernelIfLi1024ELi128EEvPKT_PS0_ii,@function
        .size           _Z19_blockSoftmaxKernelIfLi1024ELi128EEvPKT_PS0_ii,(.L_x_644 - _Z19_blockSoftmaxKernelIfLi1024ELi128EEvPKT_PS0_ii)
        .other          _Z19_blockSoftmaxKernelIfLi1024ELi128EEvPKT_PS0_ii,@"STO_CUDA_ENTRY STV_DEFAULT"
_Z19_blockSoftmaxKernelIfLi1024ELi128EEvPKT_PS0_ii:
.text._Z19_blockSoftmaxKernelIfLi1024ELi128EEvPKT_PS0_ii:
        /* <DEDUP_REMOVED lines=57> */
.L_x_518:
        /* <DEDUP_REMOVED lines=129> */
.L_x_517:
        /* <DEDUP_REMOVED lines=71> */
.L_x_519:
        /* <DEDUP_REMOVED lines=40> */
.L_x_520:
        /* <DEDUP_REMOVED lines=22> */
.L_x_515:
        /* <DEDUP_REMOVED lines=18> */
.L_x_522:
        /* <DEDUP_REMOVED lines=129> */
.L_x_521:
        /* <DEDUP_REMOVED lines=69> */
.L_x_523:
        /* <DEDUP_REMOVED lines=41> */
.L_x_524:
        /* <DEDUP_REMOVED lines=21> */
.L_x_516:
[----:B------:R-:W-:Y:S05]  /*2550*/  BSYNC.RECONVERGENT B0 ;  /* 0x0000000000007941 */ /* 0x000fea0003800200 */
.L_x_514:
        /* <DEDUP_REMOVED lines=24> */
.L_x_526:
[----:B------:R-:W-:Y:S05]  /*26e0*/  BSYNC.RECONVERGENT B0 ;  /* 0x0000000000007941 */ /* 0x000fea0003800200 */
.L_x_525:
        /* <DEDUP_REMOVED lines=17> */
.L_x_528:
[----:B------:R-:W-:Y:S05]  /*2800*/  BSYNC.RECONVERGENT B0 ;  /* 0x0000000000007941 */ /* 0x000fea0003800200 */
.L_x_527:
        /* <DEDUP_REMOVED lines=17> */
.L_x_530:
[----:B------:R-:W-:Y:S05]  /*2920*/  BSYNC.RECONVERGENT B0 ;  /* 0x0000000000007941 */ /* 0x000fea0003800200 */
.L_x_529:
        /* <DEDUP_REMOVED lines=17> */
.L_x_532:
[----:B------:R-:W-:Y:S05]  /*2a40*/  BSYNC.RECONVERGENT B0 ;  /* 0x0000000000007941 */ /* 0x000fea0003800200 */
.L_x_531:
        /* <DEDUP_REMOVED lines=25> */
.L_x_534:
[----:B------:R-:W-:Y:S05]  /*2be0*/  BSYNC.RECONVERGENT B0 ;  /* 0x0000000000007941 */ /* 0x000fea0003800200 */
.L_x_533:
        /* <DEDUP_REMOVED lines=395> */
.L_x_536:
[----:B------:R-:W-:Y:S05]  /*44a0*/  BSYNC.RECONVERGENT B0 ;  /* 0x0000000000007941 */ /* 0x000fea0003800200 */
.L_x_535:
        /* <DEDUP_REMOVED lines=31> */
.L_x_539:
        /* <DEDUP_REMOVED lines=89> */
.L_x_538:
        /* <DEDUP_REMOVED lines=51> */
.L_x_540:
        /* <DEDUP_REMOVED lines=30> */
.L_x_541:
        /* <DEDUP_REMOVED lines=16> */
.L_x_537:
        /* <DEDUP_REMOVED lines=25> */
.L_x_543:
        /* <DEDUP_REMOVED lines=89> */
.L_x_542:
        /* <DEDUP_REMOVED lines=50> */
.L_x_544:
        /* <DEDUP_REMOVED lines=30> */
.L_x_545:
        /* <DEDUP_REMOVED lines=16> */
.L_x_546:
        /* <DEDUP_REMOVED lines=10> */
.L_x_644:


//--------------------- .text._Z19_blockSoftmaxKernelIfLi1024EEvPKT_PS0_ii --------------------------
	.section	.text._Z19_blockSoftmaxKernelIfLi1024EEvPKT_PS0_ii,"ax",@progbits
	.align	128
        .global         _Z19_blockSoftmaxKernelIfLi1024EEvPKT_PS0_ii
        .type           _Z19_blockSoftmaxKernelIfLi1024EEvPKT_PS0_ii,@function
        .size           _Z19_blockSoftmaxKernelIfLi1024EEvPKT_PS0_ii,(.L_x_645 - _Z19_blockSoftmaxKernelIfLi1024EEvPKT_PS0_ii)
        .other          _Z19_blockSoftmaxKernelIfLi1024EEvPKT_PS0_ii,@"STO_CUDA_ENTRY STV_DEFAULT"
_Z19_blockSoftmaxKernelIfLi1024EEvPKT_PS0_ii:
.text._Z19_blockSoftmaxKernelIfLi1024EEvPKT_PS0_ii:
        /* <DEDUP_REMOVED lines=37> */
[----:B------:R-:W-:Y:S02]  /*0250*/  IADD3 R2, PT, PT, R20, -0x1, RZ ;  /* 0xffffffff14027810 */ /* 0x000fe40007ffe0ff */
[C---:B------:R-:W-:Y:S02]  /*0260*/  IADD3 R5, PT, PT, -R23.reuse, R0, RZ ;  /* 0x0000000017057210 */ /* 0x040fe40007ffe1ff */
[----:B------:R-:W-:Y:S01]  /*0270*/  ISETP.GE.U32.AND P1, PT, R2, 0x7, PT ;  /* 0x000000070200780c */ /* 0x000fe20003f26070 */
[----:B------:R-:W-:Y:S01]  /*0280*/  HFMA2 R2, -RZ, RZ, 0, 0 ;  /* 0x00000000ff027431 */ /* 0x000fe200000001ff */
        /* <DEDUP_REMOVED lines=14> */
.L_x_551:
[----:B-1----:R-:W-:Y:S01]  /*0370*/  MOV R3, UR5 ;  /* 0x0000000500037c02 */ /* 0x002fe20008000f00 */
[----:B------:R-:W-:-:S04]  /*0380*/  VIADD R8, R19, UR4 ;  /* 0x0000000413087c36 */ /* 0x000fc80008000000 */
[----:B------:R-:W-:-:S04]  /*0390*/  IMAD R10, R8, R3, R22 ;  /* 0x00000003080a7224 */ /* 0x000fc800078e0216 */
[----:B0-----:R-:W-:-:S05]  /*03a0*/  IMAD.WIDE.U32 R16, R10, 0x4, R6 ;  /* 0x000000040a107825 */ /* 0x001fca00078e0006 */
[----:B------:R0:W2:Y:S01]  /*03b0*/  LDG.E R8, desc[UR6][R16.64] ;  /* 0x0000000610087981 */ /* 0x0000a2000c1e1900 */
[----:B------:R-:W-:-:S05]  /*03c0*/  IADD3 R12, PT, PT, R10, R3, RZ ;  /* 0x000000030a0c7210 */ /* 0x000fca0007ffe0ff */
[C---:B------:R-:W-:Y:S01]  /*03d0*/  IMAD.WIDE.U32 R10, R12.reuse, 0x4, R6 ;  /* 0x000000040c0a7825 */ /* 0x040fe200078e0006 */
[----:B------:R-:W-:-:S04]  /*03e0*/  IADD3 R14, PT, PT, R12, R3, RZ ;  /* 0x000000030c0e7210 */ /* 0x000fc80007ffe0ff */
[----:B------:R1:W3:Y:S01]  /*03f0*/  LDG.E R24, desc[UR6][R10.64] ;  /* 0x000000060a187981 */ /* 0x0002e2000c1e1900 */
[C---:B------:R-:W-:Y:S01]  /*0400*/  IMAD.WIDE.U32 R12, R14.reuse, 0x4, R6 ;  /* 0x000000040e0c7825 */ /* 0x040fe200078e0006 */
[----:B------:R-:W-:-:S04]  /*0410*/  IADD3 R27, PT, PT, R14, R3, RZ ;  /* 0x000000030e1b7210 */ /* 0x000fc80007ffe0ff */
[----:B------:R4:W5:Y:S01]  /*0420*/  LDG.E R25, desc[UR6][R12.64] ;  /* 0x000000060c197981 */ /* 0x000962000c1e1900 */
[----:B------:R-:W-:-:S05]  /*0430*/  IMAD.WIDE.U32 R14, R27, 0x4, R6 ;  /* 0x000000041b0e7825 */ /* 0x000fca00078e0006 */
[----:B------:R4:W5:Y:S01]  /*0440*/  LDG.E R26, desc[UR6][R14.64] ;  /* 0x000000060e1a7981 */ /* 0x000962000c1e1900 */
[----:B------:R-:W-:-:S05]  /*0450*/  IADD3 R27, PT, PT, R27, R3, RZ ;  /* 0x000000031b1b7210 */ /* 0x000fca0007ffe0ff */
[C---:B0-----:R-:W-:Y:S01]  /*0460*/  IMAD.WIDE.U32 R16, R27.reuse, 0x4, R6 ;  /* 0x000000041b107825 */ /* 0x041fe200078e0006 */
[----:B------:R-:W-:-:S05]  /*0470*/  IADD3 R27, PT, PT, R27, R3, RZ ;  /* 0x000000031b1b7210 */ /* 0x000fca0007ffe0ff */
[----:B------:R0:W5:Y:S01]  /*0480*/  LDG.E R16, desc[UR6][R16.64] ;  /* 0x0000000610107981 */ /* 0x000162000c1e1900 */
[----:B-1----:R-:W-:-:S06]  /*0490*/  IMAD.WIDE.U32 R10, R27, 0x4, R6 ;  /* 0x000000041b0a7825 */ /* 0x002fcc00078e0006 */
[----:B------:R-:W5:Y:S01]  /*04a0*/  LDG.E R10, desc[UR6][R10.64] ;  /* 0x000000060a0a7981 */ /* 0x000f62000c1e1900 */
[----:B------:R-:W-:-:S05]  /*04b0*/  IADD3 R27, PT, PT, R27, R3, RZ ;  /* 0x000000031b1b7210 */ /* 0x000fca0007ffe0ff */
[C---:B----4-:R-:W-:Y:S01]  /*04c0*/  IMAD.WIDE.U32 R12, R27.reuse, 0x4, R6 ;  /* 0x000000041b0c7825 */ /* 0x050fe200078e0006 */
[----:B------:R-:W-:-:S05]  /*04d0*/  IADD3 R27, PT, PT, R27, R3, RZ ;  /* 0x000000031b1b7210 */ /* 0x000fca0007ffe0ff */
[----:B------:R-:W4:Y:S01]  /*04e0*/  LDG.E R12, desc[UR6][R12.64] ;  /* 0x000000060c0c7981 */ /* 0x000f22000c1e1900 */
[----:B------:R-:W-:-:S06]  /*04f0*/  IMAD.WIDE.U32 R14, R27, 0x4, R6 ;  /* 0x000000041b0e7825 */ /* 0x000fcc00078e0006 */
[----:B------:R1:W4:Y:S01]  /*0500*/  LDG.E R14, desc[UR6][R14.64] ;  /* 0x000000060e0e7981 */ /* 0x000322000c1e1900 */
[----:B------:R-:W-:Y:S01]  /*0510*/  IADD3 R4, PT, PT, R4, 0x8, RZ ;  /* 0x0000000804047810 */ /* 0x000fe20007ffe0ff */
[----:B------:R-:W-:Y:S01]  /*0520*/  UIADD3 UR4, UPT, UPT, UR4, 0x8, URZ ;  /* 0x0000000804047890 */ /* 0x000fe2000fffe0ff */
[----:B--2---:R-:W-:-:S04]  /*0530*/  FSETP.GT.AND P6, PT, R5, R8, PT ;  /* 0x000000080500720b */ /* 0x004fc80003fc4000 */
[----:B------:R-:W-:Y:S02]  /*0540*/  FSEL R27, R5, R8, P6 ;  /* 0x00000008051b7208 */ /* 0x000fe40003000000 */
[----:B------:R-:W-:-:S05]  /*0550*/  FSEL R8, R8, R5, P6 ;  /* 0x0000000508087208 */ /* 0x000fca0003000000 */
[C---:B------:R-:W-:Y:S01]  /*0560*/  FADD R8, -R27.reuse, R8 ;  /* 0x000000081b087221 */ /* 0x040fe20000000100 */
[----:B---3--:R-:W-:-:S03]  /*0570*/  FSETP.GT.AND P1, PT, R27, R24, PT ;  /* 0x000000181b00720b */ /* 0x008fc60003f24000 */
[----:B0-----:R-:W-:Y:S01]  /*0580*/  FMUL R17, R8, 1.4426950216293334961 ;  /* 0x3fb8aa3b08117820 */ /* 0x001fe20000400000 */
[----:B------:R-:W-:Y:S02]  /*0590*/  FSEL R8, R27, R24, P1 ;  /* 0x000000181b087208 */ /* 0x000fe40000800000 */
[----:B------:R-:W-:Y:S02]  /*05a0*/  FSEL R27, R24, R27, P1 ;  /* 0x0000001b181b7208 */ /* 0x000fe40000800000 */
[----:B------:R-:W-:Y:S02]  /*05b0*/  FSETP.GEU.AND P4, PT, R17, -126, PT ;  /* 0xc2fc00001100780b */ /* 0x000fe40003f8e000 */
[CC--:B-----5:R-:W-:Y:S01]  /*05c0*/  FSETP.GT.AND P5, PT, R8.reuse, R25.reuse, PT ;  /* 0x000000190800720b */ /* 0x0e0fe20003fa4000 */
[C---:B------:R-:W-:Y:S01]  /*05d0*/  FADD R27, -R8.reuse, R27 ;  /* 0x0000001b081b7221 */ /* 0x040fe20000000100 */
[----:B------:R-:W-:Y:S02]  /*05e0*/  FSEL R24, R9, 1, P6 ;  /* 0x3f80000009187808 */ /* 0x000fe40003000000 */
[----:B-1----:R-:W-:Y:S01]  /*05f0*/  FSEL R15, R8, R25, P5 ;  /* 0x00000019080f7208 */ /* 0x002fe20002800000 */
[----:B------:R-:W-:Y:S01]  /*0600*/  FMUL R11, R27, 1.4426950216293334961 ;  /* 0x3fb8aa3b1b0b7820 */ /* 0x000fe20000400000 */
[----:B------:R-:W-:-:S02]  /*0610*/  FSEL R8, R25, R8, P5 ;  /* 0x0000000819087208 */ /* 0x000fc40002800000 */
[-C--:B------:R-:W-:Y:S02]  /*0620*/  FSETP.GT.AND P3, PT, R15, R26.reuse, PT ;  /* 0x0000001a0f00720b */ /* 0x080fe40003f64000 */
[----:B------:R-:W-:Y:S01]  /*0630*/  FSETP.GEU.AND P2, PT, R11, -126, PT ;  /* 0xc2fc00000b00780b */ /* 0x000fe20003f4e000 */
[----:B------:R-:W-:Y:S01]  /*0640*/  @!P4 FMUL R17, R17, 0.5 ;  /* 0x3f0000001111c820 */ /* 0x000fe20000400000 */
[C---:B------:R-:W-:Y:S01]  /*0650*/  FADD R8, -R15.reuse, R8 ;  /* 0x000000080f087221 */ /* 0x040fe20000000100 */
[----:B------:R-:W-:Y:S02]  /*0660*/  FSEL R5, R15, R26, P3 ;  /* 0x0000001a0f057208 */ /* 0x000fe40001800000 */
[----:B------:R-:W0:Y:S01]  /*0670*/  MUFU.EX2 R13, R17 ;  /* 0x00000011000d7308 */ /* 0x000e220000000800 */
[----:B------:R-:W-:Y:S01]  /*0680*/  FMUL R8, R8, 1.4426950216293334961 ;  /* 0x3fb8aa3b08087820 */ /* 0x000fe20000400000 */
[----:B------:R-:W-:Y:S02]  /*0690*/  FSEL R26, R26, R15, P3 ;  /* 0x0000000f1a1a7208 */ /* 0x000fe40001800000 */
[----:B------:R-:W-:-:S02]  /*06a0*/  FSEL R15, R9, 1, !P6 ;  /* 0x3f800000090f7808 */ /* 0x000fc40007000000 */
[----:B------:R-:W-:Y:S01]  /*06b0*/  FSETP.GEU.AND P6, PT, R8, -126, PT ;  /* 0xc2fc00000800780b */ /* 0x000fe20003fce000 */
[----:B------:R-:W-:Y:S01]  /*06c0*/  FADD R26, -R5, R26 ;  /* 0x0000001a051a7221 */ /* 0x000fe20000000100 */
[----:B------:R-:W-:-:S03]  /*06d0*/  @!P2 FMUL R11, R11, 0.5 ;  /* 0x3f0000000b0ba820 */ /* 0x000fc60000400000 */
[----:B------:R-:W-:-:S03]  /*06e0*/  FMUL R9, R26, 1.4426950216293334961 ;  /* 0x3fb8aa3b1a097820 */ /* 0x000fc60000400000 */
[----:B------:R-:W1:Y:S01]  /*06f0*/  MUFU.EX2 R11, R11 ;  /* 0x0000000b000b7308 */ /* 0x000e620000000800 */
[----:B0-----:R-:W-:Y:S01]  /*0700*/  @!P4 FMUL R13, R13, R13 ;  /* 0x0000000d0d0dc220 */ /* 0x001fe20000400000 */
[----:B------:R-:W-:-:S03]  /*0710*/  FSETP.GEU.AND P4, PT, R9, -126, PT ;  /* 0xc2fc00000900780b */ /* 0x000fc60003f8e000 */
[----:B------:R-:W-:Y:S01]  /*0720*/  @!P6 FMUL R8, R8, 0.5 ;  /* 0x3f0000000808e820 */ /* 0x000fe20000400000 */
[----:B------:R-:W-:-:S05]  /*0730*/  FFMA R15, R15, R13, R24 ;  /* 0x0000000d0f0f7223 */ /* 0x000fca0000000018 */
[----:B------:R-:W0:Y:S01]  /*0740*/  MUFU.EX2 R8, R8 ;  /* 0x0000000800087308 */ /* 0x000e220000000800 */
[C---:B------:R-:W-:Y:S02]  /*0750*/  FSEL R24, R15.reuse, 1, P1 ;  /* 0x3f8000000f187808 */ /* 0x040fe40000800000 */
[----:B------:R-:W-:Y:S02]  /*0760*/  FSEL R15, R15, 1, !P1 ;  /* 0x3f8000000f0f7808 */ /* 0x000fe40004800000 */
[-C--:B------:R-:W-:Y:S01]  /*0770*/  FSETP.GT.AND P1, PT, R5, R16.reuse, PT ;  /* 0x000000100500720b */ /* 0x080fe20003f24000 */
[----:B-1----:R-:W-:Y:S01]  /*0780*/  @!P2 FMUL R11, R11, R11 ;  /* 0x0000000b0b0ba220 */ /* 0x002fe20000400000 */
[----:B------:R-:W-:Y:S02]  /*0790*/  @!P4 FMUL R9, R9, 0.5 ;  /* 0x3f0000000909c820 */ /* 0x000fe40000400000 */
[----:B------:R-:W-:Y:S01]  /*07a0*/  FSEL R13, R5, R16, P1 ;  /* 0x00000010050d7208 */ /* 0x000fe20000800000 */
[----:B------:R-:W-:Y:S01]  /*07b0*/  FFMA R15, R15, R11, R24 ;  /* 0x0000000b0f0f7223 */ /* 0x000fe20000000018 */
[----:B------:R-:W-:-:S02]  /*07c0*/  FSEL R16, R16, R5, P1 ;  /* 0x0000000510107208 */ /* 0x000fc40000800000 */
[-C--:B------:R-:W-:Y:S01]  /*07d0*/  FSETP.GT.AND P2, PT, R13, R10.reuse, PT ;  /* 0x0000000a0d00720b */ /* 0x080fe20003f44000 */
[----:B------:R-:W1:Y:S01]  /*07e0*/  MUFU.EX2 R9, R9 ;  /* 0x0000000900097308 */ /* 0x000e620000000800 */
[----:B------:R-:W-:Y:S01]  /*07f0*/  FSEL R5, R15, 1, P5 ;  /* 0x3f8000000f057808 */ /* 0x000fe20002800000 */
[C---:B------:R-:W-:Y:S01]  /*0800*/  FADD R16, -R13.reuse, R16 ;  /* 0x000000100d107221 */ /* 0x040fe20000000100 */
[----:B------:R-:W-:Y:S01]  /*0810*/  FSEL R11, R13, R10, P2 ;  /* 0x0000000a0d0b7208 */ /* 0x000fe20001000000 */
[----:B0-----:R-:W-:Y:S01]  /*0820*/  @!P6 FMUL R8, R8, R8 ;  /* 0x000000080808e220 */ /* 0x001fe20000400000 */
[----:B------:R-:W-:Y:S01]  /*0830*/  FSEL R24, R10, R13, P2 ;  /* 0x0000000d0a187208 */ /* 0x000fe20001000000 */
[----:B------:R-:W-:Y:S01]  /*0840*/  FMUL R10, R16, 1.4426950216293334961 ;  /* 0x3fb8aa3b100a7820 */ /* 0x000fe20000400000 */
[----:B------:R-:W-:Y:S02]  /*0850*/  FSEL R16, R15, 1, !P5 ;  /* 0x3f8000000f107808 */ /* 0x000fe40006800000 */
[C---:B----4-:R-:W-:Y:S01]  /*0860*/  FSETP.GT.AND P6, PT, R11.reuse, R12, PT ;  /* 0x0000000c0b00720b */ /* 0x050fe20003fc4000 */
[C---:B------:R-:W-:Y:S01]  /*0870*/  FADD R24, -R11.reuse, R24 ;  /* 0x000000180b187221 */ /* 0x040fe20000000100 */
[----:B------:R-:W-:Y:S01]  /*0880*/  FSETP.GEU.AND P5, PT, R10, -126, PT ;  /* 0xc2fc00000a00780b */ /* 0x000fe20003fae000 */
[----:B------:R-:W-:Y:S01]  /*0890*/  FFMA R5, R16, R8, R5 ;  /* 0x0000000810057223 */ /* 0x000fe20000000005 */
[----:B------:R-:W-:Y:S01]  /*08a0*/  FSEL R13, R11, R12, P6 ;  /* 0x0000000c0b0d7208 */ /* 0x000fe20003000000 */
[----:B------:R-:W-:Y:S01]  /*08b0*/  FMUL R8, R24, 1.4426950216293334961 ;  /* 0x3fb8aa3b18087820 */ /* 0x000fe20000400000 */
[----:B------:R-:W-:-:S02]  /*08c0*/  FSEL R16, R12, R11, P6 ;  /* 0x0000000b0c107208 */ /* 0x000fc40003000000 */
[----:B------:R-:W-:Y:S01]  /*08d0*/  FSEL R12, R5, 1, P3 ;  /* 0x3f800000050c7808 */ /* 0x000fe20001800000 */
[----:B-1----:R-:W-:Y:S01]  /*08e0*/  @!P4 FMUL R9, R9, R9 ;  /* 0x000000090909c220 */ /* 0x002fe20000400000 */
[----:B------:R-:W-:Y:S01]  /*08f0*/  FSEL R5, R5, 1, !P3 ;  /* 0x3f80000005057808 */ /* 0x000fe20005800000 */
[C---:B------:R-:W-:Y:S01]  /*0900*/  FADD R16, -R13.reuse, R16 ;  /* 0x000000100d107221 */ /* 0x040fe20000000100 */
[----:B------:R-:W-:Y:S02]  /*0910*/  FSETP.GEU.AND P4, PT, R8, -126, PT ;  /* 0xc2fc00000800780b */ /* 0x000fe40003f8e000 */
[-C--:B------:R-:W-:Y:S01]  /*0920*/  FSETP.GT.AND P3, PT, R13, R14.reuse, PT ;  /* 0x0000000e0d00720b */ /* 0x080fe20003f64000 */
[----:B------:R-:W-:Y:S01]  /*0930*/  @!P5 FMUL R10, R10, 0.5 ;  /* 0x3f0000000a0ad820 */ /* 0x000fe20000400000 */
[----:B------:R-:W-:Y:S01]  /*0940*/  FFMA R12, R5, R9, R12 ;  /* 0x00000009050c7223 */ /* 0x000fe2000000000c */
[----:B------:R-:W-:Y:S01]  /*0950*/  FMUL R16, R16, 1.4426950216293334961 ;  /* 0x3fb8aa3b10107820 */ /* 0x000fe20000400000 */
[----:B------:R-:W-:-:S02]  /*0960*/  FSEL R5, R13, R14, P3 ;  /* 0x0000000e0d057208 */ /* 0x000fc40001800000 */
[----:B------:R-:W-:Y:S01]  /*0970*/  FSEL R14, R14, R13, P3 ;  /* 0x0000000d0e0e7208 */ /* 0x000fe20001800000 */
[----:B------:R-:W0:Y:S01]  /*0980*/  MUFU.EX2 R10, R10 ;  /* 0x0000000a000a7308 */ /* 0x000e220000000800 */
[C---:B------:R-:W-:Y:S02]  /*0990*/  FSEL R9, R12.reuse, 1, P1 ;  /* 0x3f8000000c097808 */ /* 0x040fe40000800000 */
[----:B------:R-:W-:Y:S01]  /*09a0*/  FSEL R12, R12, 1, !P1 ;  /* 0x3f8000000c0c7808 */ /* 0x000fe20004800000 */
[----:B------:R-:W-:Y:S01]  /*09b0*/  @!P4 FMUL R8, R8, 0.5 ;  /* 0x3f0000000808c820 */ /* 0x000fe20000400000 */
[----:B------:R-:W-:Y:S01]  /*09c0*/  FSETP.GEU.AND P1, PT, R16, -126, PT ;  /* 0xc2fc00001000780b */ /* 0x000fe20003f2e000 */
[----:B------:R-:W-:Y:S02]  /*09d0*/  FADD R14, -R5, R14 ;  /* 0x0000000e050e7221 */ /* 0x000fe40000000100 */
        /* <DEDUP_REMOVED lines=23> */
.L_x_550:
        /* <DEDUP_REMOVED lines=10> */
[----:B------:R-:W2:Y:S01]  /*0bf0*/  LDG.E R14, desc[UR6][R14.64] ;  /* 0x000000060e0e7981 */ /* 0x000ea2000c1e1900 */
[C---:B------:R-:W-:Y:S01]  /*0c00*/  IMAD.WIDE.U32 R10, R4.reuse, 0x4, R6 ;  /* 0x00000004040a7825 */ /* 0x040fe200078e0006 */
[----:B------:R-:W-:-:S05]  /*0c10*/  IADD3 R4, PT, PT, R4, R3, RZ ;  /* 0x0000000304047210 */ /* 0x000fca0007ffe0ff */
[----:B------:R-:W3:Y:S01]  /*0c20*/  LDG.E R11, desc[UR6][R10.64] ;  /* 0x000000060a0b7981 */ /* 0x000ee2000c1e1900 */
[C---:B------:R-:W-:Y:S01]  /*0c30*/  IMAD.WIDE.U32 R12, R4.reuse, 0x4, R6 ;  /* 0x00000004040c7825 */ /* 0x040fe200078e0006 */
[----:B------:R-:W-:-:S05]  /*0c40*/  IADD3 R17, PT, PT, R4, R3, RZ ;  /* 0x0000000304117210 */ /* 0x000fca0007ffe0ff */
[----:B------:R-:W4:Y:S01]  /*0c50*/  LDG.E R12, desc[UR6][R12.64] ;  /* 0x000000060c0c7981 */ /* 0x000f22000c1e1900 */
[----:B------:R-:W-:-:S06]  /*0c60*/  IMAD.WIDE.U32 R6, R17, 0x4, R6 ;  /* 0x0000000411067825 */ /* 0x000fcc00078e0006 */
[----:B------:R-:W5:Y:S01]  /*0c70*/  LDG.E R7, desc[UR6][R6.64] ;  /* 0x0000000606077981 */ /* 0x000f62000c1e1900 */
[----:B------:R-:W-:Y:S02]  /*0c80*/  IADD3 R2, PT, PT, R2, 0x4, RZ ;  /* 0x0000000402027810 */ /* 0x000fe40007ffe0ff */
[----:B--2---:R-:W-:-:S04]  /*0c90*/  FSETP.GT.AND P6, PT, R5, R14, PT ;  /* 0x0000000e0500720b */ /* 0x004fc80003fc4000 */
[----:B------:R-:W-:Y:S02]  /*0ca0*/  FSEL R4, R5, R14, P6 ;  /* 0x0000000e05047208 */ /* 0x000fe40003000000 */
[----:B------:R-:W-:Y:S02]  /*0cb0*/  FSEL R5, R14, R5, P6 ;  /* 0x000000050e057208 */ /* 0x000fe40003000000 */
[----:B---3--:R-:W-:-:S03]  /*0cc0*/  FSETP.GT.AND P1, PT, R4, R11, PT ;  /* 0x0000000b0400720b */ /* 0x008fc60003f24000 */
[----:B------:R-:W-:-:S04]  /*0cd0*/  FADD R5, -R4, R5 ;  /* 0x0000000504057221 */ /* 0x000fc80000000100 */
[----:B------:R-:W-:Y:S01]  /*0ce0*/  FMUL R10, R5, 1.4426950216293334961 ;  /* 0x3fb8aa3b050a7820 */ /* 0x000fe20000400000 */
[----:B------:R-:W-:Y:S02]  /*0cf0*/  FSEL R5, R4, R11, P1 ;  /* 0x0000000b04057208 */ /* 0x000fe40000800000 */
[----:B------:R-:W-:Y:S02]  /*0d00*/  FSEL R4, R11, R4, P1 ;  /* 0x000000040b047208 */ /* 0x000fe40000800000 */
[----:B------:R-:W-:Y:S02]  /*0d10*/  FSETP.GEU.AND P2, PT, R10, -126, PT ;  /* 0xc2fc00000a00780b */ /* 0x000fe40003f4e000 */
[C---:B----4-:R-:W-:Y:S01]  /*0d20*/  FSETP.GT.AND P3, PT, R5.reuse, R12, PT ;  /* 0x0000000c0500720b */ /* 0x050fe20003f64000 */
[----:B------:R-:W-:-:S04]  /*0d30*/  FADD R4, -R5, R4 ;  /* 0x0000000405047221 */ /* 0x000fc80000000100 */
[----:B------:R-:W-:Y:S01]  /*0d40*/  FMUL R11, R4, 1.4426950216293334961 ;  /* 0x3fb8aa3b040b7820 */ /* 0x000fe20000400000 */
[----:B------:R-:W-:Y:S02]  /*0d50*/  FSEL R4, R5, R12, P3 ;  /* 0x0000000c05047208 */ /* 0x000fe40001800000 */
[----:B------:R-:W-:Y:S02]  /*0d60*/  FSEL R5, R12, R5, P3 ;  /* 0x000000050c057208 */ /* 0x000fe40001800000 */
[----:B------:R-:W-:Y:S01]  /*0d70*/  FSETP.GEU.AND P4, PT, R11, -126, PT ;  /* 0xc2fc00000b00780b */ /* 0x000fe20003f8e000 */
[----:B------:R-:W-:Y:S01]  /*0d80*/  @!P2 FMUL R10, R10, 0.5 ;  /* 0x3f0000000a0aa820 */ /* 0x000fe20000400000 */
[C---:B-----5:R-:W-:Y:S01]  /*0d90*/  FSETP.GT.AND P5, PT, R4.reuse, R7, PT ;  /* 0x000000070400720b */ /* 0x060fe20003fa4000 */
[----:B------:R-:W-:-:S03]  /*0da0*/  FADD R5, -R4, R5 ;  /* 0x0000000504057221 */ /* 0x000fc60000000100 */
[----:B------:R-:W-:Y:S01]  /*0db0*/  FSEL R6, R7, R4, P5 ;  /* 0x0000000407067208 */ /* 0x000fe20002800000 */
[----:B------:R-:W0:Y:S01]  /*0dc0*/  MUFU.EX2 R10, R10 ;  /* 0x0000000a000a7308 */ /* 0x000e220000000800 */
[----:B------:R-:W-:Y:S01]  /*0dd0*/  FMUL R13, R5, 1.4426950216293334961 ;  /* 0x3fb8aa3b050d7820 */ /* 0x000fe20000400000 */
[----:B------:R-:W-:Y:S02]  /*0de0*/  FSEL R5, R4, R7, P5 ;  /* 0x0000000704057208 */ /* 0x000fe40002800000 */
[C---:B------:R-:W-:Y:S02]  /*0df0*/  FSEL R4, R9.reuse, 1, !P6 ;  /* 0x3f80000009047808 */ /* 0x040fe40007000000 */
[----:B------:R-:W-:Y:S01]  /*0e00*/  FSEL R9, R9, 1, P6 ;  /* 0x3f80000009097808 */ /* 0x000fe20003000000 */
[----:B------:R-:W-:Y:S01]  /*0e10*/  FADD R6, -R5, R6 ;  /* 0x0000000605067221 */ /* 0x000fe20000000100 */
[----:B------:R-:W-:Y:S01]  /*0e20*/  FSETP.GEU.AND P6, PT, R13, -126, PT ;  /* 0xc2fc00000d00780b */ /* 0x000fe20003fce000 */
[----:B------:R-:W-:-:S02]  /*0e30*/  @!P4 FMUL R11, R11, 0.5 ;  /* 0x3f0000000b0bc820 */ /* 0x000fc40000400000 */
[----:B------:R-:W-:Y:S02]  /*0e40*/  FMUL R14, R6, 1.4426950216293334961 ;  /* 0x3fb8aa3b060e7820 */ /* 0x000fe40000400000 */
[----:B------:R-:W1:Y:S01]  /*0e50*/  MUFU.EX2 R12, R11 ;  /* 0x0000000b000c7308 */ /* 0x000e620000000800 */
[----:B0-----:R-:W-:Y:S02]  /*0e60*/  @!P2 FMUL R10, R10, R10 ;  /* 0x0000000a0a0aa220 */ /* 0x001fe40000400000 */
[----:B------:R-:W-:-:S05]  /*0e70*/  FSETP.GEU.AND P2, PT, R14, -126, PT ;  /* 0xc2fc00000e00780b */ /* 0x000fca0003f4e000 */
[----:B------:R-:W-:Y:S01]  /*0e80*/  @!P6 FMUL R13, R13, 0.5 ;  /* 0x3f0000000d0de820 */ /* 0x000fe20000400000 */
[----:B------:R-:W-:-:S03]  /*0e90*/  FFMA R4, R4, R10, R9 ;  /* 0x0000000a04047223 */ /* 0x000fc60000000009 */
[----:B------:R-:W0:Y:S02]  /*0ea0*/  MUFU.EX2 R9, R13 ;  /* 0x0000000d00097308 */ /* 0x000e240000000800 */
[C---:B------:R-:W-:Y:S02]  /*0eb0*/  FSEL R6, R4.reuse, 1, P1 ;  /* 0x3f80000004067808 */ /* 0x040fe40000800000 */
[----:B------:R-:W-:Y:S01]  /*0ec0*/  FSEL R7, R4, 1, !P1 ;  /* 0x3f80000004077808 */ /* 0x000fe20004800000 */
[----:B-1----:R-:W-:Y:S01]  /*0ed0*/  @!P4 FMUL R12, R12, R12 ;  /* 0x0000000c0c0cc220 */ /* 0x002fe20000400000 */
[----:B------:R-:W-:-:S03]  /*0ee0*/  @!P2 FMUL R14, R14, 0.5 ;  /* 0x3f0000000e0ea820 */ /* 0x000fc60000400000 */
[----:B------:R-:W-:Y:S01]  /*0ef0*/  FFMA R6, R7, R12, R6 ;  /* 0x0000000c07067223 */ /* 0x000fe20000000006 */
[----:B------:R-:W1:Y:S04]  /*0f00*/  MUFU.EX2 R10, R14 ;  /* 0x0000000e000a7308 */ /* 0x000e680000000800 */
[C---:B------:R-:W-:Y:S02]  /*0f10*/  FSEL R4, R6.reuse, 1, P3 ;  /* 0x3f80000006047808 */ /* 0x040fe40001800000 */
[----:B------:R-:W-:Y:S01]  /*0f20*/  FSEL R7, R6, 1, !P3 ;  /* 0x3f80000006077808 */ /* 0x000fe20005800000 */
[----:B0-----:R-:W-:-:S04]  /*0f30*/  @!P6 FMUL R9, R9, R9 ;  /* 0x000000090909e220 */ /* 0x001fc80000400000 */
[----:B------:R-:W-:-:S05]  /*0f40*/  FFMA R4, R7, R9, R4 ;  /* 0x0000000907047223 */ /* 0x000fca0000000004 */
[----:B------:R-:W-:Y:S01]  /*0f50*/  FSEL R9, R4, 1, P5 ;  /* 0x3f80000004097808 */ /* 0x000fe20002800000 */
[----:B-1----:R-:W-:Y:S01]  /*0f60*/  @!P2 FMUL R10, R10, R10 ;  /* 0x0000000a0a0aa220 */ /* 0x002fe20000400000 */
[----:B------:R-:W-:-:S05]  /*0f70*/  FSEL R4, R4, 1, !P5 ;  /* 0x3f80000004047808 */ /* 0x000fca0006800000 */
[----:B------:R-:W-:-:S07]  /*0f80*/  FFMA R9, R4, R10, R9 ;  /* 0x0000000a04097223 */ /* 0x000fce0000000009 */
.L_x_552:
        /* <DEDUP_REMOVED lines=10> */
[----:B------:R-:W2:Y:S01]  /*1030*/  LDG.E R10, desc[UR6][R10.64] ;  /* 0x000000060a0a7981 */ /* 0x000ea2000c1e1900 */
[----:B------:R-:W-:-:S06]  /*1040*/  IMAD.WIDE.U32 R6, R13, 0x4, R6 ;  /* 0x000000040d067825 */ /* 0x000fcc00078e0006 */
[----:B------:R-:W3:Y:S01]  /*1050*/  LDG.E R7, desc[UR6][R6.64] ;  /* 0x0000000606077981 */ /* 0x000ee2000c1e1900 */
        /* <DEDUP_REMOVED lines=9> */
[----:B------:R-:W-:-:S03]  /*10f0*/  FSETP.GEU.AND P2, PT, R8, -126, PT ;  /* 0xc2fc00000800780b */ /* 0x000fc60003f4e000 */
[----:B------:R-:W-:-:S04]  /*1100*/  FADD R4, -R5, R4 ;  /* 0x0000000405047221 */ /* 0x000fc80000000100 */
[----:B------:R-:W-:Y:S01]  /*1110*/  FMUL R7, R4, 1.4426950216293334961 ;  /* 0x3fb8aa3b04077820 */ /* 0x000fe20000400000 */
[C---:B------:R-:W-:Y:S02]  /*1120*/  FSEL R4, R9.reuse, 1, !P0 ;  /* 0x3f80000009047808 */ /* 0x040fe40004000000 */
[----:B------:R-:W-:Y:S02]  /*1130*/  FSEL R9, R9, 1, P0 ;  /* 0x3f80000009097808 */ /* 0x000fe40000000000 */
        /* <DEDUP_REMOVED lines=11> */
.L_x_553:
        /* <DEDUP_REMOVED lines=20> */
.L_x_548:
        /* <DEDUP_REMOVED lines=17> */
.L_x_555:
[----:B------:R-:W-:Y:S02]  /*1440*/  IADD3 R8, PT, PT, R2, UR4, RZ ;  /* 0x0000000402087c10 */ /* 0x000fe4000fffe0ff */
[----:B-1----:R-:W-:-:S05]  /*1450*/  MOV R3, UR5 ;  /* 0x0000000500037c02 */ /* 0x002fca0008000f00 */
        /* <DEDUP_REMOVED lines=13> */
[----:B0-----:R-:W-:-:S04]  /*1530*/  IMAD.WIDE.U32 R16, R27, 0x4, R6 ;  /* 0x000000041b107825 */ /* 0x001fc800078e0006 */
[----:B------:R-:W-:Y:S02]  /*1540*/  IMAD.IADD R27, R27, 0x1, R3 ;  /* 0x000000011b1b7824 */ /* 0x000fe400078e0203 */
[----:B------:R0:W5:Y:S02]  /*1550*/  LDG.E R16, desc[UR6][R16.64] ;  /* 0x0000000610107981 */ /* 0x000164000c1e1900 */
        /* <DEDUP_REMOVED lines=108> */
.L_x_554:
        /* <DEDUP_REMOVED lines=67> */
.L_x_556:
        /* <DEDUP_REMOVED lines=38> */
.L_x_557:
        /* <DEDUP_REMOVED lines=19> */
.L_x_549:
[----:B------:R-:W-:Y:S05]  /*23e0*/  BSYNC.RECONVERGENT B0 ;  /* 0x0000000000007941 */ /* 0x000fea0003800200 */
.L_x_547:
        /* <DEDUP_REMOVED lines=24> */
.L_x_559:
[----:B------:R-:W-:Y:S05]  /*2570*/  BSYNC.RECONVERGENT B0 ;  /* 0x0000000000007941 */ /* 0x000fea0003800200 */
.L_x_558:
        /* <DEDUP_REMOVED lines=17> */
.L_x_561:
[----:B------:R-:W-:Y:S05]  /*2690*/  BSYNC.RECONVERGENT B0 ;  /* 0x0000000000007941 */ /* 0x000fea0003800200 */
.L_x_560:
        /* <DEDUP_REMOVED lines=11> */
[----:B------:R-:W-:-:S04]  /*2750*/  IMAD.MOV.U32 R5, RZ, RZ, R2 ;  /* 0x000000ffff057224 */ /* 0x000fc800078e0002 */
[----:B------:R-:W-:-:S13]  /*2760*/  FSETP.GEU.AND P4, PT, R6, -126, PT ;  /* 0xc2fc00000600780b */ /* 0x000fda0003f8e000 */
[----:B------:R-:W-:-:S04]  /*2770*/  @!P4 FMUL R6, R6, 0.5 ;  /* 0x3f0000000606c820 */ /* 0x000fc80000400000 */
[----:B------:R-:W0:Y:S02]  /*2780*/  MUFU.EX2 R7, R6 ;  /* 0x0000000600077308 */ /* 0x000e240000000800 */
[----:B0-----:R-:W-:-:S04]  /*2790*/  @!P4 FMUL R7, R7, R7 ;  /* 0x000000070707c220 */ /* 0x001fc80000400000 */
[----:B------:R-:W-:-:S07]  /*27a0*/  FFMA R9, R9, R7, R4 ;  /* 0x0000000709097223 */ /* 0x000fce0000000004 */
.L_x_563:
[----:B------:R-:W-:Y:S05]  /*27b0*/  BSYNC.RECONVERGENT B0 ;  /* 0x0000000000007941 */ /* 0x000fea0003800200 */
.L_x_562:
        /* <DEDUP_REMOVED lines=17> */
.L_x_565:
[----:B------:R-:W-:Y:S05]  /*28d0*/  BSYNC.RECONVERGENT B0 ;  /* 0x0000000000007941 */ /* 0x000fea0003800200 */
.L_x_564:
        /* <DEDUP_REMOVED lines=25> */
.L_x_567:
[----:B------:R-:W-:Y:S05]  /*2a70*/  BSYNC.RECONVERGENT B0 ;  /* 0x0000000000007941 */ /* 0x000fea0003800200 */
.L_x_566:
        /* <DEDUP_REMOVED lines=395> */
.L_x_569:
[----:B------:R-:W-:Y:S05]  /*4330*/  BSYNC.RECONVERGENT B0 ;  /* 0x0000000000007941 */ /* 0x000fea0003800200 */
.L_x_568:
        /* <DEDUP_REMOVED lines=31> */
.L_x_572:
[----:B---3--:R-:W-:Y:S02]  /*4530*/  IADD3 R11, PT, PT, R21, UR4, RZ ;  /* 0x00000004150b7c10 */ /* 0x008fe4000fffe0ff */
[----:B-1----:R-:W-:-:S05]  /*4540*/  MOV R3, UR5 ;  /* 0x0000000500037c02 */ /* 0x002fca0008000f00 */
[----:B------:R-:W-:-:S04]  /*4550*/  IMAD R11, R11, R3, R22 ;  /* 0x000000030b0b7224 */ /* 0x000fc800078e0216 */
[----:B0-----:R-:W-:-:S06]  /*4560*/  IMAD.WIDE.U32 R16, R11, 0x4, R6 ;  /* 0x000000040b107825 */ /* 0x001fcc00078e0006 */
[----:B------:R-:W3:Y:S01]  /*4570*/  LDG.E R17, desc[UR6][R16.64] ;  /* 0x0000000610117981 */ /* 0x000ee2000c1e1900 */
[----:B------:R-:W-:Y:S01]  /*4580*/  IADD3 R19, PT, PT, R11, R3, RZ ;  /* 0x000000030b137210 */ /* 0x000fe20007ffe0ff */
[----:B---3--:R-:W-:-:S04]  /*4590*/  FADD R12, -R4, R17 ;  /* 0x00000011040c7221 */ /* 0x008fc80000000100 */
[----:B------:R-:W-:Y:S01]  /*45a0*/  FMUL R18, R12, 1.4426950216293334961 ;  /* 0x3fb8aa3b0c127820 */ /* 0x000fe20000400000 */
[----:B--2---:R-:W-:-:S04]  /*45b0*/  IMAD.WIDE.U32 R12, R11, 0x4, R8 ;  /* 0x000000040b0c7825 */ /* 0x004fc800078e0008 */
[----:B------:R-:W-:-:S13]  /*45c0*/  FSETP.GEU.AND P1, PT, R18, -126, PT ;  /* 0xc2fc00001200780b */ /* 0x000fda0003f2e000 */
[----:B------:R-:W-:-:S04]  /*45d0*/  @!P1 FMUL R18, R18, 0.5 ;  /* 0x3f00000012129820 */ /* 0x000fc80000400000 */
[----:B------:R-:W0:Y:S02]  /*45e0*/  MUFU.EX2 R15, R18 ;  /* 0x00000012000f7308 */ /* 0x000e240000000800 */
[----:B0-----:R-:W-:-:S04]  /*45f0*/  @!P1 FMUL R15, R15, R15 ;  /* 0x0000000f0f0f9220 */ /* 0x001fc80000400000 */
[----:B------:R-:W-:Y:S01]  /*4600*/  FMUL R11, R0, R15 ;  /* 0x0000000f000b7220 */ /* 0x000fe20000400000 */
[----:B------:R-:W-:-:S04]  /*4610*/  IMAD.WIDE.U32 R14, R19, 0x4, R6 ;  /* 0x00000004130e7825 */ /* 0x000fc800078e0006 */
[----:B------:R0:W-:Y:S04]  /*4620*/  STG.E desc[UR6][R12.64], R11 ;  /* 0x0000000b0c007986 */ /* 0x0001e8000c101906 */
[----:B------:R-:W2:Y:S01]  /*4630*/  LDG.E R15, desc[UR6][R14.64] ;  /* 0x000000060e0f7981 */ /* 0x000ea2000c1e1900 */
[----:B------:R-:W-:-:S05]  /*4640*/  IADD3 R27, PT, PT, R19, R3, RZ ;  /* 0x00000003131b7210 */ /* 0x000fca0007ffe0ff */
[----:B0-----:R-:W-:-:S04]  /*4650*/  IMAD.WIDE.U32 R12, R27, 0x4, R6 ;  /* 0x000000041b0c7825 */ /* 0x001fc800078e0006 */
[----:B--2---:R-:W-:-:S04]  /*4660*/  FADD R16, -R4, R15 ;  /* 0x0000000f04107221 */ /* 0x004fc80000000100 */
[----:B------:R-:W-:Y:S01]  /*4670*/  FMUL R23, R16, 1.4426950216293334961 ;  /* 0x3fb8aa3b10177820 */ /* 0x000fe20000400000 */
[----:B------:R-:W-:-:S04]  /*4680*/  IMAD.WIDE.U32 R16, R19, 0x4, R8 ;  /* 0x0000000413107825 */ /* 0x000fc800078e0008 */
[----:B------:R-:W-:-:S13]  /*4690*/  FSETP.GEU.AND P1, PT, R23, -126, PT ;  /* 0xc2fc00001700780b */ /* 0x000fda0003f2e000 */
[----:B------:R-:W-:-:S04]  /*46a0*/  @!P1 FMUL R23, R23, 0.5 ;  /* 0x3f00000017179820 */ /* 0x000fc80000400000 */
[----:B------:R-:W0:Y:S02]  /*46b0*/  MUFU.EX2 R25, R23 ;  /* 0x0000001700197308 */ /* 0x000e240000000800 */
[----:B0-----:R-:W-:-:S04]  /*46c0*/  @!P1 FMUL R25, R25, R25 ;  /* 0x0000001919199220 */ /* 0x001fc80000400000 */
[----:B------:R-:W-:-:S05]  /*46d0*/  FMUL R25, R0, R25 ;  /* 0x0000001900197220 */ /* 0x000fca0000400000 */
[----:B------:R0:W-:Y:S04]  /*46e0*/  STG.E desc[UR6][R16.64], R25 ;  /* 0x0000001910007986 */ /* 0x0001e8000c101906 */
[----:B------:R-:W2:Y:S01]  /*46f0*/  LDG.E R13, desc[UR6][R12.64] ;  /* 0x000000060c0d7981 */ /* 0x000ea2000c1e1900 */
[C---:B------:R-:W-:Y:S01]  /*4700*/  IADD3 R23, PT, PT, R27.reuse, R3, RZ ;  /* 0x000000031b177210 */ /* 0x040fe20007ffe0ff */
[----:B------:R-:W-:-:S04]  /*4710*/  IMAD.WIDE.U32 R14, R27, 0x4, R8 ;  /* 0x000000041b0e7825 */ /* 0x000fc800078e0008 */
[----:B0-----:R-:W-:-:S04]  /*4720*/  IMAD.WIDE.U32 R16, R23, 0x4, R6 ;  /* 0x0000000417107825 */ /* 0x001fc800078e0006 */
[----:B--2---:R-:W-:-:S04]  /*4730*/  FADD R11, -R4, R13 ;  /* 0x0000000d040b7221 */ /* 0x004fc80000000100 */
[----:B------:R-:W-:-:S05]  /*4740*/  FMUL R11, R11, 1.4426950216293334961 ;  /* 0x3fb8aa3b0b0b7820 */ /* 0x000fca0000400000 */
[----:B------:R-:W-:-:S13]  /*4750*/  FSETP.GEU.AND P1, PT, R11, -126, PT ;  /* 0xc2fc00000b00780b */ /* 0x000fda0003f2e000 */
[----:B------:R-:W-:-:S04]  /*4760*/  @!P1 FMUL R11, R11, 0.5 ;  /* 0x3f0000000b0b9820 */ /* 0x000fc80000400000 */
[----:B------:R-:W0:Y:S02]  /*4770*/  MUFU.EX2 R19, R11 ;  /* 0x0000000b00137308 */ /* 0x000e240000000800 */
[----:B0-----:R-:W-:-:S04]  /*4780*/  @!P1 FMUL R19, R19, R19 ;  /* 0x0000001313139220 */ /* 0x001fc80000400000 */
[----:B------:R-:W-:-:S05]  /*4790*/  FMUL R19, R0, R19 ;  /* 0x0000001300137220 */ /* 0x000fca0000400000 */
        /* <DEDUP_REMOVED lines=26> */
[C---:B------:R-:W-:Y:S02]  /*4940*/  IMAD.IADD R25, R27.reuse, 0x1, R3 ;  /* 0x000000011b197824 */ /* 0x040fe400078e0203 */
        /* <DEDUP_REMOVED lines=23> */
[----:B------:R-:W-:Y:S01]  /*4ac0*/  IADD3 R5, PT, PT, R5, 0x8, RZ ;  /* 0x0000000805057810 */ /* 0x000fe20007ffe0ff */
[----:B------:R-:W-:Y:S01]  /*4ad0*/  UIADD3 UR4, UPT, UPT, UR4, 0x8, URZ ;  /* 0x0000000804047890 */ /* 0x000fe2000fffe0ff */
[----:B--2---:R-:W-:-:S04]  /*4ae0*/  FADD R16, -R4, R15 ;  /* 0x0000000f04107221 */ /* 0x004fc80000000100 */
[----:B------:R-:W-:Y:S01]  /*4af0*/  FMUL R19, R16, 1.4426950216293334961 ;  /* 0x3fb8aa3b10137820 */ /* 0x000fe20000400000 */
[----:B------:R-:W-:-:S04]  /*4b00*/  IMAD.WIDE.U32 R16, R23, 0x4, R8 ;  /* 0x0000000417107825 */ /* 0x000fc800078e0008 */
[----:B------:R-:W-:-:S13]  /*4b10*/  FSETP.GEU.AND P1, PT, R19, -126, PT ;  /* 0xc2fc00001300780b */ /* 0x000fda0003f2e000 */
[----:B------:R-:W-:-:S04]  /*4b20*/  @!P1 FMUL R19, R19, 0.5 ;  /* 0x3f00000013139820 */ /* 0x000fc80000400000 */
[----:B------:R-:W0:Y:S02]  /*4b30*/  MUFU.EX2 R25, R19 ;  /* 0x0000001300197308 */ /* 0x000e240000000800 */
[----:B0-----:R-:W-:Y:S01]  /*4b40*/  @!P1 FMUL R25, R25, R25 ;  /* 0x0000001919199220 */ /* 0x001fe20000400000 */
[----:B------:R-:W-:-:S03]  /*4b50*/  ISETP.NE.AND P1, PT, R5, RZ, PT ;  /* 0x000000ff0500720c */ /* 0x000fc60003f25270 */
[----:B------:R-:W-:-:S05]  /*4b60*/  FMUL R25, R0, R25 ;  /* 0x0000001900197220 */ /* 0x000fca0000400000 */
[----:B------:R3:W-:Y:S05]  /*4b70*/  STG.E desc[UR6][R16.64], R25 ;  /* 0x0000001910007986 */ /* 0x0007ea000c101906 */
[----:B------:R-:W-:Y:S05]  /*4b80*/  @P1 BRA `(.L_x_572) ;  /* 0xfffffff800681947 */ /* 0x000fea000383ffff */
.L_x_571:
        /* <DEDUP_REMOVED lines=9> */
[----:B------:R-:W3:Y:S01]  /*4c20*/  LDG.E R13, desc[UR6][R12.64] ;  /* 0x000000060c0d7981 */ /* 0x000ee2000c1e1900 */
[----:B------:R-:W-:Y:S01]  /*4c30*/  IADD3 R19, PT, PT, R11, R3, RZ ;  /* 0x000000030b137210 */ /* 0x000fe20007ffe0ff */
[----:B---3--:R-:W-:-:S04]  /*4c40*/  FADD R8, -R4, R13 ;  /* 0x0000000d04087221 */ /* 0x008fc80000000100 */
[----:B------:R-:W-:Y:S02]  /*4c50*/  FMUL R16, R8, 1.4426950216293334961 ;  /* 0x3fb8aa3b08107820 */ /* 0x000fe40000400000 */
[----:B--2---:R-:W0:Y:S03]  /*4c60*/  LDC.64 R8, c[0x0][0x388] ;  /* 0x0000e200ff087b82 */ /* 0x004e260000000a00 */
[----:B------:R-:W-:-:S13]  /*4c70*/  FSETP.GEU.AND P0, PT, R16, -126, PT ;  /* 0xc2fc00001000780b */ /* 0x000fda0003f0e000 */
[----:B------:R-:W-:-:S04]  /*4c80*/  @!P0 FMUL R16, R16, 0.5 ;  /* 0x3f00000010108820 */ /* 0x000fc80000400000 */
[----:B------:R-:W1:Y:S01]  /*4c90*/  MUFU.EX2 R15, R16 ;  /* 0x00000010000f7308 */ /* 0x000e620000000800 */
[----:B0-----:R-:W-:-:S04]  /*4ca0*/  IMAD.WIDE.U32 R10, R11, 0x4, R8 ;  /* 0x000000040b0a7825 */ /* 0x001fc800078e0008 */
[----:B-1----:R-:W-:-:S04]  /*4cb0*/  @!P0 FMUL R15, R15, R15 ;  /* 0x0000000f0f0f8220 */ /* 0x002fc80000400000 */
        /* <DEDUP_REMOVED lines=17> */
[----:B------:R-:W-:-:S04]  /*4dd0*/  IMAD.WIDE.U32 R6, R19, 0x4, R6 ;  /* 0x0000000413067825 */ /* 0x000fc800078e0006 */
[----:B--2---:R-:W-:-:S04]  /*4de0*/  FADD R10, -R4, R17 ;  /* 0x00000011040a7221 */ /* 0x004fc80000000100 */
[----:B------:R-:W-:Y:S01]  /*4df0*/  FMUL R14, R10, 1.4426950216293334961 ;  /* 0x3fb8aa3b0a0e7820 */ /* 0x000fe20000400000 */
[----:B------:R-:W-:-:S04]  /*4e00*/  IMAD.WIDE.U32 R10, R25, 0x4, R8 ;  /* 0x00000004190a7825 */ /* 0x000fc800078e0008 */
[----:B------:R-:W-:-:S13]  /*4e10*/  FSETP.GEU.AND P0, PT, R14, -126, PT ;  /* 0xc2fc00000e00780b */ /* 0x000fda0003f0e000 */
[----:B------:R-:W-:-:S04]  /*4e20*/  @!P0 FMUL R14, R14, 0.5 ;  /* 0x3f0000000e0e8820 */ /* 0x000fc80000400000 */
[----:B------:R-:W1:Y:S02]  /*4e30*/  MUFU.EX2 R15, R14 ;  /* 0x0000000e000f7308 */ /* 0x000e640000000800 */
[----:B-1----:R-:W-:-:S04]  /*4e40*/  @!P0 FMUL R15, R15, R15 ;  /* 0x0000000f0f0f8220 */ /* 0x002fc80000400000 */
[----:B------:R-:W-:-:S05]  /*4e50*/  FMUL R15, R0, R15 ;  /* 0x0000000f000f7220 */ /* 0x000fca0000400000 */
[----:B------:R1:W-:Y:S04]  /*4e60*/  STG.E desc[UR6][R10.64], R15 ;  /* 0x0000000f0a007986 */ /* 0x0003e8000c101906 */
[----:B------:R-:W0:Y:S01]  /*4e70*/  LDG.E R7, desc[UR6][R6.64] ;  /* 0x0000000606077981 */ /* 0x000e22000c1e1900 */
[----:B------:R-:W-:Y:S01]  /*4e80*/  IMAD.WIDE.U32 R8, R19, 0x4, R8 ;  /* 0x0000000413087825 */ /* 0x000fe200078e0008 */
[----:B------:R-:W-:-:S03]  /*4e90*/  IADD3 R2, PT, PT, R2, 0x4, RZ ;  /* 0x0000000402027810 */ /* 0x000fc60007ffe0ff */
[----:B0-----:R-:W-:-:S04]  /*4ea0*/  FADD R12, -R4, R7 ;  /* 0x00000007040c7221 */ /* 0x001fc80000000100 */
[----:B------:R-:W-:-:S05]  /*4eb0*/  FMUL R12, R12, 1.4426950216293334961 ;  /* 0x3fb8aa3b0c0c7820 */ /* 0x000fca0000400000 */
[----:B------:R-:W-:-:S13]  /*4ec0*/  FSETP.GEU.AND P0, PT, R12, -126, PT ;  /* 0xc2fc00000c00780b */ /* 0x000fda0003f0e000 */
[----:B------:R-:W-:-:S04]  /*4ed0*/  @!P0 FMUL R12, R12, 0.5 ;  /* 0x3f0000000c0c8820 */ /* 0x000fc80000400000 */
[----:B------:R-:W0:Y:S02]  /*4ee0*/  MUFU.EX2 R13, R12 ;  /* 0x0000000c000d7308 */ /* 0x000e240000000800 */
[----:B0-----:R-:W-:-:S04]  /*4ef0*/  @!P0 FMUL R13, R13, R13 ;  /* 0x0000000d0d0d8220 */ /* 0x001fc80000400000 */
[----:B------:R-:W-:-:S05]  /*4f00*/  FMUL R13, R0, R13 ;  /* 0x0000000d000d7220 */ /* 0x000fca0000400000 */
[----:B------:R1:W-:Y:S02]  /*4f10*/  STG.E desc[UR6][R8.64], R13 ;  /* 0x0000000d08007986 */ /* 0x0003e4000c101906 */
.L_x_573:
[----:B------:R-:W-:Y:S05]  /*4f20*/  @!P1 EXIT ;  /* 0x000000000000994d */ /* 0x000fea0003800000 */
[----:B------:R-:W-:Y:S02]  /*4f30*/  ISETP.NE.AND P0, PT, R5, 0x1, PT ;  /* 0x000000010500780c */ /* 0x000fe40003f05270 */
[----:B------:R-:W-:-:S04]  /*4f40*/  LOP3.LUT R20, R20, 0x1, RZ, 0xc0, !PT ;  /* 0x0000000114147812 */ /* 0x000fc800078ec0ff */
[----:B------:R-:W-:-:S07]  /*4f50*/  ISETP.NE.U32.AND P1, PT, R20, 0x1, PT ;  /* 0x000000011400780c */ /* 0x000fce0003f25070 */
[----:B------:R-:W-:Y:S06]  /*4f60*/  @!P0 BRA `(.L_x_574) ;  /* 0x0000000000708947 */ /* 0x000fec0003800000 */
[----:B------:R-:W0:Y:S01]  /*4f70*/  LDC.64 R6, c[0x0][0x380] ;  /* 0x0000e000ff067b82 */ /* 0x000e220000000a00 */
[----:B------:R-:W-:-:S05]  /*4f80*/  IADD3 R5, PT, PT, R21, R2, RZ ;  /* 0x0000000215057210 */ /* 0x000fca0007ffe0ff */
[----:B-1-3--:R-:W-:Y:S02]  /*4f90*/  IMAD R13, R5, R3, R22 ;  /* 0x00000003050d7224 */ /* 0x00afe400078e0216 */
[----:B--2---:R-:W1:Y:S02]  /*4fa0*/  LDC.64 R8, c[0x0][0x388] ;  /* 0x0000e200ff087b82 */ /* 0x004e640000000a00 */
[----:B0-----:R-:W-:-:S06]  /*4fb0*/  IMAD.WIDE.U32 R10, R13, 0x4, R6 ;  /* 0x000000040d0a7825 */ /* 0x001fcc00078e0006 */
[----:B------:R-:W2:Y:S01]  /*4fc0*/  LDG.E R11, desc[UR6][R10.64] ;  /* 0x000000060a0b7981 */ /* 0x000ea2000c1e1900 */
[C---:B------:R-:W-:Y:S01]  /*4fd0*/  IADD3 R17, PT, PT, R13.reuse, R3, RZ ;  /* 0x000000030d117210 */ /* 0x040fe20007ffe0ff */
[----:B-1----:R-:W-:-:S04]  /*4fe0*/  IMAD.WIDE.U32 R12, R13, 0x4, R8 ;  /* 0x000000040d0c7825 */ /* 0x002fc800078e0008 */
[----:B------:R-:W-:-:S04]  /*4ff0*/  IMAD.WIDE.U32 R6, R17, 0x4, R6 ;  /* 0x0000000411067825 */ /* 0x000fc800078e0006 */
        /* <DEDUP_REMOVED lines=9> */
[----:B------:R-:W-:Y:S01]  /*5090*/  IMAD.WIDE.U32 R8, R17, 0x4, R8 ;  /* 0x0000000411087825 */ /* 0x000fe200078e0008 */
[----:B------:R-:W-:-:S03]  /*50a0*/  IADD3 R2, PT, PT, R2, 0x2, RZ ;  /* 0x0000000202027810 */ /* 0x000fc60007ffe0ff */
[----:B--2---:R-:W-:-:S04]  /*50b0*/  FADD R10, -R4, R7 ;  /* 0x00000007040a7221 */ /* 0x004fc80000000100 */
[----:B------:R-:W-:-:S05]  /*50c0*/  FMUL R10, R10, 1.4426950216293334961 ;  /* 0x3fb8aa3b0a0a7820 */ /* 0x000fca0000400000 */
[----:B------:R-:W-:-:S13]  /*50d0*/  FSETP.GEU.AND P0, PT, R10, -126, PT ;  /* 0xc2fc00000a00780b */ /* 0x000fda0003f0e000 */
[----:B------:R-:W-:-:S04]  /*50e0*/  @!P0 FMUL R10, R10, 0.5 ;  /* 0x3f0000000a0a8820 */ /* 0x000fc80000400000 */
[----:B------:R-:W1:Y:S02]  /*50f0*/  MUFU.EX2 R5, R10 ;  /* 0x0000000a00057308 */ /* 0x000e640000000800 */
[----:B-1----:R-:W-:-:S04]  /*5100*/  @!P0 FMUL R5, R5, R5 ;  /* 0x0000000505058220 */ /* 0x002fc80000400000 */
[----:B------:R-:W-:-:S05]  /*5110*/  FMUL R5, R0, R5 ;  /* 0x0000000500057220 */ /* 0x000fca0000400000 */
[----:B------:R0:W-:Y:S02]  /*5120*/  STG.E desc[UR6][R8.64], R5 ;  /* 0x0000000508007986 */ /* 0x0001e4000c101906 */
.L_x_574:
[----:B------:R-:W-:Y:S05]  /*5130*/  @P1 EXIT ;  /* 0x000000000000194d */ /* 0x000fea0003800000 */
[----:B------:R-:W4:Y:S01]  /*5140*/  LDC.64 R6, c[0x0][0x380] ;  /* 0x0000e000ff067b82 */ /* 0x000f220000000a00 */
[----:B------:R-:W-:-:S05]  /*5150*/  IADD3 R2, PT, PT, R21, R2, RZ ;  /* 0x0000000215027210 */ /* 0x000fca0007ffe0ff */
[----:B012---:R-:W-:-:S04]  /*5160*/  IMAD R9, R2, R3, R22 ;  /* 0x0000000302097224 */ /* 0x007fc800078e0216 */
[----:B----4-:R-:W-:-:S06]  /*5170*/  IMAD.WIDE.U32 R2, R9, 0x4, R6 ;  /* 0x0000000409027825 */ /* 0x010fcc00078e0006 */
[----:B------:R-:W2:Y:S02]  /*5180*/  LDG.E R3, desc[UR6][R2.64] ;  /* 0x0000000602037981 */ /* 0x000ea4000c1e1900 */
[----:B--2---:R-:W-:-:S04]  /*5190*/  FADD R4, -R4, R3 ;  /* 0x0000000304047221 */ /* 0x004fc80000000100 */
        /* <DEDUP_REMOVED lines=8> */
[----:B------:R-:W-:Y:S01]  /*5220*/  STG.E desc[UR6][R4.64], R7 ;  /* 0x0000000704007986 */ /* 0x000fe2000c101906 */
[----:B------:R-:W-:Y:S05]  /*5230*/  EXIT ;  /* 0x000000000000794d */ /* 0x000fea0003800000 */
.L_x_570:
        /* <DEDUP_REMOVED lines=25> */
.L_x_576:
[----:B---3--:R-:W-:Y:S02]  /*53d0*/  IADD3 R12, PT, PT, R0, UR4, RZ ;  /* 0x00000004000c7c10 */ /* 0x008fe4000fffe0ff */
[----:B-1----:R-:W-:-:S05]  /*53e0*/  MOV R3, UR5 ;  /* 0x0000000500037c02 */ /* 0x002fca0008000f00 */
[----:B------:R-:W-:-:S04]  /*53f0*/  IMAD R13, R12, R3, R22 ;  /* 0x000000030c0d7224 */ /* 0x000fc800078e0216 */
[----:B0-----:R-:W-:-:S06]  /*5400*/  IMAD.WIDE.U32 R16, R13, 0x4, R6 ;  /* 0x000000040d107825 */ /* 0x001fcc00078e0006 */
[----:B------:R-:W3:Y:S01]  /*5410*/  LDG.E R17, desc[UR6][R16.64] ;  /* 0x0000000610117981 */ /* 0x000ee2000c1e1900 */
[----:B------:R-:W-:Y:S02]  /*5420*/  IMAD.IADD R23, R13, 0x1, R3 ;  /* 0x000000010d177824 */ /* 0x000fe400078e0203 */
        /* <DEDUP_REMOVED lines=96> */
.L_x_575:
[----:B------:R-:W-:Y:S05]  /*5a30*/  @!P0 EXIT ;  /* 0x000000000000894d */ /* 0x000fea0003800000 */
[----:B------:R-:W-:Y:S02]  /*5a40*/  ISETP.GE.U32.AND P0, PT, R10, 0x4, PT ;  /* 0x000000040a00780c */ /* 0x000fe40003f06070 */
[----:B------:R-:W-:-:S11]  /*5a50*/  LOP3.LUT P1, R21, R21, 0x3, RZ, 0xc0, !PT ;  /* 0x0000000315157812 */ /* 0x000fd6000782c0ff */
[----:B------:R-:W-:Y:S05]  /*5a60*/  @!P0 BRA `(.L_x_577) ;  /* 0x0000000000d08947 */ /* 0x000fea0003800000 */
[----:B------:R-:W0:Y:S01]  /*5a70*/  LDC.64 R6, c[0x0][0x380] ;  /* 0x0000e000ff067b82 */ /* 0x000e220000000a00 */
[----:B------:R-:W-:-:S05]  /*5a80*/  IADD3 R5, PT, PT, R0, R11, RZ ;  /* 0x0000000b00057210 */ /* 0x000fca0007ffe0ff */
[----:B------:R-:W-:-:S04]  /*5a90*/  IMAD R5, R5, R3, R22 ;  /* 0x0000000305057224 */ /* 0x000fc800078e0216 */
[----:B0-----:R-:W-:-:S06]  /*5aa0*/  IMAD.WIDE.U32 R14, R5, 0x4, R6 ;  /* 0x00000004050e7825 */ /* 0x001fcc00078e0006 */
[----:B------:R-:W4:Y:S01]  /*5ab0*/  LDG.E R15, desc[UR6][R14.64] ;  /* 0x000000060e0f7981 */ /* 0x000f22000c1e1900 */
[----:B---3--:R-:W-:Y:S01]  /*5ac0*/  IADD3 R19, PT, PT, R5, R3, RZ ;  /* 0x0000000305137210 */ /* 0x008fe20007ffe0ff */
[----:B----4-:R-:W-:-:S04]  /*5ad0*/  FADD R8, -R4, R15 ;  /* 0x0000000f04087221 */ /* 0x010fc80000000100 */
        /* <DEDUP_REMOVED lines=11> */
[----:B------:R-:W-:Y:S01]  /*5b90*/  IADD3 R27, PT, PT, R19, R3, RZ ;  /* 0x00000003131b7210 */ /* 0x000fe20007ffe0ff */
[----:B--2---:R-:W-:-:S04]  /*5ba0*/  FADD R14, -R4, R17 ;  /* 0x00000011040e7221 */ /* 0x004fc80000000100 */
[----:B------:R-:W-:Y:S01]  /*5bb0*/  FMUL R23, R14, 1.4426950216293334961 ;  /* 0x3fb8aa3b0e177820 */ /* 0x000fe20000400000 */
[----:B------:R-:W-:-:S04]  /*5bc0*/  IMAD.WIDE.U32 R14, R19, 0x4, R8 ;  /* 0x00000004130e7825 */ /* 0x000fc800078e0008 */
[----:B------:R-:W-:Y:S01]  /*5bd0*/  FSETP.GEU.AND P0, PT, R23, -126, PT ;  /* 0xc2fc00001700780b */ /* 0x000fe20003f0e000 */
[----:B------:R-:W-:-:S12]  /*5be0*/  IMAD.WIDE.U32 R18, R27, 0x4, R6 ;  /* 0x000000041b127825 */ /* 0x000fd800078e0006 */
[----:B------:R-:W-:-:S04]  /*5bf0*/  @!P0 FMUL R23, R23, 0.5 ;  /* 0x3f00000017178820 */ /* 0x000fc80000400000 */
[----:B------:R-:W1:Y:S02]  /*5c00*/  MUFU.EX2 R25, R23 ;  /* 0x0000001700197308 */ /* 0x000e640000000800 */
[----:B-1----:R-:W-:-:S04]  /*5c10*/  @!P0 FMUL R25, R25, R25 ;  /* 0x0000001919198220 */ /* 0x002fc80000400000 */
[----:B------:R-:W-:-:S05]  /*5c20*/  FMUL R25, R2, R25 ;  /* 0x0000001902197220 */ /* 0x000fca0000400000 */
[----:B------:R1:W-:Y:S04]  /*5c30*/  STG.E desc[UR6][R14.64], R25 ;  /* 0x000000190e007986 */ /* 0x0003e8000c101906 */
[----:B------:R-:W2:Y:S01]  /*5c40*/  LDG.E R19, desc[UR6][R18.64] ;  /* 0x0000000612137981 */ /* 0x000ea2000c1e1900 */
[C---:B------:R-:W-:Y:S01]  /*5c50*/  IADD3 R23, PT, PT, R27.reuse, R3, RZ ;  /* 0x000000031b177210 */ /* 0x040fe20007ffe0ff */
[----:B0-----:R-:W-:-:S04]  /*5c60*/  IMAD.WIDE.U32 R12, R27, 0x4, R8 ;  /* 0x000000041b0c7825 */ /* 0x001fc800078e0008 */
        /* <DEDUP_REMOVED lines=16> */
[----:B------:R-:W0:Y:S02]  /*5d70*/  MUFU.EX2 R5, R10 ;  /* 0x0000000a00057308 */ /* 0x000e240000000800 */
[----:B0-----:R-:W-:-:S04]  /*5d80*/  @!P0 FMUL R5, R5, R5 ;  /* 0x0000000505058220 */ /* 0x001fc80000400000 */
[----:B------:R-:W-:-:S05]  /*5d90*/  FMUL R5, R2, R5 ;  /* 0x0000000502057220 */ /* 0x000fca0000400000 */
[----:B------:R1:W-:Y:S02]  /*5da0*/  STG.E desc[UR6][R8.64], R5 ;  /* 0x0000000508007986 */ /* 0x0003e4000c101906 */
.L_x_577:
[----:B------:R-:W-:Y:S05]  /*5db0*/  @!P1 EXIT ;  /* 0x000000000000994d */ /* 0x000fea0003800000 */
[----:B------:R-:W-:Y:S02]  /*5dc0*/  ISETP.NE.AND P0, PT, R21, 0x1, PT ;  /* 0x000000011500780c */ /* 0x000fe40003f05270 */
[----:B------:R-:W-:-:S04]  /*5dd0*/  LOP3.LUT R20, R20, 0x1, RZ, 0xc0, !PT ;  /* 0x0000000114147812 */ /* 0x000fc800078ec0ff */
[----:B------:R-:W-:-:S07]  /*5de0*/  ISETP.NE.U32.AND P1, PT, R20, 0x1, PT ;  /* 0x000000011400780c */ /* 0x000fce0003f25070 */
[----:B------:R-:W-:Y:S06]  /*5df0*/  @!P0 BRA `(.L_x_578) ;  /* 0x0000000000708947 */ /* 0x000fec0003800000 */
[----:B------:R-:W3:Y:S01]  /*5e00*/  LDC.64 R6, c[0x0][0x380] ;  /* 0x0000e000ff067b82 */ /* 0x000ee20000000a00 */
[----:B-1----:R-:W-:-:S05]  /*5e10*/  IADD3 R5, PT, PT, R0, R11, RZ ;  /* 0x0000000b00057210 */ /* 0x002fca0007ffe0ff */
[----:B------:R-:W-:Y:S02]  /*5e20*/  IMAD R15, R5, R3, R22 ;  /* 0x00000003050f7224 */ /* 0x000fe400078e0216 */
[----:B--2---:R-:W0:Y:S02]  /*5e30*/  LDC.64 R8, c[0x0][0x388] ;  /* 0x0000e200ff087b82 */ /* 0x004e240000000a00 */
[----:B---3--:R-:W-:-:S06]  /*5e40*/  IMAD.WIDE.U32 R12, R15, 0x4, R6 ;  /* 0x000000040f0c7825 */ /* 0x008fcc00078e0006 */
        /* <DEDUP_REMOVED lines=23> */
.L_x_578:
[----:B------:R-:W-:Y:S05]  /*5fc0*/  @!P1 EXIT ;  /* 0x000000000000994d */ /* 0x000fea0003800000 */
[----:B------:R-:W4:Y:S01]  /*5fd0*/  LDC.64 R6, c[0x0][0x380] ;  /* 0x0000e000ff067b82 */ /* 0x000f220000000a00 */
[----:B------:R-:W-:-:S05]  /*5fe0*/  IADD3 R0, PT, PT, R0, R11, RZ ;  /* 0x0000000b00007210 */ /* 0x000fca0007ffe0ff */
[----:B------:R-:W-:-:S04]  /*5ff0*/  IMAD R3, R0, R3, R22 ;  /* 0x0000000300037224 */ /* 0x000fc800078e0216 */
[----:B----4-:R-:W-:-:S06]  /*6000*/  IMAD.WIDE.U32 R6, R3, 0x4, R6 ;  /* 0x0000000403067825 */ /* 0x010fcc00078e0006 */
[----:B------:R-:W4:Y:S02]  /*6010*/  LDG.E R7, desc[UR6][R6.64] ;  /* 0x0000000606077981 */ /* 0x000f24000c1e1900 */
[----:B----4-:R-:W-:-:S04]  /*6020*/  FADD R4, -R4, R7 ;  /* 0x0000000704047221 */ /* 0x010fc80000000100 */
[----:B------:R-:W-:Y:S02]  /*6030*/  FMUL R0, R4, 1.4426950216293334961 ;  /* 0x3fb8aa3b04007820 */ /* 0x000fe40000400000 */
[----:B01----:R-:W0:Y:S03]  /*6040*/  LDC.64 R4, c[0x0][0x388] ;  /* 0x0000e200ff047b82 */ /* 0x003e260000000a00 */
[----:B------:R-:W-:-:S13]  /*6050*/  FSETP.GEU.AND P0, PT, R0, -126, PT ;  /* 0xc2fc00000000780b */ /* 0x000fda0003f0e000 */
[----:B------:R-:W-:-:S04]  /*6060*/  @!P0 FMUL R0, R0, 0.5 ;  /* 0x3f00000000008820 */ /* 0x000fc80000400000 */
[----:B--2---:R-:W1:Y:S01]  /*6070*/  MUFU.EX2 R9, R0 ;  /* 0x0000000000097308 */ /* 0x004e620000000800 */
[----:B0-----:R-:W-:-:S04]  /*6080*/  IMAD.WIDE.U32 R4, R3, 0x4, R4 ;  /* 0x0000000403047825 */ /* 0x001fc800078e0004 */
[----:B-1----:R-:W-:-:S04]  /*6090*/  @!P0 FMUL R9, R9, R9 ;  /* 0x0000000909098220 */ /* 0x002fc80000400000 */
[----:B------:R-:W-:-:S05]  /*60a0*/  FMUL R9, R2, R9 ;  /* 0x0000000902097220 */ /* 0x000fca0000400000 */
[----:B------:R-:W-:Y:S01]  /*60b0*/  STG.E desc[UR6][R4.64], R9 ;  /* 0x0000000904007986 */ /* 0x000fe2000c101906 */
[----:B------:R-:W-:Y:S05]  /*60c0*/  EXIT ;  /* 0x000000000000794d */ /* 0x000fea0003800000 */
.L_x_579:
        /* <DEDUP_REMOVED lines=11> */
.L_x_645:


//--------------------- .text._Z26_warpSoftmaxKernel_stride1ILi32ELi32EEvPfS0_ii --------------------------
	.section	.text._Z26_warpSoftmaxKernel_stride1ILi32ELi32EEvPfS0_ii,"ax",@progbits
	.align	128
        .global         _Z26_warpSoftmaxKernel_stride1ILi32ELi32EEvPfS0_ii
        .type           _Z26_warpSoftmaxKernel_stride1ILi32ELi32EEvPfS0_ii,@function
        .size           _Z26_warpSoftmaxKernel_stride1ILi32ELi32EEvPfS0_ii,(.L_x_646 - _Z26_warpSoftmaxKernel_stride1ILi32ELi32EEvPfS0_ii)
        .other          _Z26_warpSoftmaxKernel_stride1ILi32ELi32EEvPfS0_ii,@"STO_CUDA_ENTRY STV_DEFAULT"
_Z26_warpSoftmaxKernel_stride1ILi32ELi32EEvPfS0_ii:
.text._Z26_warpSoftmaxKernel_stride1ILi32ELi32EEvPfS0_ii:
[----:B------:R-:W-:Y:S01]  /*0000*/  LDC R1, c[0x0][0x37c] ;  /* 0x0000df00ff017b82 */ /* 0x000fe20000000800 */
[----:B------:R-:W0:Y:S07]  /*0010*/  LDCU.64 UR8, c[0x0][0x390] ;  /* 0x00007200ff0877ac */ /* 0x000e2e0008000a00 */
[----:B------:R-:W1:Y:S01]  /*0020*/  S2UR UR10, SR_CTAID.X ;  /* 0x00000000000a79c3 */ /* 0x000e620000002500 */
[----:B0-----:R-:W-:Y:S01]  /*0030*/  MOV R0, UR9 ;  /* 0x0000000900007c02 */ /* 0x001fe20008000f00 */
[----:B------:R-:W-:Y:S01]  /*0040*/  USHF.R.S32.HI UR4, URZ, 0x1f, UR9 ;  /* 0x0000001fff047899 */ /* 0x000fe20008011409 */
[----:B------:R-:W-:-:S02]  /*0050*/  MOV R4, UR8 ;  /* 0x0000000800047c02 */ /* 0x000fc40008000f00 */
[----:B------:R-:W-:Y:S01]  /*0060*/  IABS R7, R0 ;  /* 0x0000000000077213 */ /* 0x000fe20000000000 */
[----:B------:R-:W-:Y:S01]  /*0070*/  ULEA.HI UR5, UR4, UR9, URZ, 0x7 ;  /* 0x0000000904057291 */ /* 0x000fe2000f8f38ff */
[----:B------:R-:W-:Y:S02]  /*0080*/  IABS R4, R4 ;  /* 0x0000000400047213 */ /* 0x000fe40000000000 */
[----:B------:R-:W0:Y:S01]  /*0090*/  I2F.RP R0, R7 ;  /* 0x0000000700007306 */ /* 0x000e220000209400 */
[----:B------:R-:W-:-:S04]  /*00a0*/  ULOP3.LUT UR4, UR5, 0x80, URZ, 0xc0, !UPT ;  /* 0x0000008005047892 */ /* 0x000fc8000f8ec0ff */
[----:B------:R-:W-:Y:S02]  /*00b0*/  UIADD3 UR6, UPT, UPT, -UR4, UR9, URZ ;  /* 0x0000000904067290 */ /* 0x000fe4000fffe1ff */
[----:B------:R-:W-:Y:S02]  /*00c0*/  ULOP3.LUT UR4, UR8, UR9, URZ, 0x3c, !UPT ;  /* 0x0000000908047292 */ /* 0x000fe4000f8e3cff */
[----:B------:R-:W-:-:S04]  /*00d0*/  UPRMT UR7, UR6, 0x8880, URZ ;  /* 0x0000888006077896 */ /* 0x000fc800080000ff */
[----:B------:R-:W-:Y:S01]  /*00e0*/  ISETP.LE.AND P2, PT, RZ, UR4, PT ;  /* 0x00000004ff007c0c */ /* 0x000fe2000bf43270 */
[----:B------:R-:W-:Y:S01]  /*00f0*/  UPRMT UR4, UR7, 0x7710, URZ ;  /* 0x0000771007047896 */ /* 0x000fe200080000ff */
[----:B0-----:R-:W0:Y:S03]  /*0100*/  MUFU.RCP R0, R0 ;  /* 0x0000000000007308 */ /* 0x001e260000001000 */
[----:B------:R-:W-:-:S04]  /*0110*/  USHF.R.U32.HI UR4, URZ, 0xd, UR4 ;  /* 0x0000000dff047899 */ /* 0x000fc80008011604 */
[----:B------:R-:W-:-:S04]  /*0120*/  ULOP3.LUT UR4, UR4, 0x3, URZ, 0xc0, !UPT ;  /* 0x0000000304047892 */ /* 0x000fc8000f8ec0ff */
[----:B------:R-:W-:-:S04]  /*0130*/  UIADD3 UR4, UPT, UPT, UR6, UR4, URZ ;  /* 0x0000000406047290 */ /* 0x000fc8000fffe0ff */
[----:B------:R-:W-:Y:S01]  /*0140*/  ULOP3.LUT UR7, UR4, 0xfc, URZ, 0xc0, !UPT ;  /* 0x000000fc04077892 */ /* 0x000fe2000f8ec0ff */
[----:B0-----:R-:W-:-:S03]  /*0150*/  IADD3 R2, PT, PT, R0, 0xffffffe, RZ ;  /* 0x0ffffffe00027810 */ /* 0x001fc60007ffe0ff */
[----:B------:R-:W-:Y:S01]  /*0160*/  UIADD3 UR7, UPT, UPT, URZ, -UR7, URZ ;  /* 0x80000007ff077290 */ /* 0x000fe2000fffe0ff */
[----:B------:R0:W2:Y:S03]  /*0170*/  F2I.FTZ.U32.TRUNC.NTZ R3, R2 ;  /* 0x0000000200037305 */ /* 0x0000a6000021f000 */
[----:B------:R-:W-:-:S04]  /*0180*/  UPRMT UR7, UR7, 0x7710, URZ ;  /* 0x0000771007077896 */ /* 0x000fc800080000ff */
[----:B------:R-:W-:Y:S01]  /*0190*/  UIADD3 UR6, UPT, UPT, UR6, UR7, URZ ;  /* 0x0000000706067290 */ /* 0x000fe2000fffe0ff */
[----:B0-----:R-:W-:Y:S01]  /*01a0*/  HFMA2 R2, -RZ, RZ, 0, 0 ;  /* 0x00000000ff027431 */ /* 0x001fe200000001ff */
[----:B--2---:R-:W-:-:S05]  /*01b0*/  IADD3 R6, PT, PT, RZ, -R3, RZ ;  /* 0x80000003ff067210 */ /* 0x004fca0007ffe0ff */
[----:B------:R-:W-:-:S04]  /*01c0*/  IMAD R5, R6, R7, RZ ;  /* 0x0000000706057224 */ /* 0x000fc800078e02ff */
[----:B------:R-:W-:Y:S02]  /*01d0*/  IMAD.HI.U32 R3, R3, R5, R2 ;  /* 0x0000000503037227 */ /* 0x000fe400078e0002 */
[----:B------:R-:W1:Y:S04]  /*01e0*/  LDC R5, c[0x0][0x364] ;  /* 0x0000d900ff057b82 */ /* 0x000e680000000800 */
[----:B------:R-:W-:-:S05]  /*01f0*/  IMAD.HI.U32 R3, R3, R4, RZ ;  /* 0x0000000403037227 */ /* 0x000fca00078e00ff */
[----:B------:R-:W-:-:S05]  /*0200*/  IADD3 R0, PT, PT, -R3, RZ, RZ ;  /* 0x000000ff03007210 */ /* 0x000fca0007ffe1ff */
[C---:B------:R-:W-:Y:S02]  /*0210*/  IMAD R2, R7.reuse, R0, R4 ;  /* 0x0000000007027224 */ /* 0x040fe400078e0204 */
[----:B------:R-:W1:Y:S03]  /*0220*/  S2R R0, SR_TID.Y ;  /* 0x0000000000007919 */ /* 0x000e660000002200 */
[----:B------:R-:W-:-:S13]  /*0230*/  ISETP.GT.U32.AND P1, PT, R7, R2, PT ;  /* 0x000000020700720c */ /* 0x000fda0003f24070 */
[-C--:B------:R-:W-:Y:S02]  /*0240*/  @!P1 IADD3 R2, PT, PT, R2, -R7.reuse, RZ ;  /* 0x8000000702029210 */ /* 0x080fe40007ffe0ff */
[----:B------:R-:W-:Y:S02]  /*0250*/  @!P1 IADD3 R3, PT, PT, R3, 0x1, RZ ;  /* 0x0000000103039810 */ /* 0x000fe40007ffe0ff */
[----:B------:R-:W-:Y:S02]  /*0260*/  ISETP.GE.U32.AND P0, PT, R2, R7, PT ;  /* 0x000000070200720c */ /* 0x000fe40003f06070 */
[----:B------:R-:W-:-:S11]  /*0270*/  ISETP.NE.AND P1, PT, RZ, UR9, PT ;  /* 0x00000009ff007c0c */ /* 0x000fd6000bf25270 */
[----:B------:R-:W-:-:S04]  /*0280*/  @P0 IADD3 R3, PT, PT, R3, 0x1, RZ ;  /* 0x0000000103030810 */ /* 0x000fc80007ffe0ff */
[----:B------:R-:W-:Y:S01]  /*0290*/  MOV R2, R3 ;  /* 0x0000000300027202 */ /* 0x000fe20000000f00 */
[----:B-1----:R-:W-:-:S03]  /*02a0*/  IMAD R3, R5, UR10, R0 ;  /* 0x0000000a05037c24 */ /* 0x002fc6000f8e0200 */
[----:B------:R-:W-:Y:S02]  /*02b0*/  @!P2 IADD3 R2, PT, PT, -R2, RZ, RZ ;  /* 0x000000ff0202a210 */ /* 0x000fe40007ffe1ff */
[----:B------:R-:W-:-:S04]  /*02c0*/  @!P1 LOP3.LUT R2, RZ, UR9, RZ, 0x33, !PT ;  /* 0x00000009ff029c12 */ /* 0x000fc8000f8e33ff */
[----:B------:R-:W-:-:S13]  /*02d0*/  ISETP.GE.AND P0, PT, R3, R2, PT ;  /* 0x000000020300720c */ /* 0x000fda0003f06270 */
[----:B------:R-:W-:Y:S05]  /*02e0*/  @P0 EXIT ;  /* 0x000000000000094d */ /* 0x000fea0003800000 */
[----:B------:R-:W0:Y:S01]  /*02f0*/  S2R R2, SR_TID.X ;  /* 0x0000000000027919 */ /* 0x000e220000002100 */
[----:B------:R-:W-:Y:S01]  /*0300*/  UPRMT UR4, UR4, 0x8880, URZ ;  /* 0x0000888004047896 */ /* 0x000fe200080000ff */
[----:B------:R-:W-:Y:S01]  /*0310*/  IMAD R3, R3, UR9, RZ ;  /* 0x0000000903037c24 */ /* 0x000fe2000f8e02ff */
[----:B------:R-:W1:Y:S02]  /*0320*/  LDCU.64 UR12, c[0x0][0x380] ;  /* 0x00007000ff0c77ac */ /* 0x000e640008000a00 */
[----:B------:R-:W-:Y:S02]  /*0330*/  USHF.R.S32.HI UR4, URZ, 0x2, UR4 ;  /* 0x00000002ff047899 */ /* 0x000fe40008011404 */
[----:B------:R-:W-:Y:S02]  /*0340*/  ULOP3.LUT UR6, UR6, 0xffff, URZ, 0xc0, !UPT ;  /* 0x0000ffff06067892 */ /* 0x000fe4000f8ec0ff */
[----:B------:R-:W-:Y:S02]  /*0350*/  UPRMT UR4, UR4, 0x9910, URZ ;  /* 0x0000991004047896 */ /* 0x000fe400080000ff */
[----:B------:R-:W-:Y:S01]  /*0360*/  USHF.R.S32.HI UR7, URZ, 0x7, UR5 ;  /* 0x00000007ff077899 */ /* 0x000fe20008011405 */
[----:B------:R-:W2:Y:S01]  /*0370*/  LDCU.64 UR10, c[0x0][0x358] ;  /* 0x00006b00ff0a77ac */ /* 0x000ea20008000a00 */
[----:B------:R-:W-:-:S04]  /*0380*/  UPRMT UR5, UR6, 0x8880, URZ ;  /* 0x0000888006057896 */ /* 0x000fc800080000ff */
[----:B------:R-:W-:Y:S01]  /*0390*/  MOV R20, UR7 ;  /* 0x0000000700147c02 */ /* 0x000fe20008000f00 */
[----:B------:R-:W-:Y:S01]  /*03a0*/  UMOV UR6, UR4 ;  /* 0x0000000400067c82 */ /* 0x000fe20008000000 */
[----:B------:R-:W-:Y:S02]  /*03b0*/  MOV R4, UR7 ;  /* 0x0000000700047c02 */ /* 0x000fe40008000f00 */
[----:B-1----:R-:W-:Y:S02]  /*03c0*/  MOV R26, UR12 ;  /* 0x0000000c001a7c02 */ /* 0x002fe40008000f00 */
[----:B------:R-:W-:Y:S02]  /*03d0*/  MOV R27, UR13 ;  /* 0x0000000d001b7c02 */ /* 0x000fe40008000f00 */
[C---:B0-----:R-:W-:Y:S02]  /*03e0*/  LEA R21, R2.reuse, R3, 0x2 ;  /* 0x0000000302157211 */ /* 0x041fe400078e10ff */
[----:B------:R-:W-:-:S02]  /*03f0*/  ISETP.GE.U32.AND P0, PT, R2, UR6, PT ;  /* 0x0000000602007c0c */ /* 0x000fc4000bf06070 */
[----:B------:R-:W-:Y:S02]  /*0400*/  IADD3 R3, PT, PT, R3, R2, RZ ;  /* 0x0000000203037210 */ /* 0x000fe40007ffe0ff */
[----:B------:R-:W-:Y:S02]  /*0410*/  LEA R20, R20, R21, 0x7 ;  /* 0x0000001514147211 */ /* 0x000fe400078e38ff */
[----:B------:R-:W-:Y:S02]  /*0420*/  LEA R3, R4, R3, 0x7 ;  /* 0x0000000304037211 */ /* 0x000fe400078e38ff */
[----:B------:R-:W-:Y:S01]  /*0430*/  MOV R4, UR6 ;  /* 0x0000000600047c02 */ /* 0x000fe20008000f00 */
[----:B------:R-:W-:Y:S01]  /*0440*/  IMAD.WIDE.U32 R24, R20, 0x4, R26 ;  /* 0x0000000414187825 */ /* 0x000fe200078e001a */
[----:B------:R-:W-:Y:S02]  /*0450*/  ISETP.GE.U32.AND P1, PT, R2, UR5, PT ;  /* 0x0000000502007c0c */ /* 0x000fe4000bf26070 */
[----:B------:R-:W-:-:S02]  /*0460*/  LEA R3, R4, R3, 0x2 ;  /* 0x0000000304037211 */ /* 0x000fc400078e10ff */
[----:B--2---:R-:W2:Y:S03]  /*0470*/  @!P0 LDG.E.128.CONSTANT R4, desc[UR10][R24.64] ;  /* 0x0000000a18048981 */ /* 0x004ea6000c1e9d00 */
[----:B------:R-:W-:-:S06]  /*0480*/  IMAD.WIDE.U32 R22, R3, 0x4, R26 ;  /* 0x0000000403167825 */ /* 0x000fcc00078e001a */
[----:B------:R-:W3:Y:S01]  /*0490*/  @!P1 LDG.E.CONSTANT R9, desc[UR10][R22.64] ;  /* 0x0000000a16099981 */ /* 0x000ee2000c1e9900 */
[----:B------:R-:W-:Y:S01]  /*04a0*/  UISETP.GE.AND UP0, UPT, UR9, 0x80, UPT ;  /* 0x000000800900788c */ /* 0x000fe2000bf06270 */
[----:B------:R-:W-:Y:S02]  /*04b0*/  MOV R28, 0xff7fffff ;  /* 0xff7fffff001c7802 */ /* 0x000fe40000000f00 */
[----:B--2---:R-:W-:-:S04]  /*04c0*/  @!P0 FMNMX3 R4, R4, -3.40282346638528859812e+38, R5, !PT ;  /* 0xff7fffff04048876 */ /* 0x004fc80007800005 */
[----:B------:R-:W-:-:S04]  /*04d0*/  @!P0 FMNMX3 R28, R4, R6, R7, !PT ;  /* 0x00000006041c8276 */ /* 0x000fc80007800007 */
[----:B---3--:R-:W-:Y:S01]  /*04e0*/  @!P1 FMNMX R28, R28, R9, !PT ;  /* 0x000000091c1c9209 */ /* 0x008fe20007800000 */
[----:B------:R-:W-:Y:S06]  /*04f0*/  BRA.U !UP0, `(.L_x_580) ;  /* 0x0000000508a07547 */ /* 0x000fec000b800000 */
[----:B------:R-:W-:Y:S02]  /*0500*/  UIADD3 UR4, UPT, UPT, UR7, -0x1, URZ ;  /* 0xffffffff07047890 */ /* 0x000fe4000fffe0ff */
[----:B------:R-:W-:Y:S02]  /*0510*/  ULOP3.LUT UR8, UR7, 0x7, URZ, 0xc0, !UPT ;  /* 0x0000000707087892 */ /* 0x000fe4000f8ec0ff */
[----:B------:R-:W-:Y:S02]  /*0520*/  UISETP.GE.U32.AND UP1, UPT, UR4, 0x7, UPT ;  /* 0x000000070400788c */ /* 0x000fe4000bf26070 */
[----:B------:R-:W-:Y:S01]  /*0530*/  UISETP.NE.AND UP0, UPT, UR8, URZ, UPT ;  /* 0x000000ff0800728c */ /* 0x000fe2000bf05270 */
[----:B------:R-:W-:-:S06]  /*0540*/  UMOV UR4, URZ ;  /* 0x000000ff00047c82 */ /* 0x000fcc0008000000 */
[----:B------:R-:W-:Y:S05]  /*0550*/  BRA.U !UP1, `(.L_x_581) ;  /* 0x0000000109bc7547 */ /* 0x000fea000b800000 */
[----:B------:R-:W0:Y:S01]  /*0560*/  LDC.64 R26, c[0x0][0x380] ;  /* 0x0000e000ff1a7b82 */ /* 0x000e220000000a00 */
[----:B------:R-:W-:Y:S01]  /*0570*/  ULOP3.LUT UR4, UR7, 0xfffff8, URZ, 0xc0, !UPT ;  /* 0x00fffff807047892 */ /* 0x000fe2000f8ec0ff */
[----:B------:R-:W-:-:S03]  /*0580*/  IADD3 R29, PT, PT, R21, 0x200, RZ ;  /* 0x00000200151d7810 */ /* 0x000fc60007ffe0ff */
[----:B------:R-:W-:-:S12]  /*0590*/  UIADD3 UR9, UPT, UPT, -UR4, URZ, URZ ;  /* 0x000000ff04097290 */ /* 0x000fd8000fffe1ff */
.L_x_582:
[----:B------:R-:W-:-:S05]  /*05a0*/  IADD3 R5, PT, PT, R29, -0x200, RZ ;  /* 0xfffffe001d057810 */ /* 0x000fca0007ffe0ff */
[----:B0-----:R-:W-:Y:S01]  /*05b0*/  IMAD.WIDE.U32 R4, R5, 0x4, R26 ;  /* 0x0000000405047825 */ /* 0x001fe200078e001a */
[----:B------:R-:W-:-:S05]  /*05c0*/  IADD3 R11, PT, PT, R29, -0x180, RZ ;  /* 0xfffffe801d0b7810 */ /* 0x000fca0007ffe0ff */
[----:B------:R-:W2:Y:S01]  /*05d0*/  LDG.E.128.CONSTANT R4, desc[UR10][R4.64] ;  /* 0x0000000a04047981 */ /* 0x000ea2000c1e9d00 */
[----:B------:R-:W-:-:S06]  /*05e0*/  IMAD.WIDE.U32 R10, R11, 0x4, R26 ;  /* 0x000000040b0a7825 */ /* 0x000fcc00078e001a */
[----:B------:R-:W3:Y:S01]  /*05f0*/  LDG.E.128.CONSTANT R8, desc[UR10][R10.64] ;  /* 0x0000000a0a087981 */ /* 0x000ee2000c1e9d00 */
[C---:B------:R-:W-:Y:S02]  /*0600*/  IADD3 R13, PT, PT, R29.reuse, -0x100, RZ ;  /* 0xffffff001d0d7810 */ /* 0x040fe40007ffe0ff */
[----:B------:R-:W-:-:S03]  /*0610*/  IADD3 R17, PT, PT, R29, -0x80, RZ ;  /* 0xffffff801d117810 */ /* 0x000fc60007ffe0ff */
[----:B------:R-:W-:-:S04]  /*0620*/  IMAD.WIDE.U32 R12, R13, 0x4, R26 ;  /* 0x000000040d0c7825 */ /* 0x000fc800078e001a */
[----:B------:R-:W-:Y:S02]  /*0630*/  IMAD.WIDE.U32 R16, R17, 0x4, R26 ;  /* 0x0000000411107825 */ /* 0x000fe400078e001a */
[----:B------:R-:W4:Y:S04]  /*0640*/  LDG.E.128.CONSTANT R12, desc[UR10][R12.64] ;  /* 0x0000000a0c0c7981 */ /* 0x000f28000c1e9d00 */
[----:B------:R-:W5:Y:S01]  /*0650*/  LDG.E.128.CONSTANT R16, desc[UR10][R16.64] ;  /* 0x0000000a10107981 */ /* 0x000f62000c1e9d00 */
[----:B--2---:R-:W-:Y:S01]  /*0660*/  FMNMX3 R28, R28, R4, R5, !PT ;  /* 0x000000041c1c7276 */ /* 0x004fe20007800005 */
[----:B------:R-:W-:-:S03]  /*0670*/  IMAD.WIDE.U32 R4, R29, 0x4, R26 ;  /* 0x000000041d047825 */ /* 0x000fc600078e001a */
[----:B------:R-:W-:-:S04]  /*0680*/  FMNMX3 R6, R28, R6, R7, !PT ;  /* 0x000000061c067276 */ /* 0x000fc80007800007 */
[----:B---3--:R-:W-:Y:S02]  /*0690*/  FMNMX3 R8, R6, R8, R9, !PT ;  /* 0x0000000806087276 */ /* 0x008fe40007800009 */
[----:B------:R-:W2:Y:S02]  /*06a0*/  LDG.E.128.CONSTANT R4, desc[UR10][R4.64] ;  /* 0x0000000a04047981 */ /* 0x000ea4000c1e9d00 */
[----:B------:R-:W-:Y:S02]  /*06b0*/  FMNMX3 R8, R8, R10, R11, !PT ;  /* 0x0000000a08087276 */ /* 0x000fe4000780000b */
[----:B------:R-:W-:Y:S02]  /*06c0*/  IADD3 R9, PT, PT, R29, 0x80, RZ ;  /* 0x000000801d097810 */ /* 0x000fe40007ffe0ff */
[----:B----4-:R-:W-:-:S04]  /*06d0*/  FMNMX3 R8, R8, R12, R13, !PT ;  /* 0x0000000c08087276 */ /* 0x010fc8000780000d */
[----:B------:R-:W-:-:S04]  /*06e0*/  FMNMX3 R8, R8, R14, R15, !PT ;  /* 0x0000000e08087276 */ /* 0x000fc8000780000f */
[----:B-----5:R-:W-:Y:S01]  /*06f0*/  FMNMX3 R10, R8, R16, R17, !PT ;  /* 0x00000010080a7276 */ /* 0x020fe20007800011 */
[----:B------:R-:W-:Y:S01]  /*0700*/  IMAD.WIDE.U32 R8, R9, 0x4, R26 ;  /* 0x0000000409087825 */ /* 0x000fe200078e001a */
[----:B------:R-:W-:Y:S02]  /*0710*/  IADD3 R13, PT, PT, R29, 0x100, RZ ;  /* 0x000001001d0d7810 */ /* 0x000fe40007ffe0ff */
[----:B------:R-:W-:-:S03]  /*0720*/  FMNMX3 R18, R10, R18, R19, !PT ;  /* 0x000000120a127276 */ /* 0x000fc60007800013 */
[----:B------:R-:W3:Y:S01]  /*0730*/  LDG.E.128.CONSTANT R8, desc[UR10][R8.64] ;  /* 0x0000000a08087981 */ /* 0x000ee2000c1e9d00 */
[----:B------:R-:W-:Y:S01]  /*0740*/  IMAD.WIDE.U32 R12, R13, 0x4, R26 ;  /* 0x000000040d0c7825 */ /* 0x000fe200078e001a */
[----:B------:R-:W-:-:S05]  /*0750*/  IADD3 R17, PT, PT, R29, 0x180, RZ ;  /* 0x000001801d117810 */ /* 0x000fca0007ffe0ff */
[----:B------:R-:W4:Y:S01]  /*0760*/  LDG.E.128.CONSTANT R12, desc[UR10][R12.64] ;  /* 0x0000000a0c0c7981 */ /* 0x000f22000c1e9d00 */
[----:B------:R-:W-:Y:S01]  /*0770*/  IMAD.WIDE.U32 R16, R17, 0x4, R26 ;  /* 0x0000000411107825 */ /* 0x000fe200078e001a */
[----:B--2---:R-:W-:-:S05]  /*0780*/  FMNMX3 R4, R18, R4, R5, !PT ;  /* 0x0000000412047276 */ /* 0x004fca0007800005 */
[----:B------:R-:W2:Y:S01]  /*0790*/  LDG.E.128.CONSTANT R16, desc[UR10][R16.64] ;  /* 0x0000000a10107981 */ /* 0x000ea2000c1e9d00 */
[----:B------:R-:W-:Y:S01]  /*07a0*/  FMNMX3 R4, R4, R6, R7, !PT ;  /* 0x0000000604047276 */ /* 0x000fe20007800007 */
[----:B------:R-:W-:-:S04]  /*07b0*/  UIADD3 UR9, UPT, UPT, UR9, 0x8, URZ ;  /* 0x0000000809097890 */ /* 0x000fc8000fffe0ff */
[----:B------:R-:W-:Y:S01]  /*07c0*/  UISETP.NE.AND UP1, UPT, UR9, URZ, UPT ;  /* 0x000000ff0900728c */ /* 0x000fe2000bf25270 */
[----:B---3--:R-:W-:-:S04]  /*07d0*/  FMNMX3 R4, R4, R8, R9, !PT ;  /* 0x0000000804047276 */ /* 0x008fc80007800009 */
[----:B------:R-:W-:-:S04]  /*07e0*/  FMNMX3 R4, R4, R10, R11, !PT ;  /* 0x0000000a04047276 */ /* 0x000fc8000780000b */
[----:B----4-:R-:W-:-:S04]  /*07f0*/  FMNMX3 R4, R4, R12, R13, !PT ;  /* 0x0000000c04047276 */ /* 0x010fc8000780000d */
[----:B------:R-:W-:Y:S02]  /*0800*/  FMNMX3 R4, R4, R14, R15, !PT ;  /* 0x0000000e04047276 */ /* 0x000fe4000780000f */
[----:B------:R-:W-:Y:S02]  /*0810*/  IADD3 R29, PT, PT, R29, 0x400, RZ ;  /* 0x000004001d1d7810 */ /* 0x000fe40007ffe0ff */
[----:B--2---:R-:W-:-:S04]  /*0820*/  FMNMX3 R4, R4, R16, R17, !PT ;  /* 0x0000001004047276 */ /* 0x004fc80007800011 */
[----:B------:R-:W-:Y:S01]  /*0830*/  FMNMX3 R28, R4, R18, R19, !PT ;  /* 0x00000012041c7276 */ /* 0x000fe20007800013 */
[----:B------:R-:W-:Y:S06]  /*0840*/  BRA.U UP1, `(.L_x_582) ;  /* 0xfffffffd01547547 */ /* 0x000fec000b83ffff */
.L_x_581:
[----:B------:R-:W-:Y:S05]  /*0850*/  BRA.U !UP0, `(.L_x_580) ;  /* 0x0000000108c87547 */ /* 0x000fea000b800000 */
[----:B------:R-:W-:Y:S02]  /*0860*/  UISETP.GE.U32.AND UP0, UPT, UR8, 0x4, UPT ;  /* 0x000000040800788c */ /* 0x000fe4000bf06070 */
[----:B------:R-:W-:-:S04]  /*0870*/  ULOP3.LUT UR9, UR7, 0x3, URZ, 0xc0, !UPT ;  /* 0x0000000307097892 */ /* 0x000fc8000f8ec0ff */
[----:B------:R-:W-:-:S03]  /*0880*/  UISETP.NE.AND UP1, UPT, UR9, URZ, UPT ;  /* 0x000000ff0900728c */ /* 0x000fc6000bf25270 */
[----:B------:R-:W-:Y:S08]  /*0890*/  BRA.U !UP0, `(.L_x_583) ;  /* 0x0000000108587547 */ /* 0x000ff0000b800000 */
[----:B------:R-:W-:-:S04]  /*08a0*/  MOV R4, UR4 ;  /* 0x0000000400047c02 */ /* 0x000fc80008000f00 */
[----:B------:R-:W-:-:S04]  /*08b0*/  LEA R15, R4, R21, 0x7 ;  /* 0x00000015040f7211 */ /* 0x000fc800078e38ff */
[C---:B------:R-:W-:Y:S01]  /*08c0*/  IADD3 R9, PT, PT, R15.reuse, 0x80, RZ ;  /* 0x000000800f097810 */ /* 0x040fe20007ffe0ff */
[C---:B------:R-:W-:Y:S01]  /*08d0*/  IMAD.WIDE.U32 R4, R15.reuse, 0x4, R26 ;  /* 0x000000040f047825 */ /* 0x040fe200078e001a */
[----:B------:R-:W-:-:S03]  /*08e0*/  IADD3 R13, PT, PT, R15, 0x100, RZ ;  /* 0x000001000f0d7810 */ /* 0x000fc60007ffe0ff */
[--C-:B------:R-:W-:Y:S02]  /*08f0*/  IMAD.WIDE.U32 R8, R9, 0x4, R26.reuse ;  /* 0x0000000409087825 */ /* 0x100fe400078e001a */
[----:B------:R-:W2:Y:S02]  /*0900*/  LDG.E.128.CONSTANT R4, desc[UR10][R4.64] ;  /* 0x0000000a04047981 */ /* 0x000ea4000c1e9d00 */
[----:B------:R-:W-:Y:S02]  /*0910*/  IMAD.WIDE.U32 R12, R13, 0x4, R26 ;  /* 0x000000040d0c7825 */ /* 0x000fe400078e001a */
[----:B------:R-:W3:Y:S01]  /*0920*/  LDG.E.128.CONSTANT R8, desc[UR10][R8.64] ;  /* 0x0000000a08087981 */ /* 0x000ee2000c1e9d00 */
[----:B------:R-:W-:-:S03]  /*0930*/  IADD3 R17, PT, PT, R15, 0x180, RZ ;  /* 0x000001800f117810 */ /* 0x000fc60007ffe0ff */
[----:B------:R-:W4:Y:S02]  /*0940*/  LDG.E.128.CONSTANT R12, desc[UR10][R12.64] ;  /* 0x0000000a0c0c7981 */ /* 0x000f24000c1e9d00 */
[----:B------:R-:W-:-:S06]  /*0950*/  IMAD.WIDE.U32 R16, R17, 0x4, R26 ;  /* 0x0000000411107825 */ /* 0x000fcc00078e001a */
[----:B------:R-:W5:Y:S01]  /*0960*/  LDG.E.128.CONSTANT R16, desc[UR10][R16.64] ;  /* 0x0000000a10107981 */ /* 0x000f62000c1e9d00 */
[----:B------:R-:W-:Y:S01]  /*0970*/  UIADD3 UR4, UPT, UPT, UR4, 0x4, URZ ;  /* 0x0000000404047890 */ /* 0x000fe2000fffe0ff */
[----:B--2---:R-:W-:-:S04]  /*0980*/  FMNMX3 R28, R28, R4, R5, !PT ;  /* 0x000000041c1c7276 */ /* 0x004fc80007800005 */
[----:B------:R-:W-:-:S04]  /*0990*/  FMNMX3 R6, R28, R6, R7, !PT ;  /* 0x000000061c067276 */ /* 0x000fc80007800007 */
[----:B---3--:R-:W-:-:S04]  /*09a0*/  FMNMX3 R6, R6, R8, R9, !PT ;  /* 0x0000000806067276 */ /* 0x008fc80007800009 */
[----:B------:R-:W-:-:S04]  /*09b0*/  FMNMX3 R6, R6, R10, R11, !PT ;  /* 0x0000000a06067276 */ /* 0x000fc8000780000b */
[----:B----4-:R-:W-:-:S04]  /*09c0*/  FMNMX3 R6, R6, R12, R13, !PT ;  /* 0x0000000c06067276 */ /* 0x010fc8000780000d */
[----:B------:R-:W-:-:S04]  /*09d0*/  FMNMX3 R6, R6, R14, R15, !PT ;  /* 0x0000000e06067276 */ /* 0x000fc8000780000f */
[----:B-----5:R-:W-:-:S04]  /*09e0*/  FMNMX3 R6, R6, R16, R17, !PT ;  /* 0x0000001006067276 */ /* 0x020fc80007800011 */
[----:B------:R-:W-:-:S07]  /*09f0*/  FMNMX3 R28, R6, R18, R19, !PT ;  /* 0x00000012061c7276 */ /* 0x000fce0007800013 */
.L_x_583:
[----:B------:R-:W-:Y:S05]  /*0a00*/  BRA.U !UP1, `(.L_x_580) ;  /* 0x00000001095c7547 */ /* 0x000fea000b800000 */
[----:B------:R-:W-:Y:S01]  /*0a10*/  UISETP.NE.AND UP0, UPT, UR9, 0x1, UPT ;  /* 0x000000010900788c */ /* 0x000fe2000bf05270 */
[----:B------:R-:W-:Y:S01]  /*0a20*/  MOV R4, UR4 ;  /* 0x0000000400047c02 */ /* 0x000fe20008000f00 */
[----:B------:R-:W-:-:S04]  /*0a30*/  ULOP3.LUT UR8, UR7, 0x1, URZ, 0xc0, !UPT ;  /* 0x0000000107087892 */ /* 0x000fc8000f8ec0ff */
[----:B------:R-:W-:Y:S01]  /*0a40*/  PLOP3.LUT P0, PT, PT, PT, UP0, 0x80, 0x8 ;  /* 0x000000000008781c */ /* 0x000fe20003f0f008 */
[----:B------:R-:W-:-:S04]  /*0a50*/  UISETP.NE.U32.AND UP1, UPT, UR8, 0x1, UPT ;  /* 0x000000010800788c */ /* 0x000fc8000bf25070 */
[----:B------:R-:W-:Y:S02]  /*0a60*/  @UP0 UIADD3 UR4, UPT, UPT, UR4, 0x2, URZ ;  /* 0x0000000204040890 */ /* 0x000fe4000fffe0ff */
[----:B------:R-:W-:-:S06]  /*0a70*/  PLOP3.LUT P1, PT, PT, PT, UP1, 0x80, 0x8 ;  /* 0x000000000008781c */ /* 0x000fcc0003f2f018 */
[----:B------:R-:W-:-:S04]  /*0a80*/  @P0 LEA R7, R4, R21, 0x7 ;  /* 0x0000001504070211 */ /* 0x000fc800078e38ff */
[C---:B------:R-:W-:Y:S01]  /*0a90*/  @P0 IADD3 R9, PT, PT, R7.reuse, 0x80, RZ ;  /* 0x0000008007090810 */ /* 0x040fe20007ffe0ff */
[----:B------:R-:W-:Y:S01]  /*0aa0*/  @P0 IMAD.WIDE.U32 R4, R7, 0x4, R26 ;  /* 0x0000000407040825 */ /* 0x000fe200078e001a */
[----:B------:R-:W-:-:S03]  /*0ab0*/  MOV R10, UR4 ;  /* 0x00000004000a7c02 */ /* 0x000fc60008000f00 */
[----:B------:R-:W-:Y:S02]  /*0ac0*/  @P0 IMAD.WIDE.U32 R8, R9, 0x4, R26 ;  /* 0x0000000409080825 */ /* 0x000fe400078e001a */
[----:B------:R-:W2:Y:S01]  /*0ad0*/  @P0 LDG.E.128.CONSTANT R4, desc[UR10][R4.64] ;  /* 0x0000000a04040981 */ /* 0x000ea2000c1e9d00 */
[----:B------:R-:W-:-:S03]  /*0ae0*/  @!P1 LEA R13, R10, R21, 0x7 ;  /* 0x000000150a0d9211 */ /* 0x000fc600078e38ff */
[----:B------:R-:W3:Y:S02]  /*0af0*/  @P0 LDG.E.128.CONSTANT R8, desc[UR10][R8.64] ;  /* 0x0000000a08080981 */ /* 0x000ee4000c1e9d00 */
[----:B------:R-:W-:-:S06]  /*0b00*/  @!P1 IMAD.WIDE.U32 R12, R13, 0x4, R26 ;  /* 0x000000040d0c9825 */ /* 0x000fcc00078e001a */
[----:B------:R-:W4:Y:S01]  /*0b10*/  @!P1 LDG.E.128.CONSTANT R12, desc[UR10][R12.64] ;  /* 0x0000000a0c0c9981 */ /* 0x000f22000c1e9d00 */
[----:B--2---:R-:W-:-:S04]  /*0b20*/  @P0 FMNMX3 R16, R28, R4, R5, !PT ;  /* 0x000000041c100276 */ /* 0x004fc80007800005 */
[----:B------:R-:W-:-:S04]  /*0b30*/  @P0 FMNMX3 R6, R16, R6, R7, !PT ;  /* 0x0000000610060276 */ /* 0x000fc80007800007 */
[----:B---3--:R-:W-:-:S04]  /*0b40*/  @P0 FMNMX3 R6, R6, R8, R9, !PT ;  /* 0x0000000806060276 */ /* 0x008fc80007800009 */
[----:B------:R-:W-:-:S04]  /*0b50*/  @P0 FMNMX3 R28, R6, R10, R11, !PT ;  /* 0x0000000a061c0276 */ /* 0x000fc8000780000b */
[----:B----4-:R-:W-:-:S04]  /*0b60*/  @!P1 FMNMX3 R4, R28, R12, R13, !PT ;  /* 0x0000000c1c049276 */ /* 0x010fc8000780000d */
[----:B------:R-:W-:-:S07]  /*0b70*/  @!P1 FMNMX3 R28, R4, R14, R15, !PT ;  /* 0x0000000e041c9276 */ /* 0x000fce000780000f */
.L_x_580:
[----:B------:R-:W0:Y:S01]  /*0b80*/  SHFL.BFLY PT, R5, R28, 0x10, 0x1f ;  /* 0x0e001f001c057f89 */ /* 0x000e2200000e0000 */
[----:B------:R-:W1:Y:S01]  /*0b90*/  S2UR UR8, SR_CgaCtaId ;  /* 0x00000000000879c3 */ /* 0x000e620000008800 */
[C---:B------:R-:W-:Y:S01]  /*0ba0*/  ISETP.NE.AND P0, PT, R2.reuse, RZ, PT ;  /* 0x000000ff0200720c */ /* 0x040fe20003f05270 */
[----:B------:R-:W-:Y:S01]  /*0bb0*/  UMOV UR4, 0x400 ;  /* 0x0000040000047882 */ /* 0x000fe20000000000 */
[C---:B------:R-:W-:Y:S01]  /*0bc0*/  ISETP.GE.U32.AND P1, PT, R2.reuse, UR6, PT ;  /* 0x0000000602007c0c */ /* 0x040fe2000bf26070 */
[----:B------:R-:W-:Y:S01]  /*0bd0*/  BSSY.RECONVERGENT B0, `(.L_x_584) ;  /* 0x000002f000007945 */ /* 0x000fe20003800200 */
[----:B------:R-:W-:Y:S01]  /*0be0*/  HFMA2 R12, -RZ, RZ, 0, 0 ;  /* 0x00000000ff0c7431 */ /* 0x000fe200000001ff */
[----:B------:R-:W-:Y:S02]  /*0bf0*/  ISETP.GE.U32.AND P4, PT, R2, UR5, PT ;  /* 0x0000000502007c0c */ /* 0x000fe4000bf86070 */
        /* <DEDUP_REMOVED lines=9> */
[----:B------:R-:W0:Y:S02]  /*0c90*/  SHFL.BFLY PT, R9, R6, 0x1, 0x1f ;  /* 0x0c201f0006097f89 */ /* 0x000e2400000e0000 */
[----:B0-----:R-:W-:-:S05]  /*0ca0*/  FMNMX R9, R6, R9, !PT ;  /* 0x0000000906097209 */ /* 0x001fca0007800000 */
[----:B------:R0:W-:Y:S01]  /*0cb0*/  @!P0 STS [R16], R9 ;  /* 0x0000000910008388 */ /* 0x0001e20000000800 */
[----:B------:R-:W-:Y:S06]  /*0cc0*/  BAR.SYNC.DEFER_BLOCKING 0x0 ;  /* 0x0000000000007b1d */ /* 0x000fec0000010000 */
[----:B------:R-:W-:Y:S05]  /*0cd0*/  @P1 BRA `(.L_x_585) ;  /* 0x0000000000781947 */ /* 0x000fea0003800000 */
[----:B------:R-:W2:Y:S04]  /*0ce0*/  LDG.E.128.CONSTANT R4, desc[UR10][R24.64] ;  /* 0x0000000a18047981 */ /* 0x000ea8000c1e9d00 */
[----:B------:R-:W2:Y:S02]  /*0cf0*/  LDS R8, [R16] ;  /* 0x0000000010087984 */ /* 0x000ea40000000800 */
[--C-:B--2---:R-:W-:Y:S01]  /*0d00*/  FADD R4, R4, -R8.reuse ;  /* 0x8000000804047221 */ /* 0x104fe20000000000 */
[--C-:B------:R-:W-:Y:S01]  /*0d10*/  FADD R5, R5, -R8.reuse ;  /* 0x8000000805057221 */ /* 0x100fe20000000000 */
[--C-:B0-----:R-:W-:Y:S01]  /*0d20*/  FADD R9, R6, -R8.reuse ;  /* 0x8000000806097221 */ /* 0x101fe20000000000 */
[----:B------:R-:W-:Y:S01]  /*0d30*/  FADD R7, R7, -R8 ;  /* 0x8000000807077221 */ /* 0x000fe20000000000 */
[----:B------:R-:W-:Y:S01]  /*0d40*/  FMUL R4, R4, 1.4426950216293334961 ;  /* 0x3fb8aa3b04047820 */ /* 0x000fe20000400000 */
[----:B------:R-:W-:Y:S01]  /*0d50*/  FMUL R6, R5, 1.4426950216293334961 ;  /* 0x3fb8aa3b05067820 */ /* 0x000fe20000400000 */
[----:B------:R-:W-:Y:S01]  /*0d60*/  FMUL R9, R9, 1.4426950216293334961 ;  /* 0x3fb8aa3b09097820 */ /* 0x000fe20000400000 */
[----:B------:R-:W-:-:S02]  /*0d70*/  FMUL R7, R7, 1.4426950216293334961 ;  /* 0x3fb8aa3b07077820 */ /* 0x000fc40000400000 */
[----:B------:R-:W-:Y:S02]  /*0d80*/  FSETP.GEU.AND P0, PT, R4, -126, PT ;  /* 0xc2fc00000400780b */ /* 0x000fe40003f0e000 */
        /* <DEDUP_REMOVED lines=10> */
[----:B0-----:R-:W-:-:S04]  /*0e30*/  @!P0 FMUL R5, R5, R5 ;  /* 0x0000000505058220 */ /* 0x001fc80000400000 */
[----:B------:R-:W-:-:S03]  /*0e40*/  FADD R5, RZ, R5 ;  /* 0x00000005ff057221 */ /* 0x000fc60000000000 */
[----:B------:R-:W0:Y:S01]  /*0e50*/  MUFU.EX2 R12, R7 ;  /* 0x00000007000c7308 */ /* 0x000e220000000800 */
[----:B-1----:R-:W-:-:S04]  /*0e60*/  @!P1 FMUL R8, R8, R8 ;  /* 0x0000000808089220 */ /* 0x002fc80000400000 */
[----:B------:R-:W-:Y:S01]  /*0e70*/  FADD R5, R5, R8 ;  /* 0x0000000805057221 */ /* 0x000fe20000000000 */
[----:B--2---:R-:W-:-:S04]  /*0e80*/  @!P2 FMUL R10, R10, R10 ;  /* 0x0000000a0a0aa220 */ /* 0x004fc80000400000 */
[----:B------:R-:W-:Y:S01]  /*0e90*/  FADD R5, R5, R10 ;  /* 0x0000000a05057221 */ /* 0x000fe20000000000 */
[----:B0-----:R-:W-:-:S04]  /*0ea0*/  @!P3 FMUL R12, R12, R12 ;  /* 0x0000000c0c0cb220 */ /* 0x001fc80000400000 */
[----:B------:R-:W-:-:S07]  /*0eb0*/  FADD R12, R5, R12 ;  /* 0x0000000c050c7221 */ /* 0x000fce0000000000 */
.L_x_585:
[----:B------:R-:W-:Y:S05]  /*0ec0*/  BSYNC.RECONVERGENT B0 ;  /* 0x0000000000007941 */ /* 0x000fea0003800200 */
.L_x_584:
[----:B------:R-:W-:Y:S04]  /*0ed0*/  BSSY.RECONVERGENT B0, `(.L_x_586) ;  /* 0x000000b000007945 */ /* 0x000fe80003800200 */
[----:B------:R-:W-:Y:S05]  /*0ee0*/  @P4 BRA `(.L_x_587) ;  /* 0x0000000000244947 */ /* 0x000fea0003800000 */
[----:B------:R-:W2:Y:S04]  /*0ef0*/  LDG.E.CONSTANT R4, desc[UR10][R22.64] ;  /* 0x0000000a16047981 */ /* 0x000ea8000c1e9900 */
[----:B------:R-:W2:Y:S02]  /*0f00*/  LDS R5, [R16] ;  /* 0x0000000010057984 */ /* 0x000ea40000000800 */
[----:B--2---:R-:W-:-:S04]  /*0f10*/  FADD R4, R4, -R5 ;  /* 0x8000000504047221 */ /* 0x004fc80000000000 */
[----:B------:R-:W-:-:S05]  /*0f20*/  FMUL R4, R4, 1.4426950216293334961 ;  /* 0x3fb8aa3b04047820 */ /* 0x000fca0000400000 */
[----:B------:R-:W-:-:S13]  /*0f30*/  FSETP.GEU.AND P0, PT, R4, -126, PT ;  /* 0xc2fc00000400780b */ /* 0x000fda0003f0e000 */
[----:B------:R-:W-:-:S04]  /*0f40*/  @!P0 FMUL R4, R4, 0.5 ;  /* 0x3f00000004048820 */ /* 0x000fc80000400000 */
[----:B------:R-:W1:Y:S02]  /*0f50*/  MUFU.EX2 R5, R4 ;  /* 0x0000000400057308 */ /* 0x000e640000000800 */
[----:B-1----:R-:W-:-:S04]  /*0f60*/  @!P0 FMUL R5, R5, R5 ;  /* 0x0000000505058220 */ /* 0x002fc80000400000 */
[----:B------:R-:W-:-:S07]  /*0f70*/  FADD R12, R12, R5 ;  /* 0x000000050c0c7221 */ /* 0x000fce0000000000 */
.L_x_587:
[----:B------:R-:W-:Y:S05]  /*0f80*/  BSYNC.RECONVERGENT B0 ;  /* 0x0000000000007941 */ /* 0x000fea0003800200 */
.L_x_586:
[----:B------:R-:W1:Y:S02]  /*0f90*/  LDCU UR4, c[0x0][0x394] ;  /* 0x00007280ff0477ac */ /* 0x000e640008000800 */
[----:B-1----:R-:W-:-:S09]  /*0fa0*/  UISETP.GE.AND UP0, UPT, UR4, 0x80, UPT ;  /* 0x000000800400788c */ /* 0x002fd2000bf06270 */
[----:B------:R-:W-:Y:S05]  /*0fb0*/  BRA.U !UP0, `(.L_x_588) ;  /* 0x0000000d08bc7547 */ /* 0x000fea000b800000 */
[----:B------:R1:W2:Y:S01]  /*0fc0*/  LDS R17, [R16] ;  /* 0x0000000010117984 */ /* 0x0002a20000000800 */
[----:B------:R-:W-:Y:S01]  /*0fd0*/  UIADD3 UR4, UPT, UPT, UR7, -0x1, URZ ;  /* 0xffffffff07047890 */ /* 0x000fe2000fffe0ff */
[----:B------:R-:W-:Y:S01]  /*0fe0*/  MOV R18, RZ ;  /* 0x000000ff00127202 */ /* 0x000fe20000000f00 */
[----:B------:R-:W-:Y:S02]  /*0ff0*/  ULOP3.LUT UR9, UR7, 0x3, URZ, 0xc0, !UPT ;  /* 0x0000000307097892 */ /* 0x000fe4000f8ec0ff */
[----:B------:R-:W-:Y:S02]  /*1000*/  UISETP.GE.U32.AND UP1, UPT, UR4, 0x3, UPT ;  /* 0x000000030400788c */ /* 0x000fe4000bf26070 */
[----:B------:R-:W-:-:S07]  /*1010*/  UISETP.NE.AND UP0, UPT, UR9, URZ, UPT ;  /* 0x000000ff0900728c */ /* 0x000fce000bf05270 */
[----:B-1----:R-:W-:Y:S05]  /*1020*/  BRA.U !UP1, `(.L_x_589) ;  /* 0x0000000909107547 */ /* 0x002fea000b800000 */
[----:B------:R-:W1:Y:S01]  /*1030*/  LDC.64 R26, c[0x0][0x380] ;  /* 0x0000e000ff1a7b82 */ /* 0x000e620000000a00 */
[----:B------:R-:W-:Y:S01]  /*1040*/  ULOP3.LUT UR4, UR7, 0xfffffc, URZ, 0xc0, !UPT ;  /* 0x00fffffc07047892 */ /* 0x000fe2000f8ec0ff */
[----:B------:R-:W-:-:S03]  /*1050*/  IADD3 R19, PT, PT, R21, 0x100, RZ ;  /* 0x0000010015137810 */ /* 0x000fc60007ffe0ff */
[----:B------:R-:W-:Y:S02]  /*1060*/  UIADD3 UR8, UPT, UPT, -UR4, URZ, URZ ;  /* 0x000000ff04087290 */ /* 0x000fe4000fffe1ff */
[----:B------:R-:W-:-:S10]  /*1070*/  MOV R18, UR4 ;  /* 0x0000000400127c02 */ /* 0x000fd40008000f00 */
.L_x_590:
[----:B0-----:R-:W-:-:S05]  /*1080*/  IADD3 R9, PT, PT, R19, -0x100, RZ ;  /* 0xffffff0013097810 */ /* 0x001fca0007ffe0ff */
[----:B-1----:R-:W-:-:S06]  /*1090*/  IMAD.WIDE.U32 R8, R9, 0x4, R26 ;  /* 0x0000000409087825 */ /* 0x002fcc00078e001a */
[----:B------:R-:W2:Y:S01]  /*10a0*/  LDG.E.128.CONSTANT R8, desc[UR10][R8.64] ;  /* 0x0000000a08087981 */ /* 0x000ea2000c1e9d00 */
[----:B------:R-:W-:-:S05]  /*10b0*/  IADD3 R5, PT, PT, R19, -0x80, RZ ;  /* 0xffffff8013057810 */ /* 0x000fca0007ffe0ff */
[----:B------:R-:W-:-:S06]  /*10c0*/  IMAD.WIDE.U32 R4, R5, 0x4, R26 ;  /* 0x0000000405047825 */ /* 0x000fcc00078e001a */
[----:B------:R-:W3:Y:S01]  /*10d0*/  LDG.E.128.CONSTANT R4, desc[UR10][R4.64] ;  /* 0x0000000a04047981 */ /* 0x000ee2000c1e9d00 */
[C---:B--2---:R-:W-:Y:S01]  /*10e0*/  FADD R13, -R17.reuse, R8 ;  /* 0x00000008110d7221 */ /* 0x044fe20000000100 */
[C---:B------:R-:W-:Y:S01]  /*10f0*/  FADD R15, -R17.reuse, R9 ;  /* 0x00000009110f7221 */ /* 0x040fe20000000100 */
[C---:B------:R-:W-:Y:S01]  /*1100*/  FADD R10, -R17.reuse, R10 ;  /* 0x0000000a110a7221 */ /* 0x040fe20000000100 */
[----:B------:R-:W-:Y:S01]  /*1110*/  FADD R11, -R17, R11 ;  /* 0x0000000b110b7221 */ /* 0x000fe20000000100 */
[----:B------:R-:W-:Y:S01]  /*1120*/  FMUL R13, R13, 1.4426950216293334961 ;  /* 0x3fb8aa3b0d0d7820 */ /* 0x000fe20000400000 */
[----:B------:R-:W-:Y:S01]  /*1130*/  FMUL R15, R15, 1.4426950216293334961 ;  /* 0x3fb8aa3b0f0f7820 */ /* 0x000fe20000400000 */
[----:B------:R-:W-:Y:S01]  /*1140*/  FMUL R14, R10, 1.4426950216293334961 ;  /* 0x3fb8aa3b0a0e7820 */ /* 0x000fe20000400000 */
[----:B------:R-:W-:Y:S02]  /*1150*/  FMUL R10, R11, 1.4426950216293334961 ;  /* 0x3fb8aa3b0b0a7820 */ /* 0x000fe40000400000 */
[----:B------:R-:W-:-:S02]  /*1160*/  FSETP.GEU.AND P0, PT, R13, -126, PT ;  /* 0xc2fc00000d00780b */ /* 0x000fc40003f0e000 */
[----:B------:R-:W-:Y:S01]  /*1170*/  FSETP.GEU.AND P1, PT, R15, -126, PT ;  /* 0xc2fc00000f00780b */ /* 0x000fe20003f2e000 */
[----:B---3--:R-:W-:Y:S01]  /*1180*/  FADD R4, -R17, R4 ;  /* 0x0000000411047221 */ /* 0x008fe20000000100 */
[----:B------:R-:W-:Y:S02]  /*1190*/  FSETP.GEU.AND P2, PT, R14, -126, PT ;  /* 0xc2fc00000e00780b */ /* 0x000fe40003f4e000 */
[----:B------:R-:W-:Y:S01]  /*11a0*/  FSETP.GEU.AND P3, PT, R10, -126, PT ;  /* 0xc2fc00000a00780b */ /* 0x000fe20003f6e000 */
[----:B------:R-:W-:-:S05]  /*11b0*/  FMUL R28, R4, 1.4426950216293334961 ;  /* 0x3fb8aa3b041c7820 */ /* 0x000fca0000400000 */
[----:B------:R-:W-:Y:S01]  /*11c0*/  FSETP.GEU.AND P4, PT, R28, -126, PT ;  /* 0xc2fc00001c00780b */ /* 0x000fe20003f8e000 */
[----:B------:R-:W-:Y:S02]  /*11d0*/  @!P0 FMUL R13, R13, 0.5 ;  /* 0x3f0000000d0d8820 */ /* 0x000fe40000400000 */
[----:B------:R-:W-:Y:S02]  /*11e0*/  @!P1 FMUL R15, R15, 0.5 ;  /* 0x3f0000000f0f9820 */ /* 0x000fe40000400000 */
[----:B------:R-:W0:Y:S01]  /*11f0*/  MUFU.EX2 R9, R13 ;  /* 0x0000000d00097308 */ /* 0x000e220000000800 */
[----:B------:R-:W-:Y:S01]  /*1200*/  @!P2 FMUL R14, R14, 0.5 ;  /* 0x3f0000000e0ea820 */ /* 0x000fe20000400000 */
[----:B------:R-:W-:-:S06]  /*1210*/  @!P3 FMUL R10, R10, 0.5 ;  /* 0x3f0000000a0ab820 */ /* 0x000fcc0000400000 */
[----:B------:R-:W1:Y:S01]  /*1220*/  MUFU.EX2 R8, R15 ;  /* 0x0000000f00087308 */ /* 0x000e620000000800 */
[----:B------:R-:W-:-:S07]  /*1230*/  @!P4 FMUL R28, R28, 0.5 ;  /* 0x3f0000001c1cc820 */ /* 0x000fce0000400000 */
[----:B------:R-:W2:Y:S01]  /*1240*/  MUFU.EX2 R11, R14 ;  /* 0x0000000e000b7308 */ /* 0x000ea20000000800 */
[----:B0-----:R-:W-:-:S04]  /*1250*/  @!P0 FMUL R9, R9, R9 ;  /* 0x0000000909098220 */ /* 0x001fc80000400000 */
[----:B------:R-:W-:-:S03]  /*1260*/  FADD R9, R9, R12 ;  /* 0x0000000c09097221 */ /* 0x000fc60000000000 */
[----:B------:R-:W0:Y:S01]  /*1270*/  MUFU.EX2 R4, R10 ;  /* 0x0000000a00047308 */ /* 0x000e220000000800 */
[----:B-1----:R-:W-:-:S04]  /*1280*/  @!P1 FMUL R8, R8, R8 ;  /* 0x0000000808089220 */ /* 0x002fc80000400000 */
[----:B------:R-:W-:-:S03]  /*1290*/  FADD R8, R9, R8 ;  /* 0x0000000809087221 */ /* 0x000fc60000000000 */
[----:B------:R-:W1:Y:S01]  /*12a0*/  MUFU.EX2 R13, R28 ;  /* 0x0000001c000d7308 */ /* 0x000e620000000800 */
[----:B--2---:R-:W-:-:S04]  /*12b0*/  @!P2 FMUL R11, R11, R11 ;  /* 0x0000000b0b0ba220 */ /* 0x004fc80000400000 */
[----:B------:R-:W-:Y:S01]  /*12c0*/  FADD R11, R8, R11 ;  /* 0x0000000b080b7221 */ /* 0x000fe20000000000 */
[----:B------:R-:W-:-:S04]  /*12d0*/  IMAD.WIDE.U32 R8, R19, 0x4, R26 ;  /* 0x0000000413087825 */ /* 0x000fc800078e001a */
[----:B0-----:R-:W-:-:S04]  /*12e0*/  @!P3 FMUL R4, R4, R4 ;  /* 0x000000040404b220 */ /* 0x001fc80000400000 */
[----:B------:R-:W-:Y:S02]  /*12f0*/  FADD R4, R11, R4 ;  /* 0x000000040b047221 */ /* 0x000fe40000000000 */
[----:B------:R-:W2:Y:S01]  /*1300*/  LDG.E.128.CONSTANT R8, desc[UR10][R8.64] ;  /* 0x0000000a08087981 */ /* 0x000ea2000c1e9d00 */
[----:B-1----:R-:W-:-:S04]  /*1310*/  @!P4 FMUL R13, R13, R13 ;  /* 0x0000000d0d0dc220 */ /* 0x002fc80000400000 */
[----:B------:R-:W-:Y:S01]  /*1320*/  FADD R4, R4, R13 ;  /* 0x0000000d04047221 */ /* 0x000fe20000000000 */
[----:B------:R-:W-:-:S05]  /*1330*/  IADD3 R13, PT, PT, R19, 0x80, RZ ;  /* 0x00000080130d7810 */ /* 0x000fca0007ffe0ff */
[----:B------:R-:W-:-:S06]  /*1340*/  IMAD.WIDE.U32 R12, R13, 0x4, R26 ;  /* 0x000000040d0c7825 */ /* 0x000fcc00078e001a */
[----:B------:R-:W3:Y:S01]  /*1350*/  LDG.E.128.CONSTANT R12, desc[UR10][R12.64] ;  /* 0x0000000a0c0c7981 */ /* 0x000ee2000c1e9d00 */
[C---:B------:R-:W-:Y:S01]  /*1360*/  FADD R5, -R17.reuse, R5 ;  /* 0x0000000511057221 */ /* 0x040fe20000000100 */
[C---:B------:R-:W-:Y:S01]  /*1370*/  FADD R6, -R17.reuse, R6 ;  /* 0x0000000611067221 */ /* 0x040fe20000000100 */
[----:B------:R-:W-:Y:S01]  /*1380*/  FADD R7, -R17, R7 ;  /* 0x0000000711077221 */ /* 0x000fe20000000100 */
[----:B------:R-:W-:Y:S01]  /*1390*/  UIADD3 UR8, UPT, UPT, UR8, 0x4, URZ ;  /* 0x0000000408087890 */ /* 0x000fe2000fffe0ff */
[----:B------:R-:W-:Y:S01]  /*13a0*/  FMUL R5, R5, 1.4426950216293334961 ;  /* 0x3fb8aa3b05057820 */ /* 0x000fe20000400000 */
[----:B------:R-:W-:Y:S01]  /*13b0*/  FMUL R6, R6, 1.4426950216293334961 ;  /* 0x3fb8aa3b06067820 */ /* 0x000fe20000400000 */
[----:B------:R-:W-:Y:S01]  /*13c0*/  FMUL R7, R7, 1.4426950216293334961 ;  /* 0x3fb8aa3b07077820 */ /* 0x000fe20000400000 */
[----:B------:R-:W-:Y:S01]  /*13d0*/  UISETP.NE.AND UP1, UPT, UR8, URZ, UPT ;  /* 0x000000ff0800728c */ /* 0x000fe2000bf25270 */
[----:B------:R-:W-:Y:S02]  /*13e0*/  IADD3 R19, PT, PT, R19, 0x200, RZ ;  /* 0x0000020013137810 */ /* 0x000fe40007ffe0ff */
[----:B------:R-:W-:-:S13]  /*13f0*/  FSETP.GEU.AND P0, PT, R5, -126, PT ;  /* 0xc2fc00000500780b */ /* 0x000fda0003f0e000 */
[----:B------:R-:W-:-:S04]  /*1400*/  @!P0 FMUL R5, R5, 0.5 ;  /* 0x3f00000005058820 */ /* 0x000fc80000400000 */
[----:B------:R-:W0:Y:S02]  /*1410*/  MUFU.EX2 R29, R5 ;  /* 0x00000005001d7308 */ /* 0x000e240000000800 */
[----:B0-----:R-:W-:Y:S01]  /*1420*/  @!P0 FMUL R29, R29, R29 ;  /* 0x0000001d1d1d8220 */ /* 0x001fe20000400000 */
[----:B------:R-:W-:-:S03]  /*1430*/  FSETP.GEU.AND P0, PT, R6, -126, PT ;  /* 0xc2fc00000600780b */ /* 0x000fc60003f0e000 */
[----:B------:R-:W-:-:S10]  /*1440*/  FADD R4, R4, R29 ;  /* 0x0000001d04047221 */ /* 0x000fd40000000000 */
[----:B------:R-:W-:-:S04]  /*1450*/  @!P0 FMUL R6, R6, 0.5 ;  /* 0x3f00000006068820 */ /* 0x000fc80000400000 */
[----:B------:R-:W0:Y:S02]  /*1460*/  MUFU.EX2 R29, R6 ;  /* 0x00000006001d7308 */ /* 0x000e240000000800 */
[----:B0-----:R-:W-:Y:S01]  /*1470*/  @!P0 FMUL R29, R29, R29 ;  /* 0x0000001d1d1d8220 */ /* 0x001fe20000400000 */
[----:B------:R-:W-:-:S03]  /*1480*/  FSETP.GEU.AND P0, PT, R7, -126, PT ;  /* 0xc2fc00000700780b */ /* 0x000fc60003f0e000 */
[----:B------:R-:W-:-:S10]  /*1490*/  FADD R4, R4, R29 ;  /* 0x0000001d04047221 */ /* 0x000fd40000000000 */
[----:B------:R-:W-:-:S04]  /*14a0*/  @!P0 FMUL R7, R7, 0.5 ;  /* 0x3f00000007078820 */ /* 0x000fc80000400000 */
[----:B------:R-:W0:Y:S02]  /*14b0*/  MUFU.EX2 R5, R7 ;  /* 0x0000000700057308 */ /* 0x000e240000000800 */
[----:B0-----:R-:W-:-:S04]  /*14c0*/  @!P0 FMUL R5, R5, R5 ;  /* 0x0000000505058220 */ /* 0x001fc80000400000 */
[----:B------:R-:W-:Y:S01]  /*14d0*/  FADD R4, R4, R5 ;  /* 0x0000000504047221 */ /* 0x000fe20000000000 */
        /* <DEDUP_REMOVED lines=9> */
[----:B------:R-:W-:Y:S02]  /*1570*/  FSETP.GEU.AND P5, PT, R6, -126, PT ;  /* 0xc2fc00000600780b */ /* 0x000fe40003fae000 */
[----:B------:R-:W-:Y:S02]  /*1580*/  FSETP.GEU.AND P4, PT, R9, -126, PT ;  /* 0xc2fc00000900780b */ /* 0x000fe40003f8e000 */
[----:B------:R-:W-:Y:S01]  /*1590*/  FSETP.GEU.AND P3, PT, R8, -126, PT ;  /* 0xc2fc00000800780b */ /* 0x000fe20003f6e000 */
[C---:B---3--:R-:W-:Y:S01]  /*15a0*/  FADD R12, -R17.reuse, R12 ;  /* 0x0000000c110c7221 */ /* 0x048fe20000000100 */
[C---:B------:R-:W-:Y:S01]  /*15b0*/  FADD R13, -R17.reuse, R13 ;  /* 0x0000000d110d7221 */ /* 0x040fe20000000100 */
[C---:B------:R-:W-:Y:S01]  /*15c0*/  FADD R14, -R17.reuse, R14 ;  /* 0x0000000e110e7221 */ /* 0x040fe20000000100 */
[----:B------:R-:W-:-:S03]  /*15d0*/  FADD R15, -R17, R15 ;  /* 0x0000000f110f7221 */ /* 0x000fc60000000100 */
[----:B------:R-:W-:Y:S01]  /*15e0*/  @!P6 FMUL R5, R5, 0.5 ;  /* 0x3f0000000505e820 */ /* 0x000fe20000400000 */
[----:B------:R-:W-:Y:S01]  /*15f0*/  FMUL R7, R12, 1.4426950216293334961 ;  /* 0x3fb8aa3b0c077820 */ /* 0x000fe20000400000 */
[----:B------:R-:W-:Y:S01]  /*1600*/  @!P5 FMUL R6, R6, 0.5 ;  /* 0x3f0000000606d820 */ /* 0x000fe20000400000 */
[----:B------:R-:W-:Y:S01]  /*1610*/  FMUL R11, R13, 1.4426950216293334961 ;  /* 0x3fb8aa3b0d0b7820 */ /* 0x000fe20000400000 */
[----:B------:R-:W-:Y:S01]  /*1620*/  @!P4 FMUL R9, R9, 0.5 ;  /* 0x3f0000000909c820 */ /* 0x000fe20000400000 */
[----:B------:R-:W-:Y:S01]  /*1630*/  FMUL R10, R14, 1.4426950216293334961 ;  /* 0x3fb8aa3b0e0a7820 */ /* 0x000fe20000400000 */
[----:B------:R-:W0:Y:S01]  /*1640*/  MUFU.EX2 R5, R5 ;  /* 0x0000000500057308 */ /* 0x000e220000000800 */
[----:B------:R-:W-:Y:S01]  /*1650*/  FSETP.GEU.AND P2, PT, R7, -126, PT ;  /* 0xc2fc00000700780b */ /* 0x000fe20003f4e000 */
[----:B------:R-:W-:Y:S01]  /*1660*/  @!P3 FMUL R8, R8, 0.5 ;  /* 0x3f0000000808b820 */ /* 0x000fe20000400000 */
[----:B------:R-:W-:Y:S01]  /*1670*/  FSETP.GEU.AND P1, PT, R11, -126, PT ;  /* 0xc2fc00000b00780b */ /* 0x000fe20003f2e000 */
[----:B------:R-:W-:Y:S01]  /*1680*/  FMUL R12, R15, 1.4426950216293334961 ;  /* 0x3fb8aa3b0f0c7820 */ /* 0x000fe20000400000 */
[----:B------:R-:W-:-:S03]  /*1690*/  FSETP.GEU.AND P0, PT, R10, -126, PT ;  /* 0xc2fc00000a00780b */ /* 0x000fc60003f0e000 */
[----:B------:R-:W1:Y:S06]  /*16a0*/  MUFU.EX2 R6, R6 ;  /* 0x0000000600067308 */ /* 0x000e6c0000000800 */
[----:B------:R-:W-:Y:S02]  /*16b0*/  @!P2 FMUL R7, R7, 0.5 ;  /* 0x3f0000000707a820 */ /* 0x000fe40000400000 */
[----:B------:R-:W2:Y:S01]  /*16c0*/  MUFU.EX2 R9, R9 ;  /* 0x0000000900097308 */ /* 0x000ea20000000800 */
[----:B0-----:R-:W-:Y:S01]  /*16d0*/  @!P6 FMUL R5, R5, R5 ;  /* 0x000000050505e220 */ /* 0x001fe20000400000 */
[----:B------:R-:W-:Y:S01]  /*16e0*/  FSETP.GEU.AND P6, PT, R12, -126, PT ;  /* 0xc2fc00000c00780b */ /* 0x000fe20003fce000 */
[----:B------:R-:W-:Y:S01]  /*16f0*/  @!P1 FMUL R11, R11, 0.5 ;  /* 0x3f0000000b0b9820 */ /* 0x000fe20000400000 */
[----:B------:R-:W-:Y:S01]  /*1700*/  @!P0 FMUL R10, R10, 0.5 ;  /* 0x3f0000000a0a8820 */ /* 0x000fe20000400000 */
[----:B------:R-:W-:-:S03]  /*1710*/  FADD R5, R4, R5 ;  /* 0x0000000504057221 */ /* 0x000fc60000000000 */
[----:B------:R-:W0:Y:S01]  /*1720*/  MUFU.EX2 R8, R8 ;  /* 0x0000000800087308 */ /* 0x000e220000000800 */
[----:B-1----:R-:W-:-:S04]  /*1730*/  @!P5 FMUL R6, R6, R6 ;  /* 0x000000060606d220 */ /* 0x002fc80000400000 */
[----:B------:R-:W-:Y:S02]  /*1740*/  FADD R6, R5, R6 ;  /* 0x0000000605067221 */ /* 0x000fe40000000000 */
[----:B------:R-:W-:Y:S01]  /*1750*/  @!P6 FMUL R12, R12, 0.5 ;  /* 0x3f0000000c0ce820 */ /* 0x000fe20000400000 */
[----:B------:R-:W1:Y:S01]  /*1760*/  MUFU.EX2 R7, R7 ;  /* 0x0000000700077308 */ /* 0x000e620000000800 */
[----:B--2---:R-:W-:-:S04]  /*1770*/  @!P4 FMUL R9, R9, R9 ;  /* 0x000000090909c220 */ /* 0x004fc80000400000 */
[----:B------:R-:W-:-:S03]  /*1780*/  FADD R9, R6, R9 ;  /* 0x0000000906097221 */ /* 0x000fc60000000000 */
        /* <DEDUP_REMOVED lines=9> */
[----:B0-----:R-:W-:-:S04]  /*1820*/  @!P0 FMUL R5, R5, R5 ;  /* 0x0000000505058220 */ /* 0x001fc80000400000 */
[----:B------:R-:W-:Y:S01]  /*1830*/  FADD R8, R8, R5 ;  /* 0x0000000508087221 */ /* 0x000fe20000000000 */
[----:B-1----:R-:W-:-:S04]  /*1840*/  @!P6 FMUL R13, R13, R13 ;  /* 0x0000000d0d0de220 */ /* 0x002fc80000400000 */
[----:B------:R-:W-:Y:S01]  /*1850*/  FADD R12, R8, R13 ;  /* 0x0000000d080c7221 */ /* 0x000fe20000000000 */
[----:B------:R-:W-:Y:S06]  /*1860*/  BRA.U UP1, `(.L_x_590) ;  /* 0xfffffff901047547 */ /* 0x000fec000b83ffff */
.L_x_589:
[----:B------:R-:W-:Y:S05]  /*1870*/  BRA.U !UP0, `(.L_x_588) ;  /* 0x00000005088c7547 */ /* 0x000fea000b800000 */
[----:B------:R-:W-:Y:S02]  /*1880*/  UISETP.NE.AND UP0, UPT, UR9, 0x1, UPT ;  /* 0x000000010900788c */ /* 0x000fe4000bf05270 */
[----:B------:R-:W-:-:S04]  /*1890*/  ULOP3.LUT UR4, UR7, 0x1, URZ, 0xc0, !UPT ;  /* 0x0000000107047892 */ /* 0x000fc8000f8ec0ff */
[----:B------:R-:W-:-:S03]  /*18a0*/  UISETP.NE.U32.AND UP1, UPT, UR4, 0x1, UPT ;  /* 0x000000010400788c */ /* 0x000fc6000bf25070 */
[----:B------:R-:W-:Y:S08]  /*18b0*/  BRA.U !UP0, `(.L_x_591) ;  /* 0x0000000108fc7547 */ /* 0x000ff0000b800000 */
[----:B0-----:R-:W-:-:S05]  /*18c0*/  LEA R9, R18, R21, 0x7 ;  /* 0x0000001512097211 */ /* 0x001fca00078e38ff */
[----:B------:R-:W-:-:S06]  /*18d0*/  IMAD.WIDE.U32 R4, R9, 0x4, R26 ;  /* 0x0000000409047825 */ /* 0x000fcc00078e001a */
[----:B------:R-:W2:Y:S01]  /*18e0*/  LDG.E.128.CONSTANT R4, desc[UR10][R4.64] ;  /* 0x0000000a04047981 */ /* 0x000ea2000c1e9d00 */
[----:B------:R-:W-:-:S05]  /*18f0*/  IADD3 R9, PT, PT, R9, 0x80, RZ ;  /* 0x0000008009097810 */ /* 0x000fca0007ffe0ff */
[----:B------:R-:W-:-:S06]  /*1900*/  IMAD.WIDE.U32 R8, R9, 0x4, R26 ;  /* 0x0000000409087825 */ /* 0x000fcc00078e001a */
[----:B------:R-:W3:Y:S01]  /*1910*/  LDG.E.128.CONSTANT R8, desc[UR10][R8.64] ;  /* 0x0000000a08087981 */ /* 0x000ee2000c1e9d00 */
[----:B------:R-:W-:Y:S01]  /*1920*/  IADD3 R18, PT, PT, R18, 0x2, RZ ;  /* 0x0000000212127810 */ /* 0x000fe20007ffe0ff */
[C---:B--2---:R-:W-:Y:S01]  /*1930*/  FADD R13, -R17.reuse, R4 ;  /* 0x00000004110d7221 */ /* 0x044fe20000000100 */
[C---:B------:R-:W-:Y:S01]  /*1940*/  FADD R6, -R17.reuse, R6 ;  /* 0x0000000611067221 */ /* 0x040fe20000000100 */
[----:B------:R-:W-:Y:S02]  /*1950*/  FADD R7, -R17, R7 ;  /* 0x0000000711077221 */ /* 0x000fe40000000100 */
[----:B------:R-:W-:Y:S01]  /*1960*/  FMUL R14, R13, 1.4426950216293334961 ;  /* 0x3fb8aa3b0d0e7820 */ /* 0x000fe20000400000 */
[----:B------:R-:W-:Y:S01]  /*1970*/  FADD R13, -R17, R5 ;  /* 0x00000005110d7221 */ /* 0x000fe20000000100 */
[----:B------:R-:W-:Y:S01]  /*1980*/  FMUL R4, R6, 1.4426950216293334961 ;  /* 0x3fb8aa3b06047820 */ /* 0x000fe20000400000 */
[----:B------:R-:W-:Y:S02]  /*1990*/  FMUL R6, R7, 1.4426950216293334961 ;  /* 0x3fb8aa3b07067820 */ /* 0x000fe40000400000 */
[----:B------:R-:W-:Y:S01]  /*19a0*/  FSETP.GEU.AND P6, PT, R14, -126, PT ;  /* 0xc2fc00000e00780b */ /* 0x000fe20003fce000 */
[----:B------:R-:W-:Y:S01]  /*19b0*/  FMUL R13, R13, 1.4426950216293334961 ;  /* 0x3fb8aa3b0d0d7820 */ /* 0x000fe20000400000 */
[----:B------:R-:W-:Y:S01]  /*19c0*/  FSETP.GEU.AND P4, PT, R4, -126, PT ;  /* 0xc2fc00000400780b */ /* 0x000fe20003f8e000 */
[C---:B---3--:R-:W-:Y:S01]  /*19d0*/  FADD R8, -R17.reuse, R8 ;  /* 0x0000000811087221 */ /* 0x048fe20000000100 */
[C---:B------:R-:W-:Y:S01]  /*19e0*/  FADD R9, -R17.reuse, R9 ;  /* 0x0000000911097221 */ /* 0x040fe20000000100 */
[----:B------:R-:W-:Y:S01]  /*19f0*/  FSETP.GEU.AND P3, PT, R6, -126, PT ;  /* 0xc2fc00000600780b */ /* 0x000fe20003f6e000 */
[----:B------:R-:W-:Y:S01]  /*1a00*/  FADD R10, -R17, R10 ;  /* 0x0000000a110a7221 */ /* 0x000fe20000000100 */
[----:B------:R-:W-:Y:S01]  /*1a10*/  FSETP.GEU.AND P5, PT, R13, -126, PT ;  /* 0xc2fc00000d00780b */ /* 0x000fe20003fae000 */
[----:B------:R-:W-:Y:S01]  /*1a20*/  FMUL R8, R8, 1.4426950216293334961 ;  /* 0x3fb8aa3b08087820 */ /* 0x000fe20000400000 */
[----:B------:R-:W-:Y:S01]  /*1a30*/  FMUL R7, R9, 1.4426950216293334961 ;  /* 0x3fb8aa3b09077820 */ /* 0x000fe20000400000 */
[----:B------:R-:W-:Y:S01]  /*1a40*/  FMUL R10, R10, 1.4426950216293334961 ;  /* 0x3fb8aa3b0a0a7820 */ /* 0x000fe20000400000 */
[----:B------:R-:W-:-:S02]  /*1a50*/  FADD R11, -R17, R11 ;  /* 0x0000000b110b7221 */ /* 0x000fc40000000100 */
[----:B------:R-:W-:Y:S01]  /*1a60*/  @!P6 FMUL R14, R14, 0.5 ;  /* 0x3f0000000e0ee820 */ /* 0x000fe20000400000 */
[----:B------:R-:W-:Y:S01]  /*1a70*/  FSETP.GEU.AND P2, PT, R8, -126, PT ;  /* 0xc2fc00000800780b */ /* 0x000fe20003f4e000 */
[----:B------:R-:W-:Y:S01]  /*1a80*/  @!P4 FMUL R4, R4, 0.5 ;  /* 0x3f0000000404c820 */ /* 0x000fe20000400000 */
[----:B------:R-:W-:Y:S01]  /*1a90*/  FSETP.GEU.AND P1, PT, R7, -126, PT ;  /* 0xc2fc00000700780b */ /* 0x000fe20003f2e000 */
[----:B------:R-:W0:Y:S01]  /*1aa0*/  MUFU.EX2 R5, R14 ;  /* 0x0000000e00057308 */ /* 0x000e220000000800 */
[----:B------:R-:W-:Y:S01]  /*1ab0*/  @!P3 FMUL R6, R6, 0.5 ;  /* 0x3f0000000606b820 */ /* 0x000fe20000400000 */
[----:B------:R-:W-:Y:S01]  /*1ac0*/  FMUL R11, R11, 1.4426950216293334961 ;  /* 0x3fb8aa3b0b0b7820 */ /* 0x000fe20000400000 */
[----:B------:R-:W-:Y:S01]  /*1ad0*/  @!P5 FMUL R13, R13, 0.5 ;  /* 0x3f0000000d0dd820 */ /* 0x000fe20000400000 */
[----:B------:R-:W-:-:S04]  /*1ae0*/  FSETP.GEU.AND P0, PT, R10, -126, PT ;  /* 0xc2fc00000a00780b */ /* 0x000fc80003f0e000 */
[----:B------:R-:W1:Y:S02]  /*1af0*/  MUFU.EX2 R4, R4 ;  /* 0x0000000400047308 */ /* 0x000e640000000800 */
[----:B------:R-:W-:Y:S02]  /*1b00*/  @!P2 FMUL R8, R8, 0.5 ;  /* 0x3f0000000808a820 */ /* 0x000fe40000400000 */
[----:B------:R-:W-:-:S04]  /*1b10*/  @!P1 FMUL R7, R7, 0.5 ;  /* 0x3f00000007079820 */ /* 0x000fc80000400000 */
[----:B------:R-:W2:Y:S01]  /*1b20*/  MUFU.EX2 R13, R13 ;  /* 0x0000000d000d7308 */ /* 0x000ea20000000800 */
[----:B0-----:R-:W-:Y:S01]  /*1b30*/  @!P6 FMUL R5, R5, R5 ;  /* 0x000000050505e220 */ /* 0x001fe20000400000 */
[----:B------:R-:W-:Y:S01]  /*1b40*/  FSETP.GEU.AND P6, PT, R11, -126, PT ;  /* 0xc2fc00000b00780b */ /* 0x000fe20003fce000 */
[----:B------:R-:W-:Y:S02]  /*1b50*/  @!P0 FMUL R10, R10, 0.5 ;  /* 0x3f0000000a0a8820 */ /* 0x000fe40000400000 */
[----:B------:R-:W-:-:S03]  /*1b60*/  FADD R12, R12, R5 ;  /* 0x000000050c0c7221 */ /* 0x000fc60000000000 */
[----:B------:R-:W0:Y:S01]  /*1b70*/  MUFU.EX2 R6, R6 ;  /* 0x0000000600067308 */ /* 0x000e220000000800 */
[----:B-1----:R-:W-:-:S06]  /*1b80*/  @!P4 FMUL R4, R4, R4 ;  /* 0x000000040404c220 */ /* 0x002fcc0000400000 */
[----:B------:R-:W-:Y:S01]  /*1b90*/  @!P6 FMUL R11, R11, 0.5 ;  /* 0x3f0000000b0be820 */ /* 0x000fe20000400000 */
[----:B------:R-:W1:Y:S01]  /*1ba0*/  MUFU.EX2 R8, R8 ;  /* 0x0000000800087308 */ /* 0x000e620000000800 */
[----:B--2---:R-:W-:-:S04]  /*1bb0*/  @!P5 FMUL R13, R13, R13 ;  /* 0x0000000d0d0dd220 */ /* 0x004fc80000400000 */
[----:B------:R-:W-:-:S03]  /*1bc0*/  FADD R13, R12, R13 ;  /* 0x0000000d0c0d7221 */ /* 0x000fc60000000000 */
[----:B------:R-:W2:Y:S01]  /*1bd0*/  MUFU.EX2 R7, R7 ;  /* 0x0000000700077308 */ /* 0x000ea20000000800 */
[----:B------:R-:W-:Y:S01]  /*1be0*/  FADD R13, R13, R4 ;  /* 0x000000040d0d7221 */ /* 0x000fe20000000000 */
[----:B0-----:R-:W-:-:S04]  /*1bf0*/  @!P3 FMUL R6, R6, R6 ;  /* 0x000000060606b220 */ /* 0x001fc80000400000 */
[----:B------:R-:W-:Y:S02]  /*1c00*/  FADD R13, R13, R6 ;  /* 0x000000060d0d7221 */ /* 0x000fe40000000000 */
        /* <DEDUP_REMOVED lines=9> */
[----:B------:R-:W-:-:S07]  /*1ca0*/  FADD R12, R8, R9 ;  /* 0x00000009080c7221 */ /* 0x000fce0000000000 */
.L_x_591:
[----:B------:R-:W-:Y:S05]  /*1cb0*/  BRA.U UP1, `(.L_x_588) ;  /* 0x00000001017c7547 */ /* 0x000fea000b800000 */
[----:B------:R-:W-:-:S05]  /*1cc0*/  LEA R5, R18, R21, 0x7 ;  /* 0x0000001512057211 */ /* 0x000fca00078e38ff */
[----:B------:R-:W-:-:S06]  /*1cd0*/  IMAD.WIDE.U32 R4, R5, 0x4, R26 ;  /* 0x0000000405047825 */ /* 0x000fcc00078e001a */
[----:B------:R-:W2:Y:S02]  /*1ce0*/  LDG.E.128.CONSTANT R4, desc[UR10][R4.64] ;  /* 0x0000000a04047981 */ /* 0x000ea4000c1e9d00 */
[C---:B--2---:R-:W-:Y:S01]  /*1cf0*/  FADD R8, -R17.reuse, R4 ;  /* 0x0000000411087221 */ /* 0x044fe20000000100 */
[C---:B0-----:R-:W-:Y:S01]  /*1d00*/  FADD R9, -R17.reuse, R5 ;  /* 0x0000000511097221 */ /* 0x041fe20000000100 */
        /* <DEDUP_REMOVED lines=18> */
[----:B------:R-:W-:-:S03]  /*1e30*/  FADD R5, R12, R5 ;  /* 0x000000050c057221 */ /* 0x000fc60000000000 */
[----:B------:R-:W0:Y:S01]  /*1e40*/  MUFU.EX2 R14, R7 ;  /* 0x00000007000e7308 */ /* 0x000e220000000800 */
[----:B-1----:R-:W-:-:S04]  /*1e50*/  @!P1 FMUL R4, R4, R4 ;  /* 0x0000000404049220 */ /* 0x002fc80000400000 */
[----:B------:R-:W-:Y:S01]  /*1e60*/  FADD R5, R5, R4 ;  /* 0x0000000405057221 */ /* 0x000fe20000000000 */
[----:B--2---:R-:W-:-:S04]  /*1e70*/  @!P2 FMUL R10, R10, R10 ;  /* 0x0000000a0a0aa220 */ /* 0x004fc80000400000 */
[----:B------:R-:W-:Y:S01]  /*1e80*/  FADD R5, R5, R10 ;  /* 0x0000000a05057221 */ /* 0x000fe20000000000 */
[----:B0-----:R-:W-:-:S04]  /*1e90*/  @!P3 FMUL R14, R14, R14 ;  /* 0x0000000e0e0eb220 */ /* 0x001fc80000400000 */
[----:B------:R-:W-:-:S07]  /*1ea0*/  FADD R12, R5, R14 ;  /* 0x0000000e050c7221 */ /* 0x000fce0000000000 */
.L_x_588:
[----:B------:R-:W1:Y:S01]  /*1eb0*/  SHFL.BFLY PT, R5, R12, 0x10, 0x1f ;  /* 0x0e001f000c057f89 */ /* 0x000e6200000e0000 */
[----:B------:R-:W3:Y:S01]  /*1ec0*/  S2UR UR8, SR_CgaCtaId ;  /* 0x00000000000879c3 */ /* 0x000ee20000008800 */
[----:B------:R-:W-:Y:S01]  /*1ed0*/  UMOV UR4, 0x400 ;  /* 0x0000040000047882 */ /* 0x000fe20000000000 */
[----:B------:R-:W-:Y:S01]  /*1ee0*/  ISETP.NE.AND P0, PT, R2, RZ, PT ;  /* 0x000000ff0200720c */ /* 0x000fe20003f05270 */
[----:B------:R-:W-:Y:S01]  /*1ef0*/  UIADD3 UR4, UPT, UPT, UR4, 0x80, URZ ;  /* 0x0000008004047890 */ /* 0x000fe2000fffe0ff */
[----:B-1----:R-:W-:-:S03]  /*1f00*/  FADD R5, R5, R12 ;  /* 0x0000000c05057221 */ /* 0x002fc60000000000 */
[----:B---3--:R-:W-:Y:S02]  /*1f10*/  ULEA UR4, UR8, UR4, 0x18 ;  /* 0x0000000408047291 */ /* 0x008fe4000f8ec0ff */
[----:B------:R-:W1:Y:S02]  /*1f20*/  SHFL.BFLY PT, R4, R5, 0x8, 0x1f ;  /* 0x0d001f0005047f89 */ /* 0x000e6400000e0000 */
[----:B-1----:R-:W-:Y:S02]  /*1f30*/  FADD R4, R5, R4 ;  /* 0x0000000405047221 */ /* 0x002fe40000000000 */
[----:B------:R-:W-:-:S05]  /*1f40*/  LEA R5, R0, UR4, 0x2 ;  /* 0x0000000400057c11 */ /* 0x000fca000f8e10ff */
[----:B------:R-:W1:Y:S01]  /*1f50*/  LDCU UR4, c[0x0][0x394] ;  /* 0x00007280ff0477ac */ /* 0x000e620008000800 */
[----:B------:R-:W3:Y:S01]  /*1f60*/  SHFL.BFLY PT, R7, R4, 0x4, 0x1f ;  /* 0x0c801f0004077f89 */ /* 0x000ee200000e0000 */
[----:B-1----:R-:W-:Y:S01]  /*1f70*/  UISETP.GE.AND UP0, UPT, UR4, 0x80, UPT ;  /* 0x000000800400788c */ /* 0x002fe2000bf06270 */
[----:B---3--:R-:W-:-:S05]  /*1f80*/  FADD R7, R4, R7 ;  /* 0x0000000704077221 */ /* 0x008fca0000000000 */
[----:B------:R-:W1:Y:S02]  /*1f90*/  SHFL.BFLY PT, R6, R7, 0x2, 0x1f ;  /* 0x0c401f0007067f89 */ /* 0x000e6400000e0000 */
[----:B-1----:R-:W-:Y:S01]  /*1fa0*/  FADD R6, R7, R6 ;  /* 0x0000000607067221 */ /* 0x002fe20000000000 */
[----:B------:R-:W-:-:S04]  /*1fb0*/  HFMA2 R7, -RZ, RZ, 15, 0 ;  /* 0x4b800000ff077431 */ /* 0x000fc800000001ff */
[----:B0-----:R-:W0:Y:S02]  /*1fc0*/  SHFL.BFLY PT, R9, R6, 0x1, 0x1f ;  /* 0x0c201f0006097f89 */ /* 0x001e2400000e0000 */
[----:B0-----:R-:W-:-:S05]  /*1fd0*/  FADD R8, R6, R9 ;  /* 0x0000000906087221 */ /* 0x001fca0000000000 */
[----:B------:R-:W-:Y:S01]  /*1fe0*/  @!P0 STS [R5], R8 ;  /* 0x0000000805008388 */ /* 0x000fe20000000800 */
[----:B------:R-:W-:Y:S06]  /*1ff0*/  BAR.SYNC.DEFER_BLOCKING 0x0 ;  /* 0x0000000000007b1d */ /* 0x000fec0000010000 */
[----:B------:R-:W0:Y:S02]  /*2000*/  LDS R4, [R5] ;  /* 0x0000000005047984 */ /* 0x000e240000000800 */
[----:B0-----:R-:W-:-:S04]  /*2010*/  FSETP.GEU.AND P0, PT, |R4|, 1.175494350822287508e-38, PT ;  /* 0x008000000400780b */ /* 0x001fc80003f0e200 */
[----:B------:R-:W-:-:S09]  /*2020*/  FSEL R7, R7, 1, !P0 ;  /* 0x3f80000007077808 */ /* 0x000fd20004000000 */
[----:B------:R-:W-:-:S04]  /*2030*/  @!P0 FMUL R4, R4, 16777216 ;  /* 0x4b80000004048820 */ /* 0x000fc80000400000 */
[----:B------:R-:W0:Y:S02]  /*2040*/  MUFU.RCP R0, R4 ;  /* 0x0000000400007308 */ /* 0x000e240000001000 */
[----:B0-----:R-:W-:Y:S01]  /*2050*/  FMUL R0, R0, R7 ;  /* 0x0000000700007220 */ /* 0x001fe20000400000 */
[----:B------:R-:W-:Y:S06]  /*2060*/  BRA.U !UP0, `(.L_x_592) ;  /* 0x0000001108007547 */ /* 0x000fec000b800000 */
[----:B------:R0:W1:Y:S01]  /*2070*/  LDS R12, [R16] ;  /* 0x00000000100c7984 */ /* 0x0000620000000800 */
[----:B------:R-:W-:Y:S02]  /*2080*/  UIADD3 UR4, UPT, UPT, UR7, -0x1, URZ ;  /* 0xffffffff07047890 */ /* 0x000fe4000fffe0ff */
[----:B------:R-:W-:Y:S02]  /*2090*/  ULOP3.LUT UR9, UR7, 0x3, URZ, 0xc0, !UPT ;  /* 0x0000000307097892 */ /* 0x000fe4000f8ec0ff */
[----:B------:R-:W-:Y:S02]  /*20a0*/  UISETP.GE.U32.AND UP1, UPT, UR4, 0x3, UPT ;  /* 0x000000030400788c */ /* 0x000fe4000bf26070 */
[----:B------:R-:W-:Y:S01]  /*20b0*/  UISETP.NE.AND UP0, UPT, UR9, URZ, UPT ;  /* 0x000000ff0900728c */ /* 0x000fe2000bf05270 */
[----:B------:R-:W-:-:S06]  /*20c0*/  UMOV UR4, URZ ;  /* 0x000000ff00047c82 */ /* 0x000fcc0008000000 */
[----:B0-----:R-:W-:Y:S05]  /*20d0*/  BRA.U !UP1, `(.L_x_593) ;  /* 0x00000009092c7547 */ /* 0x001fea000b800000 */
[----:B------:R-:W0:Y:S01]  /*20e0*/  LDC.64 R18, c[0x0][0x388] ;  /* 0x0000e200ff127b82 */ /* 0x000e220000000a00 */
[----:B------:R-:W-:Y:S01]  /*20f0*/  ULOP3.LUT UR4, UR7, 0xfffffc, URZ, 0xc0, !UPT ;  /* 0x00fffffc07047892 */ /* 0x000fe2000f8ec0ff */
[----:B------:R-:W-:-:S03]  /*2100*/  IADD3 R13, PT, PT, R21, 0x100, RZ ;  /* 0x00000100150d7810 */ /* 0x000fc60007ffe0ff */
[----:B------:R-:W-:-:S12]  /*2110*/  UIADD3 UR8, UPT, UPT, -UR4, URZ, URZ ;  /* 0x000000ff04087290 */ /* 0x000fd8000fffe1ff */
.L_x_594:
[----:B---3--:R-:W-:-:S05]  /*2120*/  IADD3 R15, PT, PT, R13, -0x100, RZ ;  /* 0xffffff000d0f7810 */ /* 0x008fca0007ffe0ff */
[----:B------:R-:W-:-:S05]  /*2130*/  IMAD.WIDE.U32 R28, R15, 0x4, R26 ;  /* 0x000000040f1c7825 */ /* 0x000fca00078e001a */
[----:B------:R-:W1:Y:S01]  /*2140*/  LDG.E.128.CONSTANT R4, desc[UR10][R28.64] ;  /* 0x0000000a1c047981 */ /* 0x000e62000c1e9d00 */
[----:B------:R-:W-:-:S05]  /*2150*/  IADD3 R14, PT, PT, R13, -0x80, RZ ;  /* 0xffffff800d0e7810 */ /* 0x000fca0007ffe0ff */
[----:B------:R-:W-:-:S06]  /*2160*/  IMAD.WIDE.U32 R8, R14, 0x4, R26 ;  /* 0x000000040e087825 */ /* 0x000fcc00078e001a */
[----:B------:R-:W3:Y:S01]  /*2170*/  LDG.E.128.CONSTANT R8, desc[UR10][R8.64] ;  /* 0x0000000a08087981 */ /* 0x000ee2000c1e9d00 */
[C---:B-1----:R-:W-:Y:S01]  /*2180*/  FADD R4, -R12.reuse, R4 ;  /* 0x000000040c047221 */ /* 0x042fe20000000100 */
[C---:B------:R-:W-:Y:S01]  /*2190*/  FADD R7, -R12.reuse, R7 ;  /* 0x000000070c077221 */ /* 0x040fe20000000100 */
[C---:B------:R-:W-:Y:S01]  /*21a0*/  FADD R5, -R12.reuse, R5 ;  /* 0x000000050c057221 */ /* 0x040fe20000000100 */
[----:B--2---:R-:W-:Y:S01]  /*21b0*/  FADD R17, -R12, R6 ;  /* 0x000000060c117221 */ /* 0x004fe20000000100 */
[----:B------:R-:W-:Y:S01]  /*21c0*/  FMUL R4, R4, 1.4426950216293334961 ;  /* 0x3fb8aa3b04047820 */ /* 0x000fe20000400000 */
[----:B------:R-:W-:Y:S01]  /*21d0*/  FMUL R28, R7, 1.4426950216293334961 ;  /* 0x3fb8aa3b071c7820 */ /* 0x000fe20000400000 */
[----:B------:R-:W-:Y:S01]  /*21e0*/  FMUL R6, R5, 1.4426950216293334961 ;  /* 0x3fb8aa3b05067820 */ /* 0x000fe20000400000 */
[----:B------:R-:W-:Y:S02]  /*21f0*/  FMUL R17, R17, 1.4426950216293334961 ;  /* 0x3fb8aa3b11117820 */ /* 0x000fe40000400000 */
[----:B------:R-:W-:-:S02]  /*2200*/  FSETP.GEU.AND P0, PT, R4, -126, PT ;  /* 0xc2fc00000400780b */ /* 0x000fc40003f0e000 */
[----:B------:R-:W-:Y:S01]  /*2210*/  FSETP.GEU.AND P3, PT, R28, -126, PT ;  /* 0xc2fc00001c00780b */ /* 0x000fe20003f6e000 */
[----:B---3--:R-:W-:Y:S01]  /*2220*/  FADD R8, -R12, R8 ;  /* 0x000000080c087221 */ /* 0x008fe20000000100 */
[----:B------:R-:W-:Y:S01]  /*2230*/  FSETP.GEU.AND P1, PT, R6, -126, PT ;  /* 0xc2fc00000600780b */ /* 0x000fe20003f2e000 */
[C---:B------:R-:W-:Y:S01]  /*2240*/  FADD R9, -R12.reuse, R9 ;  /* 0x000000090c097221 */ /* 0x040fe20000000100 */
[----:B------:R-:W-:Y:S01]  /*2250*/  FSETP.GEU.AND P2, PT, R17, -126, PT ;  /* 0xc2fc00001100780b */ /* 0x000fe20003f4e000 */
[----:B------:R-:W-:Y:S01]  /*2260*/  FADD R11, -R12, R11 ;  /* 0x0000000b0c0b7221 */ /* 0x000fe20000000100 */
[----:B------:R-:W-:-:S05]  /*2270*/  FMUL R8, R8, 1.4426950216293334961 ;  /* 0x3fb8aa3b08087820 */ /* 0x000fca0000400000 */
[----:B------:R-:W-:Y:S02]  /*2280*/  @!P0 FMUL R4, R4, 0.5 ;  /* 0x3f00000004048820 */ /* 0x000fe40000400000 */
[----:B------:R-:W-:Y:S02]  /*2290*/  @!P3 FMUL R28, R28, 0.5 ;  /* 0x3f0000001c1cb820 */ /* 0x000fe40000400000 */
[----:B------:R-:W-:Y:S01]  /*22a0*/  @!P1 FMUL R6, R6, 0.5 ;  /* 0x3f00000006069820 */ /* 0x000fe20000400000 */
[----:B------:R-:W1:Y:S01]  /*22b0*/  MUFU.EX2 R5, R4 ;  /* 0x0000000400057308 */ /* 0x000e620000000800 */
[----:B------:R-:W-:-:S07]  /*22c0*/  @!P2 FMUL R17, R17, 0.5 ;  /* 0x3f0000001111a820 */ /* 0x000fce0000400000 */
[----:B------:R-:W2:Y:S08]  /*22d0*/  MUFU.EX2 R7, R6 ;  /* 0x0000000600077308 */ /* 0x000eb00000000800 */
[----:B------:R-:W3:Y:S01]  /*22e0*/  MUFU.EX2 R29, R17 ;  /* 0x00000011001d7308 */ /* 0x000ee20000000800 */
[----:B-1----:R-:W-:Y:S01]  /*22f0*/  @!P0 FMUL R5, R5, R5 ;  /* 0x0000000505058220 */ /* 0x002fe20000400000 */
[----:B------:R-:W-:-:S03]  /*2300*/  FSETP.GEU.AND P0, PT, R8, -126, PT ;  /* 0xc2fc00000800780b */ /* 0x000fc60003f0e000 */
[----:B------:R-:W-:-:S03]  /*2310*/  FMUL R4, R0, R5 ;  /* 0x0000000500047220 */ /* 0x000fc60000400000 */
[----:B------:R-:W1:Y:S01]  /*2320*/  MUFU.EX2 R28, R28 ;  /* 0x0000001c001c7308 */ /* 0x000e620000000800 */
[----:B--2---:R-:W-:-:S04]  /*2330*/  @!P1 FMUL R7, R7, R7 ;  /* 0x0000000707079220 */ /* 0x004fc80000400000 */
[----:B------:R-:W-:Y:S01]  /*2340*/  FMUL R5, R0, R7 ;  /* 0x0000000700057220 */ /* 0x000fe20000400000 */
[----:B---3--:R-:W-:-:S04]  /*2350*/  @!P2 FMUL R29, R29, R29 ;  /* 0x0000001d1d1da220 */ /* 0x008fc80000400000 */
[----:B------:R-:W-:Y:S01]  /*2360*/  FMUL R6, R0, R29 ;  /* 0x0000001d00067220 */ /* 0x000fe20000400000 */
[----:B-1----:R-:W-:-:S04]  /*2370*/  @!P3 FMUL R28, R28, R28 ;  /* 0x0000001c1c1cb220 */ /* 0x002fc80000400000 */
[----:B------:R-:W-:Y:S01]  /*2380*/  FMUL R7, R0, R28 ;  /* 0x0000001c00077220 */ /* 0x000fe20000400000 */
[----:B0-----:R-:W-:-:S04]  /*2390*/  IMAD.WIDE.U32 R28, R15, 0x4, R18 ;  /* 0x000000040f1c7825 */ /* 0x001fc800078e0012 */
[----:B------:R-:W-:Y:S01]  /*23a0*/  FADD R15, -R12, R10 ;  /* 0x0000000a0c0f7221 */ /* 0x000fe20000000100 */
[----:B------:R-:W-:Y:S01]  /*23b0*/  FMUL R10, R9, 1.4426950216293334961 ;  /* 0x3fb8aa3b090a7820 */ /* 0x000fe20000400000 */
[----:B------:R0:W-:Y:S02]  /*23c0*/  STG.E.128 desc[UR10][R28.64], R4 ;  /* 0x000000041c007986 */ /* 0x0001e4000c101d0a */
[----:B------:R-:W-:Y:S02]  /*23d0*/  FMUL R15, R15, 1.4426950216293334961 ;  /* 0x3fb8aa3b0f0f7820 */ /* 0x000fe40000400000 */
[----:B------:R-:W-:-:S03]  /*23e0*/  FSETP.GEU.AND P1, PT, R10, -126, PT ;  /* 0xc2fc00000a00780b */ /* 0x000fc60003f2e000 */
[----:B------:R-:W-:Y:S01]  /*23f0*/  FSETP.GEU.AND P2, PT, R15, -126, PT ;  /* 0xc2fc00000f00780b */ /* 0x000fe20003f4e000 */
[----:B0-----:R-:W-:Y:S01]  /*2400*/  FMUL R28, R11, 1.4426950216293334961 ;  /* 0x3fb8aa3b0b1c7820 */ /* 0x001fe20000400000 */
[----:B------:R-:W-:Y:S01]  /*2410*/  @!P0 FMUL R8, R8, 0.5 ;  /* 0x3f00000008088820 */ /* 0x000fe20000400000 */
[----:B------:R-:W-:-:S03]  /*2420*/  IMAD.WIDE.U32 R4, R13, 0x4, R26 ;  /* 0x000000040d047825 */ /* 0x000fc600078e001a */
[----:B------:R-:W-:-:S04]  /*2430*/  FSETP.GEU.AND P3, PT, R28, -126, PT ;  /* 0xc2fc00001c00780b */ /* 0x000fc80003f6e000 */
[----:B------:R-:W-:-:S03]  /*2440*/  @!P1 FMUL R10, R10, 0.5 ;  /* 0x3f0000000a0a9820 */ /* 0x000fc60000400000 */
[----:B------:R-:W-:Y:S01]  /*2450*/  @!P2 FMUL R15, R15, 0.5 ;  /* 0x3f0000000f0fa820 */ /* 0x000fe20000400000 */
[----:B------:R-:W0:Y:S01]  /*2460*/  MUFU.EX2 R9, R8 ;  /* 0x0000000800097308 */ /* 0x000e220000000800 */
[----:B------:R-:W2:Y:S07]  /*2470*/  LDG.E.128.CONSTANT R4, desc[UR10][R4.64] ;  /* 0x0000000a04047981 */ /* 0x000eae000c1e9d00 */
[----:B------:R-:W1:Y:S01]  /*2480*/  MUFU.EX2 R11, R10 ;  /* 0x0000000a000b7308 */ /* 0x000e620000000800 */
[----:B------:R-:W-:-:S07]  /*2490*/  @!P3 FMUL R28, R28, 0.5 ;  /* 0x3f0000001c1cb820 */ /* 0x000fce0000400000 */
[----:B------:R3:W4:Y:S01]  /*24a0*/  MUFU.EX2 R17, R15 ;  /* 0x0000000f00117308 */ /* 0x0007220000000800 */
[----:B0-----:R-:W-:-:S04]  /*24b0*/  @!P0 FMUL R9, R9, R9 ;  /* 0x0000000909098220 */ /* 0x001fc80000400000 */
[----:B------:R-:W-:-:S03]  /*24c0*/  FMUL R8, R0, R9 ;  /* 0x0000000900087220 */ /* 0x000fc60000400000 */
[----:B------:R-:W0:Y:S01]  /*24d0*/  MUFU.EX2 R29, R28 ;  /* 0x0000001c001d7308 */ /* 0x000e220000000800 */
[----:B-1----:R-:W-:Y:S01]  /*24e0*/  @!P1 FMUL R11, R11, R11 ;  /* 0x0000000b0b0b9220 */ /* 0x002fe20000400000 */
[----:B---3--:R-:W-:-:S04]  /*24f0*/  IMAD.WIDE.U32 R14, R14, 0x4, R18 ;  /* 0x000000040e0e7825 */ /* 0x008fc800078e0012 */
[----:B------:R-:W-:Y:S01]  /*2500*/  FMUL R9, R0, R11 ;  /* 0x0000000b00097220 */ /* 0x000fe20000400000 */
[----:B----4-:R-:W-:-:S04]  /*2510*/  @!P2 FMUL R17, R17, R17 ;  /* 0x000000111111a220 */ /* 0x010fc80000400000 */
[----:B------:R-:W-:Y:S01]  /*2520*/  FMUL R10, R0, R17 ;  /* 0x00000011000a7220 */ /* 0x000fe20000400000 */
[----:B0-----:R-:W-:-:S04]  /*2530*/  @!P3 FMUL R29, R29, R29 ;  /* 0x0000001d1d1db220 */ /* 0x001fc80000400000 */
[----:B------:R-:W-:-:S05]  /*2540*/  FMUL R11, R0, R29 ;  /* 0x0000001d000b7220 */ /* 0x000fca0000400000 */
[----:B------:R0:W-:Y:S02]  /*2550*/  STG.E.128 desc[UR10][R14.64], R8 ;  /* 0x000000080e007986 */ /* 0x0001e4000c101d0a */
[----:B0-----:R-:W-:-:S05]  /*2560*/  IADD3 R14, PT, PT, R13, 0x80, RZ ;  /* 0x000000800d0e7810 */ /* 0x001fca0007ffe0ff */
[----:B------:R-:W-:-:S06]  /*2570*/  IMAD.WIDE.U32 R8, R14, 0x4, R26 ;  /* 0x000000040e087825 */ /* 0x000fcc00078e001a */
[----:B------:R-:W3:Y:S01]  /*2580*/  LDG.E.128.CONSTANT R8, desc[UR10][R8.64] ;  /* 0x0000000a08087981 */ /* 0x000ee2000c1e9d00 */
[----:B------:R-:W-:-:S04]  /*2590*/  UIADD3 UR8, UPT, UPT, UR8, 0x4, URZ ;  /* 0x0000000408087890 */ /* 0x000fc8000fffe0ff */
[----:B------:R-:W-:Y:S01]  /*25a0*/  UISETP.NE.AND UP1, UPT, UR8, URZ, UPT ;  /* 0x000000ff0800728c */ /* 0x000fe2000bf25270 */
        /* <DEDUP_REMOVED lines=14> */
[----:B------:R-:W-:Y:S01]  /*2690*/  @!P2 FMUL R17, R17, 0.5 ;  /* 0x3f0000001111a820 */ /* 0x000fe20000400000 */
[----:B------:R-:W0:Y:S01]  /*26a0*/  MUFU.EX2 R5, R4 ;  /* 0x0000000400057308 */ /* 0x000e220000000800 */
[----:B------:R-:W-:-:S07]  /*26b0*/  @!P3 FMUL R28, R28, 0.5 ;  /* 0x3f0000001c1cb820 */ /* 0x000fce0000400000 */
[----:B------:R-:W1:Y:S08]  /*26c0*/  MUFU.EX2 R7, R6 ;  /* 0x0000000600077308 */ /* 0x000e700000000800 */
[----:B------:R-:W2:Y:S01]  /*26d0*/  MUFU.EX2 R15, R17 ;  /* 0x00000011000f7308 */ /* 0x000ea20000000800 */
[----:B0-----:R-:W-:-:S04]  /*26e0*/  @!P0 FMUL R5, R5, R5 ;  /* 0x0000000505058220 */ /* 0x001fc80000400000 */
[----:B------:R-:W-:-:S03]  /*26f0*/  FMUL R4, R0, R5 ;  /* 0x0000000500047220 */ /* 0x000fc60000400000 */
[----:B------:R-:W0:Y:S01]  /*2700*/  MUFU.EX2 R29, R28 ;  /* 0x0000001c001d7308 */ /* 0x000e220000000800 */
[----:B-1----:R-:W-:-:S04]  /*2710*/  @!P1 FMUL R7, R7, R7 ;  /* 0x0000000707079220 */ /* 0x002fc80000400000 */
[----:B------:R-:W-:Y:S01]  /*2720*/  FMUL R5, R0, R7 ;  /* 0x0000000700057220 */ /* 0x000fe20000400000 */
[----:B--2---:R-:W-:-:S04]  /*2730*/  @!P2 FMUL R15, R15, R15 ;  /* 0x0000000f0f0fa220 */ /* 0x004fc80000400000 */
[----:B------:R-:W-:Y:S01]  /*2740*/  FMUL R6, R0, R15 ;  /* 0x0000000f00067220 */ /* 0x000fe20000400000 */
[----:B------:R-:W-:-:S04]  /*2750*/  IMAD.WIDE.U32 R14, R14, 0x4, R18 ;  /* 0x000000040e0e7825 */ /* 0x000fc800078e0012 */
[----:B0-----:R-:W-:-:S04]  /*2760*/  @!P3 FMUL R29, R29, R29 ;  /* 0x0000001d1d1db220 */ /* 0x001fc80000400000 */
[----:B------:R-:W-:Y:S01]  /*2770*/  FMUL R7, R0, R29 ;  /* 0x0000001d00077220 */ /* 0x000fe20000400000 */
[C---:B------:R-:W-:Y:S01]  /*2780*/  IMAD.WIDE.U32 R28, R13.reuse, 0x4, R18 ;  /* 0x000000040d1c7825 */ /* 0x040fe200078e0012 */
[----:B------:R-:W-:-:S03]  /*2790*/  IADD3 R13, PT, PT, R13, 0x200, RZ ;  /* 0x000002000d0d7810 */ /* 0x000fc60007ffe0ff */
[C---:B---3--:R-:W-:Y:S01]  /*27a0*/  FADD R8, -R12.reuse, R8 ;  /* 0x000000080c087221 */ /* 0x048fe20000000100 */
[C---:B------:R-:W-:Y:S01]  /*27b0*/  FADD R9, -R12.reuse, R9 ;  /* 0x000000090c097221 */ /* 0x040fe20000000100 */
[C---:B------:R-:W-:Y:S01]  /*27c0*/  FADD R10, -R12.reuse, R10 ;  /* 0x0000000a0c0a7221 */ /* 0x040fe20000000100 */
[----:B------:R-:W-:Y:S01]  /*27d0*/  FADD R11, -R12, R11 ;  /* 0x0000000b0c0b7221 */ /* 0x000fe20000000100 */
[----:B------:R-:W-:Y:S01]  /*27e0*/  FMUL R8, R8, 1.4426950216293334961 ;  /* 0x3fb8aa3b08087820 */ /* 0x000fe20000400000 */
[----:B------:R-:W-:Y:S01]  /*27f0*/  FMUL R9, R9, 1.4426950216293334961 ;  /* 0x3fb8aa3b09097820 */ /* 0x000fe20000400000 */
[----:B------:R-:W-:Y:S01]  /*2800*/  FMUL R10, R10, 1.4426950216293334961 ;  /* 0x3fb8aa3b0a0a7820 */ /* 0x000fe20000400000 */
[----:B------:R-:W-:Y:S01]  /*2810*/  FMUL R17, R11, 1.4426950216293334961 ;  /* 0x3fb8aa3b0b117820 */ /* 0x000fe20000400000 */
[----:B------:R0:W-:Y:S01]  /*2820*/  STG.E.128 desc[UR10][R28.64], R4 ;  /* 0x000000041c007986 */ /* 0x0001e2000c101d0a */
[----:B------:R-:W-:Y:S02]  /*2830*/  FSETP.GEU.AND P0, PT, R8, -126, PT ;  /* 0xc2fc00000800780b */ /* 0x000fe40003f0e000 */
[----:B------:R-:W-:-:S02]  /*2840*/  FSETP.GEU.AND P1, PT, R9, -126, PT ;  /* 0xc2fc00000900780b */ /* 0x000fc40003f2e000 */
[----:B------:R-:W-:Y:S02]  /*2850*/  FSETP.GEU.AND P2, PT, R10, -126, PT ;  /* 0xc2fc00000a00780b */ /* 0x000fe40003f4e000 */
[----:B------:R-:W-:-:S07]  /*2860*/  FSETP.GEU.AND P3, PT, R17, -126, PT ;  /* 0xc2fc00001100780b */ /* 0x000fce0003f6e000 */
[----:B------:R-:W-:Y:S02]  /*2870*/  @!P0 FMUL R8, R8, 0.5 ;  /* 0x3f00000008088820 */ /* 0x000fe40000400000 */
[----:B------:R-:W-:Y:S02]  /*2880*/  @!P1 FMUL R9, R9, 0.5 ;  /* 0x3f00000009099820 */ /* 0x000fe40000400000 */
[----:B------:R-:W-:Y:S01]  /*2890*/  @!P2 FMUL R10, R10, 0.5 ;  /* 0x3f0000000a0aa820 */ /* 0x000fe20000400000 */
[----:B0-----:R-:W0:Y:S01]  /*28a0*/  MUFU.EX2 R5, R8 ;  /* 0x0000000800057308 */ /* 0x001e220000000800 */
        /* <DEDUP_REMOVED lines=10> */
[----:B0-----:R-:W-:-:S04]  /*2950*/  @!P3 FMUL R29, R29, R29 ;  /* 0x0000001d1d1db220 */ /* 0x001fc80000400000 */
[----:B------:R-:W-:-:S05]  /*2960*/  FMUL R7, R0, R29 ;  /* 0x0000001d00077220 */ /* 0x000fca0000400000 */
[----:B------:R3:W-:Y:S01]  /*2970*/  STG.E.128 desc[UR10][R14.64], R4 ;  /* 0x000000040e007986 */ /* 0x0007e2000c101d0a */
[----:B------:R-:W-:Y:S05]  /*2980*/  BRA.U UP1, `(.L_x_594) ;  /* 0xfffffff501e47547 */ /* 0x000fea000b83ffff */
.L_x_593:
[----:B------:R-:W-:Y:S05]  /*2990*/  BRA.U !UP0, `(.L_x_592) ;  /* 0x0000000508b47547 */ /* 0x000fea000b800000 */
[----:B------:R-:W-:Y:S02]  /*29a0*/  UISETP.NE.AND UP0, UPT, UR9, 0x1, UPT ;  /* 0x000000010900788c */ /* 0x000fe4000bf05270 */
[----:B------:R-:W-:-:S04]  /*29b0*/  ULOP3.LUT UR7, UR7, 0x1, URZ, 0xc0, !UPT ;  /* 0x0000000107077892 */ /* 0x000fc8000f8ec0ff */
[----:B------:R-:W-:-:S03]  /*29c0*/  UISETP.NE.U32.AND UP1, UPT, UR7, 0x1, UPT ;  /* 0x000000010700788c */ /* 0x000fc6000bf25070 */
[----:B------:R-:W-:Y:S08]  /*29d0*/  BRA.U !UP0, `(.L_x_595) ;  /* 0x0000000508147547 */ /* 0x000ff0000b800000 */
[----:B---3--:R-:W-:Y:S01]  /*29e0*/  MOV R14, UR4 ;  /* 0x00000004000e7c02 */ /* 0x008fe20008000f00 */
[----:B------:R-:W0:Y:S03]  /*29f0*/  LDC.64 R18, c[0x0][0x388] ;  /* 0x0000e200ff127b82 */ /* 0x000e260000000a00 */
[----:B------:R-:W-:-:S05]  /*2a00*/  LEA R14, R14, R21, 0x7 ;  /* 0x000000150e0e7211 */ /* 0x000fca00078e38ff */
[----:B------:R-:W-:-:S06]  /*2a10*/  IMAD.WIDE.U32 R4, R14, 0x4, R26 ;  /* 0x000000040e047825 */ /* 0x000fcc00078e001a */
[----:B------:R-:W1:Y:S01]  /*2a20*/  LDG.E.128.CONSTANT R4, desc[UR10][R4.64] ;  /* 0x0000000a04047981 */ /* 0x000e62000c1e9d00 */
[----:B------:R-:W-:-:S05]  /*2a30*/  IADD3 R13, PT, PT, R14, 0x80, RZ ;  /* 0x000000800e0d7810 */ /* 0x000fca0007ffe0ff */
[----:B------:R-:W-:-:S06]  /*2a40*/  IMAD.WIDE.U32 R8, R13, 0x4, R26 ;  /* 0x000000040d087825 */ /* 0x000fcc00078e001a */
[----:B------:R-:W3:Y:S01]  /*2a50*/  LDG.E.128.CONSTANT R8, desc[UR10][R8.64] ;  /* 0x0000000a08087981 */ /* 0x000ee2000c1e9d00 */
[----:B------:R-:W-:Y:S01]  /*2a60*/  UIADD3 UR4, UPT, UPT, UR4, 0x2, URZ ;  /* 0x0000000204047890 */ /* 0x000fe2000fffe0ff */
[C---:B-1----:R-:W-:Y:S01]  /*2a70*/  FADD R15, -R12.reuse, R4 ;  /* 0x000000040c0f7221 */ /* 0x042fe20000000100 */
[C---:B--2---:R-:W-:Y:S01]  /*2a80*/  FADD R17, -R12.reuse, R5 ;  /* 0x000000050c117221 */ /* 0x044fe20000000100 */
        /* <DEDUP_REMOVED lines=8> */
[C---:B---3--:R-:W-:Y:S01]  /*2b10*/  FADD R8, -R12.reuse, R8 ;  /* 0x000000080c087221 */ /* 0x048fe20000000100 */
[C---:B------:R-:W-:Y:S01]  /*2b20*/  FADD R9, -R12.reuse, R9 ;  /* 0x000000090c097221 */ /* 0x040fe20000000100 */
[C---:B------:R-:W-:Y:S01]  /*2b30*/  FADD R10, -R12.reuse, R10 ;  /* 0x0000000a0c0a7221 */ /* 0x040fe20000000100 */
[----:B------:R-:W-:Y:S01]  /*2b40*/  FADD R11, -R12, R11 ;  /* 0x0000000b0c0b7221 */ /* 0x000fe20000000100 */
[----:B------:R-:W-:Y:S01]  /*2b50*/  FMUL R8, R8, 1.4426950216293334961 ;  /* 0x3fb8aa3b08087820 */ /* 0x000fe20000400000 */
[----:B------:R-:W-:Y:S01]  /*2b60*/  FMUL R9, R9, 1.4426950216293334961 ;  /* 0x3fb8aa3b09097820 */ /* 0x000fe20000400000 */
[----:B------:R-:W-:Y:S01]  /*2b70*/  FMUL R28, R10, 1.4426950216293334961 ;  /* 0x3fb8aa3b0a1c7820 */ /* 0x000fe20000400000 */
[----:B------:R-:W-:Y:S02]  /*2b80*/  FSETP.GEU.AND P4, PT, R6, -126, PT ;  /* 0xc2fc00000600780b */ /* 0x000fe40003f8e000 */
[----:B------:R-:W-:Y:S01]  /*2b90*/  FSETP.GEU.AND P3, PT, R7, -126, PT ;  /* 0xc2fc00000700780b */ /* 0x000fe20003f6e000 */
[----:B------:R-:W-:Y:S01]  /*2ba0*/  @!P6 FMUL R15, R15, 0.5 ;  /* 0x3f0000000f0fe820 */ /* 0x000fe20000400000 */
[----:B------:R-:W-:Y:S01]  /*2bb0*/  FSETP.GEU.AND P2, PT, R8, -126, PT ;  /* 0xc2fc00000800780b */ /* 0x000fe20003f4e000 */
[----:B------:R-:W-:Y:S01]  /*2bc0*/  @!P5 FMUL R17, R17, 0.5 ;  /* 0x3f0000001111d820 */ /* 0x000fe20000400000 */
[----:B------:R-:W-:Y:S01]  /*2bd0*/  FSETP.GEU.AND P1, PT, R9, -126, PT ;  /* 0xc2fc00000900780b */ /* 0x000fe20003f2e000 */
[----:B------:R0:W1:Y:S01]  /*2be0*/  MUFU.EX2 R4, R15 ;  /* 0x0000000f00047308 */ /* 0x0000620000000800 */
[----:B------:R-:W-:-:S05]  /*2bf0*/  FSETP.GEU.AND P0, PT, R28, -126, PT ;  /* 0xc2fc00001c00780b */ /* 0x000fca0003f0e000 */
[----:B------:R-:W-:Y:S02]  /*2c00*/  @!P4 FMUL R6, R6, 0.5 ;  /* 0x3f0000000606c820 */ /* 0x000fe40000400000 */
[----:B------:R2:W3:Y:S01]  /*2c10*/  MUFU.EX2 R5, R17 ;  /* 0x0000001100057308 */ /* 0x0004e20000000800 */
[----:B------:R-:W-:Y:S01]  /*2c20*/  @!P3 FMUL R7, R7, 0.5 ;  /* 0x3f0000000707b820 */ /* 0x000fe20000400000 */
[----:B------:R-:W-:Y:S01]  /*2c30*/  @!P2 FMUL R8, R8, 0.5 ;  /* 0x3f0000000808a820 */ /* 0x000fe20000400000 */
[----:B0-----:R-:W-:-:S04]  /*2c40*/  IMAD.WIDE.U32 R14, R14, 0x4, R18 ;  /* 0x000000040e0e7825 */ /* 0x001fc800078e0012 */
[----:B------:R-:W-:Y:S01]  /*2c50*/  @!P1 FMUL R9, R9, 0.5 ;  /* 0x3f00000009099820 */ /* 0x000fe20000400000 */
[----:B------:R-:W-:Y:S01]  /*2c60*/  @!P0 FMUL R28, R28, 0.5 ;  /* 0x3f0000001c1c8820 */ /* 0x000fe20000400000 */
[----:B------:R-:W-:Y:S01]  /*2c70*/  IMAD.WIDE.U32 R18, R13, 0x4, R18 ;  /* 0x000000040d127825 */ /* 0x000fe200078e0012 */
[----:B------:R-:W0:Y:S03]  /*2c80*/  MUFU.EX2 R6, R6 ;  /* 0x0000000600067308 */ /* 0x000e260000000800 */
[----:B--2---:R-:W-:Y:S01]  /*2c90*/  FMUL R17, R11, 1.4426950216293334961 ;  /* 0x3fb8aa3b0b117820 */ /* 0x004fe20000400000 */
[----:B-1----:R-:W-:-:S04]  /*2ca0*/  @!P6 FMUL R4, R4, R4 ;  /* 0x000000040404e220 */ /* 0x002fc80000400000 */
[----:B------:R-:W-:Y:S01]  /*2cb0*/  FSETP.GEU.AND P6, PT, R17, -126, PT ;  /* 0xc2fc00001100780b */ /* 0x000fe20003fce000 */
[----:B------:R-:W-:Y:S01]  /*2cc0*/  FMUL R4, R0, R4 ;  /* 0x0000000400047220 */ /* 0x000fe20000400000 */
[----:B------:R-:W1:Y:S01]  /*2cd0*/  MUFU.EX2 R7, R7 ;  /* 0x0000000700077308 */ /* 0x000e620000000800 */
[----:B---3--:R-:W-:-:S04]  /*2ce0*/  @!P5 FMUL R5, R5, R5 ;  /* 0x000000050505d220 */ /* 0x008fc80000400000 */
[----:B------:R-:W-:-:S03]  /*2cf0*/  FMUL R5, R0, R5 ;  /* 0x0000000500057220 */ /* 0x000fc60000400000 */
[----:B------:R-:W2:Y:S01]  /*2d00*/  MUFU.EX2 R8, R8 ;  /* 0x0000000800087308 */ /* 0x000ea20000000800 */
[----:B0-----:R-:W-:Y:S02]  /*2d10*/  @!P4 FMUL R6, R6, R6 ;  /* 0x000000060606c220 */ /* 0x001fe40000400000 */
[----:B------:R-:W-:Y:S02]  /*2d20*/  @!P6 FMUL R17, R17, 0.5 ;  /* 0x3f0000001111e820 */ /* 0x000fe40000400000 */
[----:B------:R-:W-:-:S03]  /*2d30*/  FMUL R6, R0, R6 ;  /* 0x0000000600067220 */ /* 0x000fc60000400000 */
[----:B------:R-:W0:Y:S01]  /*2d40*/  MUFU.EX2 R9, R9 ;  /* 0x0000000900097308 */ /* 0x000e220000000800 */
[----:B-1----:R-:W-:-:S04]  /*2d50*/  @!P3 FMUL R7, R7, R7 ;  /* 0x000000070707b220 */ /* 0x002fc80000400000 */
[----:B------:R-:W-:-:S03]  /*2d60*/  FMUL R7, R0, R7 ;  /* 0x0000000700077220 */ /* 0x000fc60000400000 */
[----:B------:R-:W1:Y:S01]  /*2d70*/  MUFU.EX2 R10, R28 ;  /* 0x0000001c000a7308 */ /* 0x000e620000000800 */
[----:B--2---:R-:W-:Y:S01]  /*2d80*/  @!P2 FMUL R8, R8, R8 ;  /* 0x000000080808a220 */ /* 0x004fe20000400000 */
[----:B------:R4:W-:Y:S03]  /*2d90*/  STG.E.128 desc[UR10][R14.64], R4 ;  /* 0x000000040e007986 */ /* 0x0009e6000c101d0a */
[----:B------:R-:W-:-:S03]  /*2da0*/  FMUL R8, R0, R8 ;  /* 0x0000000800087220 */ /* 0x000fc60000400000 */
[----:B------:R-:W2:Y:S01]  /*2db0*/  MUFU.EX2 R11, R17 ;  /* 0x00000011000b7308 */ /* 0x000ea20000000800 */
[----:B0-----:R-:W-:-:S04]  /*2dc0*/  @!P1 FMUL R9, R9, R9 ;  /* 0x0000000909099220 */ /* 0x001fc80000400000 */
[----:B------:R-:W-:Y:S01]  /*2dd0*/  FMUL R9, R0, R9 ;  /* 0x0000000900097220 */ /* 0x000fe20000400000 */
[----:B-1----:R-:W-:-:S04]  /*2de0*/  @!P0 FMUL R10, R10, R10 ;  /* 0x0000000a0a0a8220 */ /* 0x002fc80000400000 */
[----:B------:R-:W-:Y:S01]  /*2df0*/  FMUL R10, R0, R10 ;  /* 0x0000000a000a7220 */ /* 0x000fe20000400000 */
[----:B--2---:R-:W-:-:S04]  /*2e00*/  @!P6 FMUL R11, R11, R11 ;  /* 0x0000000b0b0be220 */ /* 0x004fc80000400000 */
[----:B------:R-:W-:-:S05]  /*2e10*/  FMUL R11, R0, R11 ;  /* 0x0000000b000b7220 */ /* 0x000fca0000400000 */
[----:B------:R4:W-:Y:S02]  /*2e20*/  STG.E.128 desc[UR10][R18.64], R8 ;  /* 0x0000000812007986 */ /* 0x0009e4000c101d0a */
.L_x_595:
[----:B------:R-:W-:Y:S05]  /*2e30*/  BRA.U UP1, `(.L_x_592) ;  /* 0x00000001018c7547 */ /* 0x000fea000b800000 */
[----:B---34-:R-:W-:-:S04]  /*2e40*/  MOV R4, UR4 ;  /* 0x0000000400047c02 */ /* 0x018fc80008000f00 */
[----:B------:R-:W-:-:S05]  /*2e50*/  LEA R21, R4, R21, 0x7 ;  /* 0x0000001504157211 */ /* 0x000fca00078e38ff */
[----:B------:R-:W-:-:S06]  /*2e60*/  IMAD.WIDE.U32 R4, R21, 0x4, R26 ;  /* 0x0000000415047825 */ /* 0x000fcc00078e001a */
[----:B------:R-:W1:Y:S02]  /*2e70*/  LDG.E.128.CONSTANT R4, desc[UR10][R4.64] ;  /* 0x0000000a04047981 */ /* 0x000e64000c1e9d00 */
[C---:B-1----:R-:W-:Y:S01]  /*2e80*/  FADD R8, -R12.reuse, R4 ;  /* 0x000000040c087221 */ /* 0x042fe20000000100 */
[C---:B------:R-:W-:Y:S01]  /*2e90*/  FADD R6, -R12.reuse, R6 ;  /* 0x000000060c067221 */ /* 0x040fe20000000100 */
[----:B------:R-:W-:Y:S02]  /*2ea0*/  FADD R7, -R12, R7 ;  /* 0x000000070c077221 */ /* 0x000fe40000000100 */
[----:B------:R-:W-:Y:S01]  /*2eb0*/  FMUL R10, R8, 1.4426950216293334961 ;  /* 0x3fb8aa3b080a7820 */ /* 0x000fe20000400000 */
[----:B------:R-:W-:Y:S01]  /*2ec0*/  FADD R8, -R12, R5 ;  /* 0x000000050c087221 */ /* 0x000fe20000000100 */
[----:B------:R-:W-:Y:S01]  /*2ed0*/  FMUL R12, R6, 1.4426950216293334961 ;  /* 0x3fb8aa3b060c7820 */ /* 0x000fe20000400000 */
[----:B------:R-:W-:Y:S01]  /*2ee0*/  FMUL R14, R7, 1.4426950216293334961 ;  /* 0x3fb8aa3b070e7820 */ /* 0x000fe20000400000 */
[----:B------:R-:W0:Y:S01]  /*2ef0*/  LDC.64 R4, c[0x0][0x388] ;  /* 0x0000e200ff047b82 */ /* 0x000e220000000a00 */
[----:B------:R-:W-:Y:S01]  /*2f00*/  FMUL R11, R8, 1.4426950216293334961 ;  /* 0x3fb8aa3b080b7820 */ /* 0x000fe20000400000 */
[----:B------:R-:W-:-:S02]  /*2f10*/  FSETP.GEU.AND P0, PT, R10, -126, PT ;  /* 0xc2fc00000a00780b */ /* 0x000fc40003f0e000 */
[----:B------:R-:W-:Y:S02]  /*2f20*/  FSETP.GEU.AND P2, PT, R12, -126, PT ;  /* 0xc2fc00000c00780b */ /* 0x000fe40003f4e000 */
[----:B------:R-:W-:Y:S02]  /*2f30*/  FSETP.GEU.AND P1, PT, R11, -126, PT ;  /* 0xc2fc00000b00780b */ /* 0x000fe40003f2e000 */
[----:B------:R-:W-:-:S07]  /*2f40*/  FSETP.GEU.AND P3, PT, R14, -126, PT ;  /* 0xc2fc00000e00780b */ /* 0x000fce0003f6e000 */
[----:B------:R-:W-:Y:S02]  /*2f50*/  @!P0 FMUL R10, R10, 0.5 ;  /* 0x3f0000000a0a8820 */ /* 0x000fe40000400000 */
[----:B------:R-:W-:Y:S02]  /*2f60*/  @!P2 FMUL R12, R12, 0.5 ;  /* 0x3f0000000c0ca820 */ /* 0x000fe40000400000 */
[----:B------:R-:W-:Y:S01]  /*2f70*/  @!P1 FMUL R11, R11, 0.5 ;  /* 0x3f0000000b0b9820 */ /* 0x000fe20000400000 */
[----:B------:R-:W1:Y:S01]  /*2f80*/  MUFU.EX2 R7, R10 ;  /* 0x0000000a00077308 */ /* 0x000e620000000800 */
[----:B------:R-:W-:Y:S01]  /*2f90*/  @!P3 FMUL R14, R14, 0.5 ;  /* 0x3f0000000e0eb820 */ /* 0x000fe20000400000 */
[----:B0-----:R-:W-:-:S06]  /*2fa0*/  IMAD.WIDE.U32 R8, R21, 0x4, R4 ;  /* 0x0000000415087825 */ /* 0x001fcc00078e0004 */
[----:B------:R-:W0:Y:S08]  /*2fb0*/  MUFU.EX2 R13, R11 ;  /* 0x0000000b000d7308 */ /* 0x000e300000000800 */
[----:B------:R-:W3:Y:S01]  /*2fc0*/  MUFU.EX2 R15, R12 ;  /* 0x0000000c000f7308 */ /* 0x000ee20000000800 */
[----:B-1----:R-:W-:-:S04]  /*2fd0*/  @!P0 FMUL R7, R7, R7 ;  /* 0x0000000707078220 */ /* 0x002fc80000400000 */
[----:B------:R-:W-:-:S03]  /*2fe0*/  FMUL R4, R0, R7 ;  /* 0x0000000700047220 */ /* 0x000fc60000400000 */
[----:B--2---:R-:W1:Y:S01]  /*2ff0*/  MUFU.EX2 R17, R14 ;  /* 0x0000000e00117308 */ /* 0x004e620000000800 */
[----:B0-----:R-:W-:-:S04]  /*3000*/  @!P1 FMUL R13, R13, R13 ;  /* 0x0000000d0d0d9220 */ /* 0x001fc80000400000 */
[----:B------:R-:W-:Y:S01]  /*3010*/  FMUL R5, R0, R13 ;  /* 0x0000000d00057220 */ /* 0x000fe20000400000 */
[----:B---3--:R-:W-:-:S04]  /*3020*/  @!P2 FMUL R15, R15, R15 ;  /* 0x0000000f0f0fa220 */ /* 0x008fc80000400000 */
[----:B------:R-:W-:Y:S01]  /*3030*/  FMUL R6, R0, R15 ;  /* 0x0000000f00067220 */ /* 0x000fe20000400000 */
[----:B-1----:R-:W-:-:S04]  /*3040*/  @!P3 FMUL R17, R17, R17 ;  /* 0x000000111111b220 */ /* 0x002fc80000400000 */
[----:B------:R-:W-:-:S05]  /*3050*/  FMUL R7, R0, R17 ;  /* 0x0000001100077220 */ /* 0x000fca0000400000 */
[----:B------:R0:W-:Y:S02]  /*3060*/  STG.E.128 desc[UR10][R8.64], R4 ;  /* 0x0000000408007986 */ /* 0x0001e4000c101d0a */
.L_x_592:
[C---:B------:R-:W-:Y:S01]  /*3070*/  ISETP.GE.U32.AND P0, PT, R2.reuse, UR6, PT ;  /* 0x0000000602007c0c */ /* 0x040fe2000bf06070 */
[----:B------:R-:W-:Y:S01]  /*3080*/  BSSY.RECONVERGENT B0, `(.L_x_596) ;  /* 0x0000024000007945 */ /* 0x000fe20003800200 */
[----:B------:R-:W-:-:S11]  /*3090*/  ISETP.GE.U32.AND P4, PT, R2, UR5, PT ;  /* 0x0000000502007c0c */ /* 0x000fd6000bf86070 */
[----:B------:R-:W-:Y:S05]  /*30a0*/  @P0 BRA `(.L_x_597) ;  /* 0x0000000000840947 */ /* 0x000fea0003800000 */
[----:B------:R-:W0:Y:S04]  /*30b0*/  LDG.E.128.CONSTANT R24, desc[UR10][R24.64] ;  /* 0x0000000a18187981 */ /* 0x000e28000c1e9d00 */
[----:B------:R-:W0:Y:S02]  /*30c0*/  LDS R2, [R16] ;  /* 0x0000000010027984 */ /* 0x000e240000000800 */
[--C-:B0--34-:R-:W-:Y:S01]  /*30d0*/  FADD R4, R24, -R2.reuse ;  /* 0x8000000218047221 */ /* 0x119fe20000000000 */
[--C-:B------:R-:W-:Y:S01]  /*30e0*/  FADD R26, R26, -R2.reuse ;  /* 0x800000021a1a7221 */ /* 0x100fe20000000000 */
[--C-:B------:R-:W-:Y:S02]  /*30f0*/  FADD R27, R27, -R2.reuse ;  /* 0x800000021b1b7221 */ /* 0x100fe40000000000 */
[----:B------:R-:W-:Y:S01]  /*3100*/  FMUL R6, R4, 1.4426950216293334961 ;  /* 0x3fb8aa3b04067820 */ /* 0x000fe20000400000 */
[----:B------:R-:W-:Y:S01]  /*3110*/  FADD R4, R25, -R2 ;  /* 0x8000000219047221 */ /* 0x000fe20000000000 */
[----:B------:R-:W-:Y:S01]  /*3120*/  FMUL R26, R26, 1.4426950216293334961 ;  /* 0x3fb8aa3b1a1a7820 */ /* 0x000fe20000400000 */
[----:B------:R-:W-:-:S02]  /*3130*/  FMUL R27, R27, 1.4426950216293334961 ;  /* 0x3fb8aa3b1b1b7820 */ /* 0x000fc40000400000 */
[----:B------:R-:W-:Y:S01]  /*3140*/  FMUL R8, R4, 1.4426950216293334961 ;  /* 0x3fb8aa3b04087820 */ /* 0x000fe20000400000 */
[----:B------:R-:W-:Y:S01]  /*3150*/  FSETP.GEU.AND P0, PT, R6, -126, PT ;  /* 0xc2fc00000600780b */ /* 0x000fe20003f0e000 */
[----:B------:R-:W0:Y:S01]  /*3160*/  LDC.64 R4, c[0x0][0x388] ;  /* 0x0000e200ff047b82 */ /* 0x000e220000000a00 */
[----:B------:R-:W-:Y:S02]  /*3170*/  FSETP.GEU.AND P2, PT, R26, -126, PT ;  /* 0xc2fc00001a00780b */ /* 0x000fe40003f4e000 */
[----:B------:R-:W-:Y:S02]  /*3180*/  FSETP.GEU.AND P1, PT, R8, -126, PT ;  /* 0xc2fc00000800780b */ /* 0x000fe40003f2e000 */
[----:B------:R-:W-:-:S07]  /*3190*/  FSETP.GEU.AND P3, PT, R27, -126, PT ;  /* 0xc2fc00001b00780b */ /* 0x000fce0003f6e000 */
[----:B------:R-:W-:Y:S02]  /*31a0*/  @!P0 FMUL R6, R6, 0.5 ;  /* 0x3f00000006068820 */ /* 0x000fe40000400000 */
[----:B------:R-:W-:Y:S02]  /*31b0*/  @!P2 FMUL R26, R26, 0.5 ;  /* 0x3f0000001a1aa820 */ /* 0x000fe40000400000 */
[----:B------:R-:W-:Y:S01]  /*31c0*/  @!P1 FMUL R8, R8, 0.5 ;  /* 0x3f00000008089820 */ /* 0x000fe20000400000 */
[----:B------:R-:W3:Y:S01]  /*31d0*/  MUFU.EX2 R7, R6 ;  /* 0x0000000600077308 */ /* 0x000ee20000000800 */
[----:B------:R-:W-:Y:S01]  /*31e0*/  @!P3 FMUL R27, R27, 0.5 ;  /* 0x3f0000001b1bb820 */ /* 0x000fe20000400000 */
[----:B0-----:R-:W-:-:S06]  /*31f0*/  IMAD.WIDE.U32 R20, R20, 0x4, R4 ;  /* 0x0000000414147825 */ /* 0x001fcc00078e0004 */
[----:B------:R-:W0:Y:S08]  /*3200*/  MUFU.EX2 R9, R8 ;  /* 0x0000000800097308 */ /* 0x000e300000000800 */
[----:B------:R-:W4:Y:S01]  /*3210*/  MUFU.EX2 R11, R26 ;  /* 0x0000001a000b7308 */ /* 0x000f220000000800 */
[----:B---3--:R-:W-:-:S04]  /*3220*/  @!P0 FMUL R7, R7, R7 ;  /* 0x0000000707078220 */ /* 0x008fc80000400000 */
[----:B------:R-:W-:-:S03]  /*3230*/  FMUL R4, R0, R7 ;  /* 0x0000000700047220 */ /* 0x000fc60000400000 */
[----:B------:R-:W3:Y:S01]  /*3240*/  MUFU.EX2 R13, R27 ;  /* 0x0000001b000d7308 */ /* 0x000ee20000000800 */
[----:B0-----:R-:W-:-:S04]  /*3250*/  @!P1 FMUL R9, R9, R9 ;  /* 0x0000000909099220 */ /* 0x001fc80000400000 */
[----:B------:R-:W-:Y:S01]  /*3260*/  FMUL R5, R0, R9 ;  /* 0x0000000900057220 */ /* 0x000fe20000400000 */
[----:B----4-:R-:W-:-:S04]  /*3270*/  @!P2 FMUL R11, R11, R11 ;  /* 0x0000000b0b0ba220 */ /* 0x010fc80000400000 */
[----:B------:R-:W-:Y:S01]  /*3280*/  FMUL R6, R0, R11 ;  /* 0x0000000b00067220 */ /* 0x000fe20000400000 */
[----:B---3--:R-:W-:-:S04]  /*3290*/  @!P3 FMUL R13, R13, R13 ;  /* 0x0000000d0d0db220 */ /* 0x008fc80000400000 */
[----:B------:R-:W-:-:S05]  /*32a0*/  FMUL R7, R0, R13 ;  /* 0x0000000d00077220 */ /* 0x000fca0000400000 */
[----:B------:R0:W-:Y:S02]  /*32b0*/  STG.E.128 desc[UR10][R20.64], R4 ;  /* 0x0000000414007986 */ /* 0x0001e4000c101d0a */
.L_x_597:
[----:B------:R-:W-:Y:S05]  /*32c0*/  BSYNC.RECONVERGENT B0 ;  /* 0x0000000000007941 */ /* 0x000fea0003800200 */
.L_x_596:
[----:B------:R-:W-:Y:S05]  /*32d0*/  @P4 EXIT ;  /* 0x000000000000494d */ /* 0x000fea0003800000 */
[----:B------:R-:W5:Y:S04]  /*32e0*/  LDG.E.CONSTANT R2, desc[UR10][R22.64] ;  /* 0x0000000a16027981 */ /* 0x000f68000c1e9900 */
[----:B0--34-:R-:W5:Y:S02]  /*32f0*/  LDS R5, [R16] ;  /* 0x0000000010057984 */ /* 0x019f640000000800 */
[----:B-----5:R-:W-:Y:S02]  /*3300*/  FADD R2, R2, -R5 ;  /* 0x8000000502027221 */ /* 0x020fe40000000000 */
[----:B------:R-:W0:Y:S02]  /*3310*/  LDC.64 R4, c[0x0][0x388] ;  /* 0x0000e200ff047b82 */ /* 0x000e240000000a00 */
[----:B------:R-:W-:-:S05]  /*3320*/  FMUL R6, R2, 1.4426950216293334961 ;  /* 0x3fb8aa3b02067820 */ /* 0x000fca0000400000 */
[----:B------:R-:W-:-:S13]  /*3330*/  FSETP.GEU.AND P0, PT, R6, -126, PT ;  /* 0xc2fc00000600780b */ /* 0x000fda0003f0e000 */
[----:B------:R-:W-:-:S04]  /*3340*/  @!P0 FMUL R6, R6, 0.5 ;  /* 0x3f00000006068820 */ /* 0x000fc80000400000 */
[----:B------:R-:W3:Y:S01]  /*3350*/  MUFU.EX2 R7, R6 ;  /* 0x0000000600077308 */ /* 0x000ee20000000800 */
[----:B0-----:R-:W-:-:S04]  /*3360*/  IMAD.WIDE.U32 R2, R3, 0x4, R4 ;  /* 0x0000000403027825 */ /* 0x001fc800078e0004 */
[----:B---3--:R-:W-:-:S04]  /*3370*/  @!P0 FMUL R7, R7, R7 ;  /* 0x0000000707078220 */ /* 0x008fc80000400000 */
[----:B------:R-:W-:-:S05]  /*3380*/  FMUL R7, R0, R7 ;  /* 0x0000000700077220 */ /* 0x000fca0000400000 */
[----:B------:R-:W-:Y:S01]  /*3390*/  STG.E desc[UR10][R2.64], R7 ;  /* 0x0000000702007986 */ /* 0x000fe2000c10190a */
[----:B------:R-:W-:Y:S05]  /*33a0*/  EXIT ;  /* 0x000000000000794d */ /* 0x000fea0003800000 */
.L_x_598:
        /* <DEDUP_REMOVED lines=13> */
.L_x_646:


//--------------------- .text._Z27_blockSoftmaxKernel_stride1ILi1024EEvPfS0_ii --------------------------
	.section	.text._Z27_blockSoftmaxKernel_stride1ILi1024EEvPfS0_ii,"ax",@progbits
	.align	128
        .global         _Z27_blockSoftmaxKernel_stride1ILi1024EEvPfS0_ii
        .type           _Z27_blockSoftmaxKernel_stride1ILi1024EEvPfS0_ii,@function
        .size           _Z27_blockSoftmaxKernel_stride1ILi1024EEvPfS0_ii,(.L_x_647 - _Z27_blockSoftmaxKernel_stride1ILi1024EEvPfS0_ii)
        .other          _Z27_blockSoftmaxKernel_stride1ILi1024EEvPfS0_ii,@"STO_CUDA_ENTRY STV_DEFAULT"
_Z27_blockSoftmaxKernel_stride1ILi1024EEvPfS0_ii:
.text._Z27_blockSoftmaxKernel_stride1ILi1024EEvPfS0_ii:
[----:B------:R-:W-:Y:S08]  /*0000*/  LDC R1, c[0x0][0x37c] ;  /* 0x0000df00ff017b82 */ /* 0x000ff00000000800 */
[----:B------:R-:W0:Y:S01]  /*0010*/  LDC R6, c[0x0][0x394] ;  /* 0x0000e500ff067b82 */ /* 0x000e220000000800 */
[----:B------:R-:W1:Y:S01]  /*0020*/  S2R R17, SR_TID.X ;  /* 0x0000000000117919 */ /* 0x000e620000002100 */
[----:B------:R-:W2:Y:S01]  /*0030*/  LDCU.64 UR6, c[0x0][0x358] ;  /* 0x00006b00ff0677ac */ /* 0x000ea20008000a00 */
[----:B------:R-:W-:Y:S05]  /*0040*/  BSSY.RECONVERGENT B0, `(.L_x_599) ;  /* 0x0000050000007945 */ /* 0x000fea0003800200 */
[----:B------:R-:W3:Y:S08]  /*0050*/  S2UR UR4, SR_CTAID.X ;  /* 0x00000000000479c3 */ /* 0x000ef00000002500 */
[----:B------:R-:W4:Y:S01]  /*0060*/  LDC.64 R18, c[0x0][0x380] ;  /* 0x0000e000ff127b82 */ /* 0x000f220000000a00 */
[----:B0-----:R-:W-:-:S02]  /*0070*/  SHF.R.S32.HI R3, RZ, 0x1f, R6 ;  /* 0x0000001fff037819 */ /* 0x001fc40000011406 */
[----:B------:R-:W-:Y:S02]  /*0080*/  ISETP.GE.AND P0, PT, R6, 0x1000, PT ;  /* 0x000010000600780c */ /* 0x000fe40003f06270 */
[----:B------:R-:W-:-:S04]  /*0090*/  LEA.HI R3, R3, R6, RZ, 0xc ;  /* 0x0000000603037211 */ /* 0x000fc800078f60ff */
[----:B------:R-:W-:Y:S01]  /*00a0*/  LOP3.LUT R5, R3, 0xfffff000, RZ, 0xc0, !PT ;  /* 0xfffff00003057812 */ /* 0x000fe200078ec0ff */
[----:B---3--:R-:W-:-:S03]  /*00b0*/  IMAD R16, R6, UR4, RZ ;  /* 0x0000000406107c24 */ /* 0x008fc6000f8e02ff */
[----:B------:R-:W-:-:S04]  /*00c0*/  IADD3 R0, PT, PT, -R5, R6, RZ ;  /* 0x0000000605007210 */ /* 0x000fc80007ffe1ff */
[----:B------:R-:W-:-:S04]  /*00d0*/  PRMT R2, R0, 0x9910, RZ ;  /* 0x0000991000027816 */ /* 0x000fc800000000ff */
[----:B------:R-:W-:-:S04]  /*00e0*/  SHF.R.S32.HI R2, RZ, 0xf, R2 ;  /* 0x0000000fff027819 */ /* 0x000fc80000011402 */
[----:B------:R-:W-:-:S04]  /*00f0*/  LOP3.LUT R7, R2, 0xffff, RZ, 0xc0, !PT ;  /* 0x0000ffff02077812 */ /* 0x000fc800078ec0ff */
[----:B------:R-:W-:-:S04]  /*0100*/  LEA.HI R2, R7, R0, RZ, 0x12 ;  /* 0x0000000007027211 */ /* 0x000fc800078f90ff */
[C---:B------:R-:W-:Y:S02]  /*0110*/  LOP3.LUT R4, R2.reuse, 0xfffc, RZ, 0xc0, !PT ;  /* 0x0000fffc02047812 */ /* 0x040fe400078ec0ff */
[----:B------:R-:W-:Y:S02]  /*0120*/  PRMT R2, R2, 0x9910, RZ ;  /* 0x0000991002027816 */ /* 0x000fe400000000ff */
[----:B------:R-:W-:Y:S02]  /*0130*/  IADD3 R4, PT, PT, RZ, -R4, RZ ;  /* 0x80000004ff047210 */ /* 0x000fe40007ffe0ff */
[----:B------:R-:W-:Y:S02]  /*0140*/  SHF.R.S32.HI R2, RZ, 0x2, R2 ;  /* 0x00000002ff027819 */ /* 0x000fe40000011402 */
[----:B------:R-:W-:Y:S02]  /*0150*/  PRMT R7, R4, 0x7710, RZ ;  /* 0x0000771004077816 */ /* 0x000fe400000000ff */
[----:B------:R-:W-:-:S02]  /*0160*/  PRMT R2, R2, 0x9910, RZ ;  /* 0x0000991002027816 */ /* 0x000fc400000000ff */
[----:B------:R-:W-:Y:S02]  /*0170*/  IADD3 R0, PT, PT, R0, R7, RZ ;  /* 0x0000000700007210 */ /* 0x000fe40007ffe0ff */
[----:B-1----:R-:W-:Y:S02]  /*0180*/  ISETP.GE.U32.AND P1, PT, R17, R2, PT ;  /* 0x000000021100720c */ /* 0x002fe40003f26070 */
[----:B------:R-:W-:Y:S02]  /*0190*/  PRMT R0, R0, 0x9910, RZ ;  /* 0x0000991000007816 */ /* 0x000fe400000000ff */
[-C--:B------:R-:W-:Y:S02]  /*01a0*/  IADD3 R7, PT, PT, R5, R16.reuse, R17 ;  /* 0x0000001005077210 */ /* 0x080fe40007ffe011 */
[C---:B------:R-:W-:Y:S02]  /*01b0*/  LEA R16, R17.reuse, R16, 0x2 ;  /* 0x0000001011107211 */ /* 0x040fe400078e10ff */
[----:B------:R-:W-:-:S02]  /*01c0*/  ISETP.GE.U32.AND P2, PT, R17, R0, PT ;  /* 0x000000001100720c */ /* 0x000fc40003f46070 */
[----:B------:R-:W-:Y:S02]  /*01d0*/  LEA R0, R2, R7, 0x2 ;  /* 0x0000000702007211 */ /* 0x000fe400078e10ff */
[----:B------:R-:W-:Y:S01]  /*01e0*/  IADD3 R2, PT, PT, R5, R16, RZ ;  /* 0x0000001005027210 */ /* 0x000fe20007ffe0ff */
[----:B------:R-:W-:Y:S01]  /*01f0*/  HFMA2 R5, -RZ, RZ, 0, 0 ;  /* 0x00000000ff057431 */ /* 0x000fe200000001ff */
[----:B------:R-:W-:Y:S01]  /*0200*/  MOV R4, 0xff7fffff ;  /* 0xff7fffff00047802 */ /* 0x000fe20000000f00 */
[----:B----4-:R-:W-:-:S04]  /*0210*/  IMAD.WIDE.U32 R20, R0, 0x4, R18 ;  /* 0x0000000400147825 */ /* 0x010fc800078e0012 */
[----:B------:R-:W-:Y:S01]  /*0220*/  IMAD.WIDE.U32 R22, R2, 0x4, R18 ;  /* 0x0000000402167825 */ /* 0x000fe200078e0012 */
[----:B--2---:R-:W-:Y:S06]  /*0230*/  @P1 BRA `(.L_x_600) ;  /* 0x0000000000c01947 */ /* 0x004fec0003800000 */
[----:B------:R-:W2:Y:S02]  /*0240*/  LDG.E.128.CONSTANT R4, desc[UR6][R22.64] ;  /* 0x0000000616047981 */ /* 0x000ea4000c1e9d00 */
[C---:B--2---:R-:W-:Y:S02]  /*0250*/  FMNMX.NAN R8, R4.reuse, -3.40282346638528859812e+38, !PT ;  /* 0xff7fffff04087809 */ /* 0x044fe40007820000 */
[----:B------:R-:W-:Y:S02]  /*0260*/  FMNMX R9, R4, -3.40282346638528859812e+38, PT ;  /* 0xff7fffff04097809 */ /* 0x000fe40003800000 */
[----:B------:R-:W-:-:S03]  /*0270*/  FSETP.GT.AND P6, PT, R8, R5, PT ;  /* 0x000000050800720b */ /* 0x000fc60003fc4000 */
[C---:B------:R-:W-:Y:S01]  /*0280*/  FADD R9, -R8.reuse, R9 ;  /* 0x0000000908097221 */ /* 0x040fe20000000100 */
[----:B------:R-:W-:Y:S02]  /*0290*/  FSEL R11, R8, R5, P6 ;  /* 0x00000005080b7208 */ /* 0x000fe40003000000 */
[----:B------:R-:W-:Y:S01]  /*02a0*/  FSEL R8, R5, R8, P6 ;  /* 0x0000000805087208 */ /* 0x000fe20003000000 */
[----:B------:R-:W-:Y:S01]  /*02b0*/  FMUL R9, R9, 1.4426950216293334961 ;  /* 0x3fb8aa3b09097820 */ /* 0x000fe20000400000 */
[----:B------:R-:W-:-:S03]  /*02c0*/  FSETP.GT.AND P3, PT, R11, R6, PT ;  /* 0x000000060b00720b */ /* 0x000fc60003f64000 */
[----:B------:R-:W-:Y:S01]  /*02d0*/  FADD R5, -R11, R8 ;  /* 0x000000080b057221 */ /* 0x000fe20000000100 */
[----:B------:R-:W-:Y:S02]  /*02e0*/  FSETP.GEU.AND P4, PT, R9, -126, PT ;  /* 0xc2fc00000900780b */ /* 0x000fe40003f8e000 */
[----:B------:R-:W-:Y:S01]  /*02f0*/  FSEL R12, R11, R6, P3 ;  /* 0x000000060b0c7208 */ /* 0x000fe20001800000 */
[----:B------:R-:W-:Y:S01]  /*0300*/  FMUL R10, R5, 1.4426950216293334961 ;  /* 0x3fb8aa3b050a7820 */ /* 0x000fe20000400000 */
[----:B------:R-:W-:Y:S02]  /*0310*/  FSEL R11, R6, R11, P3 ;  /* 0x0000000b060b7208 */ /* 0x000fe40001800000 */
[----:B------:R-:W-:Y:S02]  /*0320*/  FSET.BF.GEU.AND R5, R4, -3.40282346638528859812e+38, PT ;  /* 0xff7fffff0405780a */ /* 0x000fe4000380e000 */
[----:B------:R-:W-:Y:S01]  /*0330*/  FSETP.GEU.AND P5, PT, R10, -126, PT ;  /* 0xc2fc00000a00780b */ /* 0x000fe20003fae000 */
[----:B------:R-:W-:Y:S01]  /*0340*/  FADD R11, -R12, R11 ;  /* 0x0000000b0c0b7221 */ /* 0x000fe20000000100 */
[----:B------:R-:W-:-:S03]  /*0350*/  FSET.BF.LT.AND R4, R4, -3.40282346638528859812e+38, PT ;  /* 0xff7fffff0404780a */ /* 0x000fc60003801000 */
[----:B------:R-:W-:Y:S01]  /*0360*/  @!P4 FMUL R9, R9, 0.5 ;  /* 0x3f0000000909c820 */ /* 0x000fe20000400000 */
[----:B------:R-:W-:-:S03]  /*0370*/  FMUL R11, R11, 1.4426950216293334961 ;  /* 0x3fb8aa3b0b0b7820 */ /* 0x000fc60000400000 */
[----:B------:R-:W0:Y:S04]  /*0380*/  MUFU.EX2 R8, R9 ;  /* 0x0000000900087308 */ /* 0x000e280000000800 */
[----:B------:R-:W-:Y:S01]  /*0390*/  @!P5 FMUL R10, R10, 0.5 ;  /* 0x3f0000000a0ad820 */ /* 0x000fe20000400000 */
[----:B0-----:R-:W-:Y:S01]  /*03a0*/  @!P4 FMUL R8, R8, R8 ;  /* 0x000000080808c220 */ /* 0x001fe20000400000 */
[----:B------:R-:W-:-:S03]  /*03b0*/  FSETP.GT.AND P4, PT, R12, R7, PT ;  /* 0x000000070c00720b */ /* 0x000fc60003f84000 */
[----:B------:R-:W-:Y:S01]  /*03c0*/  FFMA R5, R4, R8, R5 ;  /* 0x0000000804057223 */ /* 0x000fe20000000005 */
[----:B------:R-:W-:Y:S01]  /*03d0*/  FSEL R4, R12, R7, P4 ;  /* 0x000000070c047208 */ /* 0x000fe20002000000 */
[----:B------:R-:W0:Y:S01]  /*03e0*/  MUFU.EX2 R8, R10 ;  /* 0x0000000a00087308 */ /* 0x000e220000000800 */
[----:B------:R-:W-:Y:S02]  /*03f0*/  FSEL R7, R7, R12, P4 ;  /* 0x0000000c07077208 */ /* 0x000fe40002000000 */
[C---:B------:R-:W-:Y:S02]  /*0400*/  FSEL R6, R5.reuse, 1, P6 ;  /* 0x3f80000005067808 */ /* 0x040fe40003000000 */
[----:B------:R-:W-:Y:S01]  /*0410*/  FSEL R5, R5, 1, !P6 ;  /* 0x3f80000005057808 */ /* 0x000fe20007000000 */
[----:B------:R-:W-:Y:S01]  /*0420*/  FADD R7, -R4, R7 ;  /* 0x0000000704077221 */ /* 0x000fe20000000100 */
[----:B------:R-:W-:-:S03]  /*0430*/  FSETP.GEU.AND P6, PT, R11, -126, PT ;  /* 0xc2fc00000b00780b */ /* 0x000fc60003fce000 */
[----:B------:R-:W-:Y:S01]  /*0440*/  FMUL R9, R7, 1.4426950216293334961 ;  /* 0x3fb8aa3b07097820 */ /* 0x000fe20000400000 */
[----:B0-----:R-:W-:-:S04]  /*0450*/  @!P5 FMUL R8, R8, R8 ;  /* 0x000000080808d220 */ /* 0x001fc80000400000 */
[----:B------:R-:W-:-:S05]  /*0460*/  FSETP.GEU.AND P5, PT, R9, -126, PT ;  /* 0xc2fc00000900780b */ /* 0x000fca0003fae000 */
[----:B------:R-:W-:Y:S01]  /*0470*/  @!P6 FMUL R11, R11, 0.5 ;  /* 0x3f0000000b0be820 */ /* 0x000fe20000400000 */
[----:B------:R-:W-:-:S03]  /*0480*/  FFMA R5, R5, R8, R6 ;  /* 0x0000000805057223 */ /* 0x000fc60000000006 */
[----:B------:R-:W0:Y:S02]  /*0490*/  MUFU.EX2 R7, R11 ;  /* 0x0000000b00077308 */ /* 0x000e240000000800 */
[C---:B------:R-:W-:Y:S02]  /*04a0*/  FSEL R6, R5.reuse, 1, P3 ;  /* 0x3f80000005067808 */ /* 0x040fe40001800000 */
[----:B------:R-:W-:Y:S01]  /*04b0*/  FSEL R5, R5, 1, !P3 ;  /* 0x3f80000005057808 */ /* 0x000fe20005800000 */
        /* <DEDUP_REMOVED lines=8> */
.L_x_600:
[----:B------:R-:W-:Y:S05]  /*0540*/  BSYNC.RECONVERGENT B0 ;  /* 0x0000000000007941 */ /* 0x000fea0003800200 */
.L_x_599:
[----:B------:R-:W-:Y:S04]  /*0550*/  BSSY.RECONVERGENT B0, `(.L_x_601) ;  /* 0x0000010000007945 */ /* 0x000fe80003800200 */
[----:B------:R-:W-:Y:S05]  /*0560*/  @P2 BRA `(.L_x_602) ;  /* 0x0000000000382947 */ /* 0x000fea0003800000 */
[----:B------:R-:W2:Y:S02]  /*0570*/  LDG.E.CONSTANT R7, desc[UR6][R20.64] ;  /* 0x0000000614077981 */ /* 0x000ea4000c1e9900 */
[----:B--2---:R-:W-:-:S04]  /*0580*/  FSETP.GT.AND P3, PT, R4, R7, PT ;  /* 0x000000070400720b */ /* 0x004fc80003f64000 */
        /* <DEDUP_REMOVED lines=12> */
.L_x_602:
[----:B------:R-:W-:Y:S05]  /*0650*/  BSYNC.RECONVERGENT B0 ;  /* 0x0000000000007941 */ /* 0x000fea0003800200 */
.L_x_601:
[----:B------:R-:W-:Y:S01]  /*0660*/  SHF.R.S32.HI R3, RZ, 0xc, R3 ;  /* 0x0000000cff037819 */ /* 0x000fe20000011403 */
[----:B------:R-:W-:Y:S06]  /*0670*/  @!P0 BRA `(.L_x_603) ;  /* 0x0000001400e08947 */ /* 0x000fec0003800000 */
[C---:B------:R-:W-:Y:S01]  /*0680*/  IADD3 R6, PT, PT, R3.reuse, -0x1, RZ ;  /* 0xffffffff03067810 */ /* 0x040fe20007ffe0ff */
[----:B------:R-:W-:Y:S01]  /*0690*/  HFMA2 R24, -RZ, RZ, 0, 0 ;  /* 0x00000000ff187431 */ /* 0x000fe200000001ff */
[----:B------:R-:W-:Y:S02]  /*06a0*/  LOP3.LUT R27, R3, 0x3, RZ, 0xc0, !PT ;  /* 0x00000003031b7812 */ /* 0x000fe400078ec0ff */
[----:B------:R-:W-:Y:S02]  /*06b0*/  ISETP.GE.U32.AND P4, PT, R6, 0x3, PT ;  /* 0x000000030600780c */ /* 0x000fe40003f86070 */
[----:B------:R-:W-:-:S11]  /*06c0*/  ISETP.NE.AND P3, PT, R27, RZ, PT ;  /* 0x000000ff1b00720c */ /* 0x000fd60003f65270 */
[----:B------:R-:W-:Y:S05]  /*06d0*/  @!P4 BRA `(.L_x_604) ;  /* 0x0000000c0048c947 */ /* 0x000fea0003800000 */
[----:B------:R-:W-:Y:S02]  /*06e0*/  LOP3.LUT R24, R3, 0x7fffc, RZ, 0xc0, !PT ;  /* 0x0007fffc03187812 */ /* 0x000fe400078ec0ff */
[----:B------:R-:W-:Y:S02]  /*06f0*/  IADD3 R25, PT, PT, R16, 0x2000, RZ ;  /* 0x0000200010197810 */ /* 0x000fe40007ffe0ff */
[----:B------:R-:W-:-:S07]  /*0700*/  IADD3 R26, PT, PT, -R24, RZ, RZ ;  /* 0x000000ff181a7210 */ /* 0x000fce0007ffe1ff */
.L_x_605:
[----:B------:R-:W-:-:S05]  /*0710*/  IADD3 R13, PT, PT, R25, -0x2000, RZ ;  /* 0xffffe000190d7810 */ /* 0x000fca0007ffe0ff */
[----:B------:R-:W-:-:S06]  /*0720*/  IMAD.WIDE.U32 R12, R13, 0x4, R18 ;  /* 0x000000040d0c7825 */ /* 0x000fcc00078e0012 */
[----:B------:R-:W2:Y:S01]  /*0730*/  LDG.E.128.CONSTANT R12, desc[UR6][R12.64] ;  /* 0x000000060c0c7981 */ /* 0x000ea2000c1e9d00 */
[----:B------:R-:W-:-:S05]  /*0740*/  IADD3 R9, PT, PT, R25, -0x1000, RZ ;  /* 0xfffff00019097810 */ /* 0x000fca0007ffe0ff */
[----:B------:R-:W-:-:S06]  /*0750*/  IMAD.WIDE.U32 R8, R9, 0x4, R18 ;  /* 0x0000000409087825 */ /* 0x000fcc00078e0012 */
[----:B------:R-:W3:Y:S01]  /*0760*/  LDG.E.128.CONSTANT R8, desc[UR6][R8.64] ;  /* 0x0000000608087981 */ /* 0x000ee2000c1e9d00 */
[----:B--2---:R-:W-:-:S04]  /*0770*/  FSETP.GT.AND P5, PT, R4, R12, PT ;  /* 0x0000000c0400720b */ /* 0x004fc80003fa4000 */
[----:B------:R-:W-:Y:S02]  /*0780*/  FSEL R6, R4, R12, P5 ;  /* 0x0000000c04067208 */ /* 0x000fe40002800000 */
[----:B------:R-:W-:Y:S02]  /*0790*/  FSEL R7, R12, R4, P5 ;  /* 0x000000040c077208 */ /* 0x000fe40002800000 */
[----:B------:R-:W-:-:S03]  /*07a0*/  FSETP.GT.AND P6, PT, R6, R13, PT ;  /* 0x0000000d0600720b */ /* 0x000fc60003fc4000 */
        /* <DEDUP_REMOVED lines=21> */
[C---:B------:R-:W-:Y:S01]  /*0900*/  FADD R7, -R6.reuse, R7 ;  /* 0x0000000706077221 */ /* 0x040fe20000000100 */
[----:B------:R-:W-:-:S03]  /*0910*/  FSETP.GT.AND P6, PT, R6, R15, PT ;  /* 0x0000000f0600720b */ /* 0x000fc60003fc4000 */
[----:B------:R-:W-:Y:S01]  /*0920*/  FMUL R14, R7, 1.4426950216293334961 ;  /* 0x3fb8aa3b070e7820 */ /* 0x000fe20000400000 */
[----:B------:R-:W-:Y:S02]  /*0930*/  FSEL R13, R6, R15, P6 ;  /* 0x0000000f060d7208 */ /* 0x000fe40003000000 */
[----:B------:R-:W-:Y:S01]  /*0940*/  FSEL R6, R15, R6, P6 ;  /* 0x000000060f067208 */ /* 0x000fe20003000000 */
[----:B0-----:R-:W-:Y:S01]  /*0950*/  @!P5 FMUL R4, R4, R4 ;  /* 0x000000040404d220 */ /* 0x001fe20000400000 */
[----:B------:R-:W-:-:S03]  /*0960*/  FSETP.GEU.AND P5, PT, R14, -126, PT ;  /* 0xc2fc00000e00780b */ /* 0x000fc60003fae000 */
[----:B------:R-:W-:Y:S01]  /*0970*/  FADD R6, -R13, R6 ;  /* 0x000000060d067221 */ /* 0x000fe20000000100 */
[----:B------:R-:W-:-:S03]  /*0980*/  FFMA R5, R12, R4, R5 ;  /* 0x000000040c057223 */ /* 0x000fc60000000005 */
[----:B------:R-:W-:Y:S02]  /*0990*/  FMUL R28, R6, 1.4426950216293334961 ;  /* 0x3fb8aa3b061c7820 */ /* 0x000fe40000400000 */
[C---:B------:R-:W-:Y:S02]  /*09a0*/  FSEL R4, R5.reuse, 1, P4 ;  /* 0x3f80000005047808 */ /* 0x040fe40002000000 */
[----:B------:R-:W-:Y:S02]  /*09b0*/  FSEL R5, R5, 1, !P4 ;  /* 0x3f80000005057808 */ /* 0x000fe40006000000 */
        /* <DEDUP_REMOVED lines=9> */
[----:B-1----:R-:W-:Y:S01]  /*0a50*/  @!P4 FMUL R7, R7, R7 ;  /* 0x000000070707c220 */ /* 0x002fe20000400000 */
[----:B------:R-:W-:-:S04]  /*0a60*/  IMAD.WIDE.U32 R4, R25, 0x4, R18 ;  /* 0x0000000419047825 */ /* 0x000fc800078e0012 */
[----:B------:R-:W-:Y:S02]  /*0a70*/  FFMA R15, R6, R7, R15 ;  /* 0x00000007060f7223 */ /* 0x000fe4000000000f */
[----:B------:R-:W2:Y:S01]  /*0a80*/  LDG.E.128.CONSTANT R4, desc[UR6][R4.64] ;  /* 0x0000000604047981 */ /* 0x000ea2000c1e9d00 */
[-C--:B---3--:R-:W-:Y:S02]  /*0a90*/  FSETP.GT.AND P4, PT, R13, R8.reuse, PT ;  /* 0x000000080d00720b */ /* 0x088fe40003f84000 */
[----:B------:R-:W-:Y:S02]  /*0aa0*/  IADD3 R29, PT, PT, R25, 0x1000, RZ ;  /* 0x00001000191d7810 */ /* 0x000fe40007ffe0ff */
[----:B------:R-:W-:Y:S02]  /*0ab0*/  FSEL R12, R13, R8, P4 ;  /* 0x000000080d0c7208 */ /* 0x000fe40002000000 */
[----:B------:R-:W-:Y:S02]  /*0ac0*/  FSEL R13, R8, R13, P4 ;  /* 0x0000000d080d7208 */ /* 0x000fe40002000000 */
[----:B------:R-:W-:-:S02]  /*0ad0*/  FSEL R8, R15, 1, P4 ;  /* 0x3f8000000f087808 */ /* 0x000fc40002000000 */
[----:B------:R-:W-:Y:S01]  /*0ae0*/  FSEL R15, R15, 1, !P4 ;  /* 0x3f8000000f0f7808 */ /* 0x000fe20006000000 */
[----:B------:R-:W-:-:S04]  /*0af0*/  FADD R13, -R12, R13 ;  /* 0x0000000d0c0d7221 */ /* 0x000fc80000000100 */
[----:B------:R-:W-:-:S05]  /*0b00*/  FMUL R13, R13, 1.4426950216293334961 ;  /* 0x3fb8aa3b0d0d7820 */ /* 0x000fca0000400000 */
[----:B------:R-:W-:-:S13]  /*0b10*/  FSETP.GEU.AND P5, PT, R13, -126, PT ;  /* 0xc2fc00000d00780b */ /* 0x000fda0003fae000 */
[----:B------:R-:W-:-:S04]  /*0b20*/  @!P5 FMUL R13, R13, 0.5 ;  /* 0x3f0000000d0dd820 */ /* 0x000fc80000400000 */
[----:B------:R-:W0:Y:S02]  /*0b30*/  MUFU.EX2 R14, R13 ;  /* 0x0000000d000e7308 */ /* 0x000e240000000800 */
[----:B0-----:R-:W-:Y:S01]  /*0b40*/  @!P5 FMUL R14, R14, R14 ;  /* 0x0000000e0e0ed220 */ /* 0x001fe20000400000 */
[----:B------:R-:W-:-:S03]  /*0b50*/  FSETP.GT.AND P5, PT, R12, R9, PT ;  /* 0x000000090c00720b */ /* 0x000fc60003fa4000 */
[----:B------:R-:W-:Y:S01]  /*0b60*/  FFMA R8, R15, R14, R8 ;  /* 0x0000000e0f087223 */ /* 0x000fe20000000008 */
[----:B------:R-:W-:Y:S02]  /*0b70*/  FSEL R15, R12, R9, P5 ;  /* 0x000000090c0f7208 */ /* 0x000fe40002800000 */
[----:B------:R-:W-:Y:S01]  /*0b80*/  FSEL R28, R9, R12, P5 ;  /* 0x0000000c091c7208 */ /* 0x000fe20002800000 */
[----:B------:R-:W-:Y:S01]  /*0b90*/  IMAD.WIDE.U32 R12, R29, 0x4, R18 ;  /* 0x000000041d0c7825 */ /* 0x000fe200078e0012 */
[----:B------:R-:W-:-:S03]  /*0ba0*/  FSETP.GT.AND P4, PT, R15, R10, PT ;  /* 0x0000000a0f00720b */ /* 0x000fc60003f84000 */
[C---:B------:R-:W-:Y:S01]  /*0bb0*/  FADD R28, -R15.reuse, R28 ;  /* 0x0000001c0f1c7221 */ /* 0x040fe20000000100 */
[----:B------:R-:W-:Y:S02]  /*0bc0*/  FSEL R9, R15, R10, P4 ;  /* 0x0000000a0f097208 */ /* 0x000fe40002000000 */
[----:B------:R-:W-:Y:S02]  /*0bd0*/  FSEL R10, R10, R15, P4 ;  /* 0x0000000f0a0a7208 */ /* 0x000fe40002000000 */
[----:B------:R-:W3:Y:S01]  /*0be0*/  LDG.E.128.CONSTANT R12, desc[UR6][R12.64] ;  /* 0x000000060c0c7981 */ /* 0x000ee2000c1e9d00 */
[----:B------:R-:W-:Y:S01]  /*0bf0*/  FMUL R28, R28, 1.4426950216293334961 ;  /* 0x3fb8aa3b1c1c7820 */ /* 0x000fe20000400000 */
[C---:B------:R-:W-:Y:S01]  /*0c00*/  FSEL R29, R8.reuse, 1, P5 ;  /* 0x3f800000081d7808 */ /* 0x040fe20002800000 */
[C---:B------:R-:W-:Y:S01]  /*0c10*/  FADD R10, -R9.reuse, R10 ;  /* 0x0000000a090a7221 */ /* 0x040fe20000000100 */
[----:B------:R-:W-:Y:S02]  /*0c20*/  FSEL R8, R8, 1, !P5 ;  /* 0x3f80000008087808 */ /* 0x000fe40006800000 */
[----:B------:R-:W-:Y:S01]  /*0c30*/  FSETP.GEU.AND P6, PT, R28, -126, PT ;  /* 0xc2fc00001c00780b */ /* 0x000fe20003fce000 */
[----:B------:R-:W-:Y:S01]  /*0c40*/  FMUL R10, R10, 1.4426950216293334961 ;  /* 0x3fb8aa3b0a0a7820 */ /* 0x000fe20000400000 */
[----:B------:R-:W-:-:S02]  /*0c50*/  FSETP.GT.AND P5, PT, R9, R11, PT ;  /* 0x0000000b0900720b */ /* 0x000fc40003fa4000 */
[----:B------:R-:W-:Y:S02]  /*0c60*/  IADD3 R26, PT, PT, R26, 0x4, RZ ;  /* 0x000000041a1a7810 */ /* 0x000fe40007ffe0ff */
[----:B------:R-:W-:-:S07]  /*0c70*/  IADD3 R25, PT, PT, R25, 0x4000, RZ ;  /* 0x0000400019197810 */ /* 0x000fce0007ffe0ff */
[----:B------:R-:W-:-:S06]  /*0c80*/  @!P6 FMUL R28, R28, 0.5 ;  /* 0x3f0000001c1ce820 */ /* 0x000fcc0000400000 */
[----:B------:R-:W0:Y:S02]  /*0c90*/  MUFU.EX2 R28, R28 ;  /* 0x0000001c001c7308 */ /* 0x000e240000000800 */
[----:B0-----:R-:W-:Y:S01]  /*0ca0*/  @!P6 FMUL R28, R28, R28 ;  /* 0x0000001c1c1ce220 */ /* 0x001fe20000400000 */
[----:B------:R-:W-:-:S03]  /*0cb0*/  FSETP.GEU.AND P6, PT, R10, -126, PT ;  /* 0xc2fc00000a00780b */ /* 0x000fc60003fce000 */
[----:B------:R-:W-:Y:S01]  /*0cc0*/  FFMA R28, R8, R28, R29 ;  /* 0x0000001c081c7223 */ /* 0x000fe2000000001d */
[----:B------:R-:W-:Y:S02]  /*0cd0*/  FSEL R29, R9, R11, P5 ;  /* 0x0000000b091d7208 */ /* 0x000fe40002800000 */
[----:B------:R-:W-:Y:S02]  /*0ce0*/  FSEL R8, R11, R9, P5 ;  /* 0x000000090b087208 */ /* 0x000fe40002800000 */
[C---:B------:R-:W-:Y:S02]  /*0cf0*/  FSEL R9, R28.reuse, 1, P4 ;  /* 0x3f8000001c097808 */ /* 0x040fe40002000000 */
[----:B------:R-:W-:Y:S01]  /*0d00*/  FSEL R28, R28, 1, !P4 ;  /* 0x3f8000001c1c7808 */ /* 0x000fe20006000000 */
[----:B------:R-:W-:Y:S02]  /*0d10*/  FADD R8, -R29, R8 ;  /* 0x000000081d087221 */ /* 0x000fe40000000100 */
[----:B------:R-:W-:-:S04]  /*0d20*/  @!P6 FMUL R10, R10, 0.5 ;  /* 0x3f0000000a0ae820 */ /* 0x000fc80000400000 */
[----:B------:R-:W0:Y:S02]  /*0d30*/  MUFU.EX2 R11, R10 ;  /* 0x0000000a000b7308 */ /* 0x000e240000000800 */
[----:B0-----:R-:W-:-:S04]  /*0d40*/  @!P6 FMUL R11, R11, R11 ;  /* 0x0000000b0b0be220 */ /* 0x001fc80000400000 */
[----:B------:R-:W-:Y:S01]  /*0d50*/  FFMA R9, R28, R11, R9 ;  /* 0x0000000b1c097223 */ /* 0x000fe20000000009 */
[----:B------:R-:W-:-:S04]  /*0d60*/  FMUL R11, R8, 1.4426950216293334961 ;  /* 0x3fb8aa3b080b7820 */ /* 0x000fc80000400000 */
[----:B------:R-:W-:Y:S02]  /*0d70*/  FSEL R8, R9, 1, P5 ;  /* 0x3f80000009087808 */ /* 0x000fe40002800000 */
[----:B------:R-:W-:Y:S02]  /*0d80*/  FSETP.GEU.AND P4, PT, R11, -126, PT ;  /* 0xc2fc00000b00780b */ /* 0x000fe40003f8e000 */
[----:B------:R-:W-:-:S11]  /*0d90*/  FSEL R9, R9, 1, !P5 ;  /* 0x3f80000009097808 */ /* 0x000fd60006800000 */
[----:B------:R-:W-:-:S04]  /*0da0*/  @!P4 FMUL R11, R11, 0.5 ;  /* 0x3f0000000b0bc820 */ /* 0x000fc80000400000 */
[----:B------:R-:W0:Y:S02]  /*0db0*/  MUFU.EX2 R28, R11 ;  /* 0x0000000b001c7308 */ /* 0x000e240000000800 */
[----:B0-----:R-:W-:-:S04]  /*0dc0*/  @!P4 FMUL R28, R28, R28 ;  /* 0x0000001c1c1cc220 */ /* 0x001fc80000400000 */
[----:B------:R-:W-:Y:S01]  /*0dd0*/  FFMA R8, R9, R28, R8 ;  /* 0x0000001c09087223 */ /* 0x000fe20000000008 */
[----:B--2---:R-:W-:-:S04]  /*0de0*/  FSETP.GT.AND P4, PT, R29, R4, PT ;  /* 0x000000041d00720b */ /* 0x004fc80003f84000 */
[----:B------:R-:W-:Y:S02]  /*0df0*/  FSEL R10, R29, R4, P4 ;  /* 0x000000041d0a7208 */ /* 0x000fe40002000000 */
[----:B------:R-:W-:Y:S02]  /*0e00*/  FSEL R29, R4, R29, P4 ;  /* 0x0000001d041d7208 */ /* 0x000fe40002000000 */
[-C--:B------:R-:W-:Y:S02]  /*0e10*/  FSETP.GT.AND P5, PT, R10, R5.reuse, PT ;  /* 0x000000050a00720b */ /* 0x080fe40003fa4000 */
[----:B------:R-:W-:Y:S01]  /*0e20*/  FSEL R11, R8, 1, !P4 ;  /* 0x3f800000080b7808 */ /* 0x000fe20006000000 */
[C---:B------:R-:W-:Y:S01]  /*0e30*/  FADD R29, -R10.reuse, R29 ;  /* 0x0000001d0a1d7221 */ /* 0x040fe20000000100 */
[----:B------:R-:W-:Y:S02]  /*0e40*/  FSEL R9, R10, R5, P5 ;  /* 0x000000050a097208 */ /* 0x000fe40002800000 */
[----:B------:R-:W-:Y:S01]  /*0e50*/  FSEL R4, R5, R10, P5 ;  /* 0x0000000a05047208 */ /* 0x000fe20002800000 */
[----:B------:R-:W-:Y:S01]  /*0e60*/  FMUL R29, R29, 1.4426950216293334961 ;  /* 0x3fb8aa3b1d1d7820 */ /* 0x000fe20000400000 */
[----:B------:R-:W-:-:S03]  /*0e70*/  FSETP.GT.AND P6, PT, R9, R6, PT ;  /* 0x000000060900720b */ /* 0x000fc60003fc4000 */
[C---:B------:R-:W-:Y:S01]  /*0e80*/  FADD R5, -R9.reuse, R4 ;  /* 0x0000000409057221 */ /* 0x040fe20000000100 */
[----:B------:R-:W-:Y:S02]  /*0e90*/  FSEL R4, R9, R6, P6 ;  /* 0x0000000609047208 */ /* 0x000fe40003000000 */
[----:B------:R-:W-:Y:S01]  /*0ea0*/  FSEL R9, R6, R9, P6 ;  /* 0x0000000906097208 */ /* 0x000fe20003000000 */
[----:B------:R-:W-:Y:S01]  /*0eb0*/  FMUL R10, R5, 1.4426950216293334961 ;  /* 0x3fb8aa3b050a7820 */ /* 0x000fe20000400000 */
[----:B------:R-:W-:Y:S02]  /*0ec0*/  FSEL R6, R8, 1, P4 ;  /* 0x3f80000008067808 */ /* 0x000fe40002000000 */
[----:B------:R-:W-:Y:S01]  /*0ed0*/  FSETP.GEU.AND P4, PT, R29, -126, PT ;  /* 0xc2fc00001d00780b */ /* 0x000fe20003f8e000 */
[----:B------:R-:W-:-:S12]  /*0ee0*/  FADD R9, -R4, R9 ;  /* 0x0000000904097221 */ /* 0x000fd80000000100 */
[----:B------:R-:W-:-:S04]  /*0ef0*/  @!P4 FMUL R29, R29, 0.5 ;  /* 0x3f0000001d1dc820 */ /* 0x000fc80000400000 */
[----:B------:R-:W0:Y:S02]  /*0f00*/  MUFU.EX2 R8, R29 ;  /* 0x0000001d00087308 */ /* 0x000e240000000800 */
[----:B0-----:R-:W-:Y:S01]  /*0f10*/  @!P4 FMUL R8, R8, R8 ;  /* 0x000000080808c220 */ /* 0x001fe20000400000 */
[----:B------:R-:W-:-:S03]  /*0f20*/  FSETP.GEU.AND P4, PT, R10, -126, PT ;  /* 0xc2fc00000a00780b */ /* 0x000fc60003f8e000 */
[----:B------:R-:W-:Y:S01]  /*0f30*/  FFMA R11, R11, R8, R6 ;  /* 0x000000080b0b7223 */ /* 0x000fe20000000006 */
[----:B------:R-:W-:-:S04]  /*0f40*/  FMUL R6, R9, 1.4426950216293334961 ;  /* 0x3fb8aa3b09067820 */ /* 0x000fc80000400000 */
[C---:B------:R-:W-:Y:S02]  /*0f50*/  FSEL R8, R11.reuse, 1, P5 ;  /* 0x3f8000000b087808 */ /* 0x040fe40002800000 */
[----:B------:R-:W-:Y:S02]  /*0f60*/  FSEL R11, R11, 1, !P5 ;  /* 0x3f8000000b0b7808 */ /* 0x000fe40006800000 */
[----:B------:R-:W-:Y:S01]  /*0f70*/  FSETP.GEU.AND P5, PT, R6, -126, PT ;  /* 0xc2fc00000600780b */ /* 0x000fe20003fae000 */
[----:B------:R-:W-:-:S04]  /*0f80*/  @!P4 FMUL R10, R10, 0.5 ;  /* 0x3f0000000a0ac820 */ /* 0x000fc80000400000 */
[----:B------:R-:W0:Y:S08]  /*0f90*/  MUFU.EX2 R5, R10 ;  /* 0x0000000a00057308 */ /* 0x000e300000000800 */
[----:B------:R-:W-:-:S04]  /*0fa0*/  @!P5 FMUL R6, R6, 0.5 ;  /* 0x3f0000000606d820 */ /* 0x000fc80000400000 */
[----:B------:R-:W1:Y:S01]  /*0fb0*/  MUFU.EX2 R10, R6 ;  /* 0x00000006000a7308 */ /* 0x000e620000000800 */
[----:B0-----:R-:W-:Y:S01]  /*0fc0*/  @!P4 FMUL R5, R5, R5 ;  /* 0x000000050505c220 */ /* 0x001fe20000400000 */
[----:B------:R-:W-:-:S03]  /*0fd0*/  FSETP.GT.AND P4, PT, R4, R7, PT ;  /* 0x000000070400720b */ /* 0x000fc60003f84000 */
[----:B------:R-:W-:Y:S01]  /*0fe0*/  FFMA R8, R11, R5, R8 ;  /* 0x000000050b087223 */ /* 0x000fe20000000008 */
[----:B------:R-:W-:Y:S02]  /*0ff0*/  FSEL R9, R4, R7, P4 ;  /* 0x0000000704097208 */ /* 0x000fe40002000000 */
[----:B------:R-:W-:Y:S02]  /*1000*/  FSEL R4, R7, R4, P4 ;  /* 0x0000000407047208 */ /* 0x000fe40002000000 */
[C---:B------:R-:W-:Y:S02]  /*1010*/  FSEL R7, R8.reuse, 1, P6 ;  /* 0x3f80000008077808 */ /* 0x040fe40003000000 */
[----:B------:R-:W-:Y:S01]  /*1020*/  FSEL R8, R8, 1, !P6 ;  /* 0x3f80000008087808 */ /* 0x000fe20007000000 */
[C---:B------:R-:W-:Y:S01]  /*1030*/  FADD R4, -R9.reuse, R4 ;  /* 0x0000000409047221 */ /* 0x040fe20000000100 */
[----:B-1----:R-:W-:Y:S01]  /*1040*/  @!P5 FMUL R10, R10, R10 ;  /* 0x0000000a0a0ad220 */ /* 0x002fe20000400000 */
[----:B---3--:R-:W-:-:S02]  /*1050*/  FSETP.GT.AND P5, PT, R9, R12, PT ;  /* 0x0000000c0900720b */ /* 0x008fc40003fa4000 */
[----:B------:R-:W-:Y:S01]  /*1060*/  FMUL R11, R4, 1.4426950216293334961 ;  /* 0x3fb8aa3b040b7820 */ /* 0x000fe20000400000 */
[----:B------:R-:W-:Y:S01]  /*1070*/  FFMA R7, R8, R10, R7 ;  /* 0x0000000a08077223 */ /* 0x000fe20000000007 */
[----:B------:R-:W-:Y:S02]  /*1080*/  FSEL R4, R9, R12, P5 ;  /* 0x0000000c09047208 */ /* 0x000fe40002800000 */
[----:B------:R-:W-:Y:S02]  /*1090*/  FSEL R9, R12, R9, P5 ;  /* 0x000000090c097208 */ /* 0x000fe40002800000 */
[----:B------:R-:W-:Y:S02]  /*10a0*/  FSETP.GEU.AND P6, PT, R11, -126, PT ;  /* 0xc2fc00000b00780b */ /* 0x000fe40003fce000 */
[----:B------:R-:W-:Y:S01]  /*10b0*/  FSEL R6, R7, 1, P4 ;  /* 0x3f80000007067808 */ /* 0x000fe20002000000 */
[----:B------:R-:W-:-:S04]  /*10c0*/  FADD R9, -R4, R9 ;  /* 0x0000000904097221 */ /* 0x000fc80000000100 */
[----:B------:R-:W-:Y:S01]  /*10d0*/  FMUL R8, R9, 1.4426950216293334961 ;  /* 0x3fb8aa3b09087820 */ /* 0x000fe20000400000 */
[----:B------:R-:W-:-:S04]  /*10e0*/  FSEL R9, R7, 1, !P4 ;  /* 0x3f80000007097808 */ /* 0x000fc80006000000 */
        /* <DEDUP_REMOVED lines=10> */
[----:B------:R-:W-:-:S03]  /*1190*/  FSEL R9, R6, 1, !P5 ;  /* 0x3f80000006097808 */ /* 0x000fc60006800000 */
[C---:B------:R-:W-:Y:S01]  /*11a0*/  FADD R4, -R7.reuse, R4 ;  /* 0x0000000407047221 */ /* 0x040fe20000000100 */
[----:B-1----:R-:W-:Y:S01]  /*11b0*/  @!P4 FMUL R10, R10, R10 ;  /* 0x0000000a0a0ac220 */ /* 0x002fe20000400000 */
[CC--:B------:R-:W-:Y:S02]  /*11c0*/  FSETP.GT.AND P4, PT, R7.reuse, R14.reuse, PT ;  /* 0x0000000e0700720b */ /* 0x0c0fe40003f84000 */
[----:B------:R-:W-:Y:S01]  /*11d0*/  FMUL R5, R4, 1.4426950216293334961 ;  /* 0x3fb8aa3b04057820 */ /* 0x000fe20000400000 */
[----:B------:R-:W-:Y:S02]  /*11e0*/  FSEL R4, R6, 1, P5 ;  /* 0x3f80000006047808 */ /* 0x000fe40002800000 */
[----:B------:R-:W-:Y:S02]  /*11f0*/  FSEL R6, R7, R14, P4 ;  /* 0x0000000e07067208 */ /* 0x000fe40002000000 */
[----:B------:R-:W-:Y:S01]  /*1200*/  FSETP.GEU.AND P5, PT, R5, -126, PT ;  /* 0xc2fc00000500780b */ /* 0x000fe20003fae000 */
[----:B------:R-:W-:Y:S01]  /*1210*/  FFMA R4, R9, R10, R4 ;  /* 0x0000000a09047223 */ /* 0x000fe20000000004 */
[----:B------:R-:W-:-:S04]  /*1220*/  FSEL R7, R14, R7, P4 ;  /* 0x000000070e077208 */ /* 0x000fc80002000000 */
[----:B------:R-:W-:Y:S01]  /*1230*/  FSEL R8, R4, 1, P6 ;  /* 0x3f80000004087808 */ /* 0x000fe20003000000 */
[----:B------:R-:W-:Y:S01]  /*1240*/  FADD R9, -R6, R7 ;  /* 0x0000000706097221 */ /* 0x000fe20000000100 */
[----:B------:R-:W-:Y:S02]  /*1250*/  FSEL R7, R4, 1, !P6 ;  /* 0x3f80000004077808 */ /* 0x000fe40007000000 */
[CC--:B------:R-:W-:Y:S01]  /*1260*/  FSETP.GT.AND P6, PT, R6.reuse, R15.reuse, PT ;  /* 0x0000000f0600720b */ /* 0x0c0fe20003fc4000 */
[----:B------:R-:W-:Y:S02]  /*1270*/  FMUL R9, R9, 1.4426950216293334961 ;  /* 0x3fb8aa3b09097820 */ /* 0x000fe40000400000 */
[----:B------:R-:W-:Y:S01]  /*1280*/  @!P5 FMUL R5, R5, 0.5 ;  /* 0x3f0000000505d820 */ /* 0x000fe20000400000 */
[----:B------:R-:W-:Y:S02]  /*1290*/  FSEL R4, R6, R15, P6 ;  /* 0x0000000f06047208 */ /* 0x000fe40003000000 */
[----:B------:R-:W-:-:S03]  /*12a0*/  FSEL R15, R15, R6, P6 ;  /* 0x000000060f0f7208 */ /* 0x000fc60003000000 */
[----:B------:R-:W0:Y:S02]  /*12b0*/  MUFU.EX2 R5, R5 ;  /* 0x0000000500057308 */ /* 0x000e240000000800 */
[----:B------:R-:W-:-:S04]  /*12c0*/  FADD R15, -R4, R15 ;  /* 0x0000000f040f7221 */ /* 0x000fc80000000100 */
[----:B------:R-:W-:Y:S01]  /*12d0*/  FMUL R15, R15, 1.4426950216293334961 ;  /* 0x3fb8aa3b0f0f7820 */ /* 0x000fe20000400000 */
[----:B0-----:R-:W-:Y:S01]  /*12e0*/  @!P5 FMUL R5, R5, R5 ;  /* 0x000000050505d220 */ /* 0x001fe20000400000 */
[----:B------:R-:W-:-:S03]  /*12f0*/  FSETP.GEU.AND P5, PT, R9, -126, PT ;  /* 0xc2fc00000900780b */ /* 0x000fc60003fae000 */
[----:B------:R-:W-:-:S05]  /*1300*/  FFMA R7, R7, R5, R8 ;  /* 0x0000000507077223 */ /* 0x000fca0000000008 */
        /* <DEDUP_REMOVED lines=15> */
.L_x_604:
[----:B------:R-:W-:Y:S05]  /*1400*/  @!P3 BRA `(.L_x_603) ;  /* 0x00000008007cb947 */ /* 0x000fea0003800000 */
[----:B------:R-:W-:Y:S02]  /*1410*/  ISETP.NE.AND P4, PT, R27, 0x1, PT ;  /* 0x000000011b00780c */ /* 0x000fe40003f85270 */
[----:B------:R-:W-:-:S04]  /*1420*/  LOP3.LUT R6, R3, 0x1, RZ, 0xc0, !PT ;  /* 0x0000000103067812 */ /* 0x000fc800078ec0ff */
[----:B------:R-:W-:-:S07]  /*1430*/  ISETP.NE.U32.AND P3, PT, R6, 0x1, PT ;  /* 0x000000010600780c */ /* 0x000fce0003f65070 */
[----:B------:R-:W-:Y:S06]  /*1440*/  @!P4 BRA `(.L_x_606) ;  /* 0x00000004009cc947 */ /* 0x000fec0003800000 */
[----:B------:R-:W-:-:S05]  /*1450*/  LEA R7, R24, R16, 0xc ;  /* 0x0000001018077211 */ /* 0x000fca00078e60ff */
[----:B------:R-:W-:-:S06]  /*1460*/  IMAD.WIDE.U32 R8, R7, 0x4, R18 ;  /* 0x0000000407087825 */ /* 0x000fcc00078e0012 */
[----:B------:R-:W2:Y:S01]  /*1470*/  LDG.E.128.CONSTANT R8, desc[UR6][R8.64] ;  /* 0x0000000608087981 */ /* 0x000ea2000c1e9d00 */
[----:B------:R-:W-:-:S05]  /*1480*/  IADD3 R13, PT, PT, R7, 0x1000, RZ ;  /* 0x00001000070d7810 */ /* 0x000fca0007ffe0ff */
[----:B------:R-:W-:-:S06]  /*1490*/  IMAD.WIDE.U32 R12, R13, 0x4, R18 ;  /* 0x000000040d0c7825 */ /* 0x000fcc00078e0012 */
[----:B------:R-:W3:Y:S01]  /*14a0*/  LDG.E.128.CONSTANT R12, desc[UR6][R12.64] ;  /* 0x000000060c0c7981 */ /* 0x000ee2000c1e9d00 */
[----:B------:R-:W-:Y:S02]  /*14b0*/  IADD3 R24, PT, PT, R24, 0x2, RZ ;  /* 0x0000000218187810 */ /* 0x000fe40007ffe0ff */
        /* <DEDUP_REMOVED lines=8> */
[----:B------:R-:W-:Y:S02]  /*1540*/  FSETP.GEU.AND P5, PT, R25, -126, PT ;  /* 0xc2fc00001900780b */ /* 0x000fe40003fae000 */
[----:B------:R-:W-:Y:S01]  /*1550*/  FSEL R9, R5, 1, !P6 ;  /* 0x3f80000005097808 */ /* 0x000fe20007000000 */
[----:B------:R-:W-:-:S04]  /*1560*/  FADD R6, -R7, R6 ;  /* 0x0000000607067221 */ /* 0x000fc80000000100 */
[----:B------:R-:W-:Y:S01]  /*1570*/  FMUL R26, R6, 1.4426950216293334961 ;  /* 0x3fb8aa3b061a7820 */ /* 0x000fe20000400000 */
[----:B------:R-:W-:-:S04]  /*1580*/  FSEL R6, R5, 1, P6 ;  /* 0x3f80000005067808 */ /* 0x000fc80003000000 */
        /* <DEDUP_REMOVED lines=14> */
[----:B------:R-:W-:-:S02]  /*1670*/  FSETP.GT.AND P6, PT, R4, R11, PT ;  /* 0x0000000b0400720b */ /* 0x000fc40003fc4000 */
[----:B------:R-:W-:Y:S01]  /*1680*/  FMUL R10, R7, 1.4426950216293334961 ;  /* 0x3fb8aa3b070a7820 */ /* 0x000fe20000400000 */
[----:B------:R-:W-:Y:S01]  /*1690*/  FFMA R8, R9, R5, R8 ;  /* 0x0000000509087223 */ /* 0x000fe20000000008 */
[----:B------:R-:W-:Y:S02]  /*16a0*/  FSEL R7, R4, R11, P6 ;  /* 0x0000000b04077208 */ /* 0x000fe40003000000 */
[----:B------:R-:W-:Y:S02]  /*16b0*/  FSEL R4, R11, R4, P6 ;  /* 0x000000040b047208 */ /* 0x000fe40003000000 */
[----:B------:R-:W-:Y:S02]  /*16c0*/  FSETP.GEU.AND P4, PT, R10, -126, PT ;  /* 0xc2fc00000a00780b */ /* 0x000fe40003f8e000 */
[C---:B------:R-:W-:Y:S01]  /*16d0*/  FSEL R5, R8.reuse, 1, P5 ;  /* 0x3f80000008057808 */ /* 0x040fe20002800000 */
[----:B------:R-:W-:Y:S01]  /*16e0*/  FADD R4, -R7, R4 ;  /* 0x0000000407047221 */ /* 0x000fe20000000100 */
[----:B------:R-:W-:-:S03]  /*16f0*/  FSEL R8, R8, 1, !P5 ;  /* 0x3f80000008087808 */ /* 0x000fc60006800000 */
[----:B------:R-:W-:-:S05]  /*1700*/  FMUL R9, R4, 1.4426950216293334961 ;  /* 0x3fb8aa3b04097820 */ /* 0x000fca0000400000 */
[----:B------:R-:W-:Y:S01]  /*1710*/  FSETP.GEU.AND P5, PT, R9, -126, PT ;  /* 0xc2fc00000900780b */ /* 0x000fe20003fae000 */
[----:B------:R-:W-:-:S04]  /*1720*/  @!P4 FMUL R10, R10, 0.5 ;  /* 0x3f0000000a0ac820 */ /* 0x000fc80000400000 */
[----:B------:R-:W0:Y:S08]  /*1730*/  MUFU.EX2 R6, R10 ;  /* 0x0000000a00067308 */ /* 0x000e300000000800 */
[----:B------:R-:W-:-:S04]  /*1740*/  @!P5 FMUL R9, R9, 0.5 ;  /* 0x3f0000000909d820 */ /* 0x000fc80000400000 */
[----:B------:R-:W1:Y:S01]  /*1750*/  MUFU.EX2 R4, R9 ;  /* 0x0000000900047308 */ /* 0x000e620000000800 */
[----:B0-----:R-:W-:Y:S01]  /*1760*/  @!P4 FMUL R6, R6, R6 ;  /* 0x000000060606c220 */ /* 0x001fe20000400000 */
[----:B---3--:R-:W-:-:S03]  /*1770*/  FSETP.GT.AND P4, PT, R7, R12, PT ;  /* 0x0000000c0700720b */ /* 0x008fc60003f84000 */
[----:B------:R-:W-:Y:S01]  /*1780*/  FFMA R5, R8, R6, R5 ;  /* 0x0000000608057223 */ /* 0x000fe20000000005 */
[----:B------:R-:W-:Y:S02]  /*1790*/  FSEL R26, R7, R12, P4 ;  /* 0x0000000c071a7208 */ /* 0x000fe40002000000 */
[----:B------:R-:W-:Y:S02]  /*17a0*/  FSEL R7, R12, R7, P4 ;  /* 0x000000070c077208 */ /* 0x000fe40002000000 */
[----:B------:R-:W-:-:S03]  /*17b0*/  FSEL R6, R5, 1, !P6 ;  /* 0x3f80000005067808 */ /* 0x000fc60007000000 */
[----:B------:R-:W-:Y:S01]  /*17c0*/  FADD R7, -R26, R7 ;  /* 0x000000071a077221 */ /* 0x000fe20000000100 */
        /* <DEDUP_REMOVED lines=8> */
[C---:B------:R-:W-:Y:S01]  /*1850*/  FSEL R4, R6.reuse, 1, P4 ;  /* 0x3f80000006047808 */ /* 0x040fe20002000000 */
[----:B------:R-:W-:Y:S01]  /*1860*/  FADD R26, -R5, R26 ;  /* 0x0000001a051a7221 */ /* 0x000fe20000000100 */
[----:B------:R-:W-:-:S03]  /*1870*/  FSEL R7, R6, 1, !P4 ;  /* 0x3f80000006077808 */ /* 0x000fc60006000000 */
[----:B------:R-:W-:Y:S02]  /*1880*/  FMUL R26, R26, 1.4426950216293334961 ;  /* 0x3fb8aa3b1a1a7820 */ /* 0x000fe40000400000 */
[----:B------:R-:W-:-:S03]  /*1890*/  @!P6 FMUL R8, R8, 0.5 ;  /* 0x3f0000000808e820 */ /* 0x000fc60000400000 */
[----:B------:R-:W-:Y:S01]  /*18a0*/  FSETP.GEU.AND P4, PT, R26, -126, PT ;  /* 0xc2fc00001a00780b */ /* 0x000fe20003f8e000 */
[----:B------:R-:W0:-:S12]  /*18b0*/  MUFU.EX2 R9, R8 ;  /* 0x0000000800097308 */ /* 0x000e180000000800 */
[----:B------:R-:W-:Y:S01]  /*18c0*/  @!P4 FMUL R26, R26, 0.5 ;  /* 0x3f0000001a1ac820 */ /* 0x000fe20000400000 */
[----:B0-----:R-:W-:Y:S01]  /*18d0*/  @!P6 FMUL R9, R9, R9 ;  /* 0x000000090909e220 */ /* 0x001fe20000400000 */
[----:B------:R-:W-:-:S04]  /*18e0*/  FSETP.GT.AND P6, PT, R5, R14, PT ;  /* 0x0000000e0500720b */ /* 0x000fc80003fc4000 */
[----:B------:R-:W0:Y:S01]  /*18f0*/  MUFU.EX2 R26, R26 ;  /* 0x0000001a001a7308 */ /* 0x000e220000000800 */
[----:B------:R-:W-:Y:S01]  /*1900*/  FFMA R4, R7, R9, R4 ;  /* 0x0000000907047223 */ /* 0x000fe20000000004 */
[----:B------:R-:W-:Y:S02]  /*1910*/  FSEL R10, R5, R14, P6 ;  /* 0x0000000e050a7208 */ /* 0x000fe40003000000 */
[----:B------:R-:W-:Y:S02]  /*1920*/  FSEL R5, R14, R5, P6 ;  /* 0x000000050e057208 */ /* 0x000fe40003000000 */
[----:B------:R-:W-:-:S03]  /*1930*/  FSEL R6, R4, 1, !P5 ;  /* 0x3f80000004067808 */ /* 0x000fc60006800000 */
[----:B------:R-:W-:Y:S01]  /*1940*/  FADD R7, -R10, R5 ;  /* 0x000000050a077221 */ /* 0x000fe20000000100 */
[----:B------:R-:W-:Y:S02]  /*1950*/  FSEL R5, R4, 1, P5 ;  /* 0x3f80000004057808 */ /* 0x000fe40002800000 */
[----:B------:R-:W-:Y:S01]  /*1960*/  FSETP.GT.AND P5, PT, R10, R15, PT ;  /* 0x0000000f0a00720b */ /* 0x000fe20003fa4000 */
[----:B------:R-:W-:-:S03]  /*1970*/  FMUL R7, R7, 1.4426950216293334961 ;  /* 0x3fb8aa3b07077820 */ /* 0x000fc60000400000 */
[----:B------:R-:W-:Y:S01]  /*1980*/  FSEL R4, R10, R15, P5 ;  /* 0x0000000f0a047208 */ /* 0x000fe20002800000 */
[----:B0-----:R-:W-:Y:S01]  /*1990*/  @!P4 FMUL R26, R26, R26 ;  /* 0x0000001a1a1ac220 */ /* 0x001fe20000400000 */
[----:B------:R-:W-:Y:S02]  /*19a0*/  FSEL R15, R15, R10, P5 ;  /* 0x0000000a0f0f7208 */ /* 0x000fe40002800000 */
[----:B------:R-:W-:Y:S01]  /*19b0*/  FSETP.GEU.AND P4, PT, R7, -126, PT ;  /* 0xc2fc00000700780b */ /* 0x000fe20003f8e000 */
[----:B------:R-:W-:Y:S02]  /*19c0*/  FFMA R5, R6, R26, R5 ;  /* 0x0000001a06057223 */ /* 0x000fe40000000005 */
[----:B------:R-:W-:-:S03]  /*19d0*/  FADD R15, -R4, R15 ;  /* 0x0000000f040f7221 */ /* 0x000fc60000000100 */
[----:B------:R-:W-:Y:S01]  /*19e0*/  FSEL R6, R5, 1, P6 ;  /* 0x3f80000005067808 */ /* 0x000fe20003000000 */
[----:B------:R-:W-:Y:S01]  /*19f0*/  FMUL R15, R15, 1.4426950216293334961 ;  /* 0x3fb8aa3b0f0f7820 */ /* 0x000fe20000400000 */
[----:B------:R-:W-:-:S04]  /*1a00*/  FSEL R5, R5, 1, !P6 ;  /* 0x3f80000005057808 */ /* 0x000fc80007000000 */
        /* <DEDUP_REMOVED lines=11> */
.L_x_606:
[----:B------:R-:W-:Y:S05]  /*1ac0*/  @P3 BRA `(.L_x_603) ;  /* 0x0000000000cc3947 */ /* 0x000fea0003800000 */
[----:B------:R-:W-:-:S05]  /*1ad0*/  LEA R9, R24, R16, 0xc ;  /* 0x0000001018097211 */ /* 0x000fca00078e60ff */
[----:B------:R-:W-:-:S06]  /*1ae0*/  IMAD.WIDE.U32 R8, R9, 0x4, R18 ;  /* 0x0000000409087825 */ /* 0x000fcc00078e0012 */
[----:B------:R-:W2:Y:S02]  /*1af0*/  LDG.E.128.CONSTANT R8, desc[UR6][R8.64] ;  /* 0x0000000608087981 */ /* 0x000ea4000c1e9d00 */
[----:B--2---:R-:W-:-:S04]  /*1b00*/  FSETP.GT.AND P5, PT, R4, R8, PT ;  /* 0x000000080400720b */ /* 0x004fc80003fa4000 */
[----:B------:R-:W-:Y:S02]  /*1b10*/  FSEL R6, R4, R8, P5 ;  /* 0x0000000804067208 */ /* 0x000fe40002800000 */
[----:B------:R-:W-:Y:S02]  /*1b20*/  FSEL R7, R8, R4, P5 ;  /* 0x0000000408077208 */ /* 0x000fe40002800000 */
[----:B------:R-:W-:-:S03]  /*1b30*/  FSETP.GT.AND P3, PT, R6, R9, PT ;  /* 0x000000090600720b */ /* 0x000fc60003f64000 */
[C---:B------:R-:W-:Y:S01]  /*1b40*/  FADD R7, -R6.reuse, R7 ;  /* 0x0000000706077221 */ /* 0x040fe20000000100 */
[----:B------:R-:W-:Y:S02]  /*1b50*/  FSEL R13, R6, R9, P3 ;  /* 0x00000009060d7208 */ /* 0x000fe40001800000 */
[----:B------:R-:W-:Y:S01]  /*1b60*/  FSEL R6, R9, R6, P3 ;  /* 0x0000000609067208 */ /* 0x000fe20001800000 */
[----:B------:R-:W-:-:S04]  /*1b70*/  FMUL R7, R7, 1.4426950216293334961 ;  /* 0x3fb8aa3b07077820 */ /* 0x000fc80000400000 */
[----:B------:R-:W-:Y:S01]  /*1b80*/  FADD R4, -R13, R6 ;  /* 0x000000060d047221 */ /* 0x000fe20000000100 */
[----:B------:R-:W-:-:S03]  /*1b90*/  FSETP.GEU.AND P6, PT, R7, -126, PT ;  /* 0xc2fc00000700780b */ /* 0x000fc60003fce000 */
[----:B------:R-:W-:Y:S01]  /*1ba0*/  FMUL R8, R4, 1.4426950216293334961 ;  /* 0x3fb8aa3b04087820 */ /* 0x000fe20000400000 */
[C---:B------:R-:W-:Y:S02]  /*1bb0*/  FSEL R4, R5.reuse, 1, !P5 ;  /* 0x3f80000005047808 */ /* 0x040fe40006800000 */
[----:B------:R-:W-:Y:S02]  /*1bc0*/  FSEL R5, R5, 1, P5 ;  /* 0x3f80000005057808 */ /* 0x000fe40002800000 */
[----:B------:R-:W-:Y:S02]  /*1bd0*/  FSETP.GEU.AND P4, PT, R8, -126, PT ;  /* 0xc2fc00000800780b */ /* 0x000fe40003f8e000 */
[----:B------:R-:W-:-:S03]  /*1be0*/  FSETP.GT.AND P5, PT, R13, R10, PT ;  /* 0x0000000a0d00720b */ /* 0x000fc60003fa4000 */
[----:B------:R-:W-:Y:S01]  /*1bf0*/  @!P6 FMUL R7, R7, 0.5 ;  /* 0x3f0000000707e820 */ /* 0x000fe20000400000 */
[----:B------:R-:W-:Y:S02]  /*1c00*/  FSEL R12, R13, R10, P5 ;  /* 0x0000000a0d0c7208 */ /* 0x000fe40002800000 */
[----:B------:R-:W-:Y:S01]  /*1c10*/  FSEL R13, R10, R13, P5 ;  /* 0x0000000d0a0d7208 */ /* 0x000fe20002800000 */
[----:B------:R-:W0:Y:S04]  /*1c20*/  MUFU.EX2 R6, R7 ;  /* 0x0000000700067308 */ /* 0x000e280000000800 */
[----:B------:R-:W-:Y:S01]  /*1c30*/  @!P4 FMUL R8, R8, 0.5 ;  /* 0x3f0000000808c820 */ /* 0x000fe20000400000 */
[----:B------:R-:W-:-:S03]  /*1c40*/  FADD R13, -R12, R13 ;  /* 0x0000000d0c0d7221 */ /* 0x000fc60000000100 */
[----:B------:R-:W1:Y:S01]  /*1c50*/  MUFU.EX2 R7, R8 ;  /* 0x0000000800077308 */ /* 0x000e620000000800 */
[----:B------:R-:W-:Y:S01]  /*1c60*/  FMUL R13, R13, 1.4426950216293334961 ;  /* 0x3fb8aa3b0d0d7820 */ /* 0x000fe20000400000 */
[----:B0-----:R-:W-:Y:S01]  /*1c70*/  @!P6 FMUL R6, R6, R6 ;  /* 0x000000060606e220 */ /* 0x001fe20000400000 */
[----:B------:R-:W-:-:S03]  /*1c80*/  FSETP.GT.AND P6, PT, R12, R11, PT ;  /* 0x0000000b0c00720b */ /* 0x000fc60003fc4000 */
[----:B------:R-:W-:Y:S01]  /*1c90*/  FFMA R5, R4, R6, R5 ;  /* 0x0000000604057223 */ /* 0x000fe20000000005 */
[----:B------:R-:W-:Y:S02]  /*1ca0*/  FSEL R4, R12, R11, P6 ;  /* 0x0000000b0c047208 */ /* 0x000fe40003000000 */
[----:B------:R-:W-:Y:S01]  /*1cb0*/  FSEL R11, R11, R12, P6 ;  /* 0x0000000c0b0b7208 */ /* 0x000fe20003000000 */
[----:B-1----:R-:W-:Y:S01]  /*1cc0*/  @!P4 FMUL R7, R7, R7 ;  /* 0x000000070707c220 */ /* 0x002fe20000400000 */
[C---:B------:R-:W-:Y:S02]  /*1cd0*/  FSEL R6, R5.reuse, 1, P3 ;  /* 0x3f80000005067808 */ /* 0x040fe40001800000 */
[----:B------:R-:W-:Y:S01]  /*1ce0*/  FSEL R5, R5, 1, !P3 ;  /* 0x3f80000005057808 */ /* 0x000fe20005800000 */
[----:B------:R-:W-:Y:S01]  /*1cf0*/  FADD R11, -R4, R11 ;  /* 0x0000000b040b7221 */ /* 0x000fe20000000100 */
[----:B------:R-:W-:-:S03]  /*1d00*/  FSETP.GEU.AND P3, PT, R13, -126, PT ;  /* 0xc2fc00000d00780b */ /* 0x000fc60003f6e000 */
[----:B------:R-:W-:Y:S01]  /*1d10*/  FMUL R11, R11, 1.4426950216293334961 ;  /* 0x3fb8aa3b0b0b7820 */ /* 0x000fe20000400000 */
[----:B------:R-:W-:-:S04]  /*1d20*/  FFMA R5, R5, R7, R6 ;  /* 0x0000000705057223 */ /* 0x000fc80000000006 */
[----:B------:R-:W-:Y:S02]  /*1d30*/  FSETP.GEU.AND P4, PT, R11, -126, PT ;  /* 0xc2fc00000b00780b */ /* 0x000fe40003f8e000 */
[C---:B------:R-:W-:Y:S02]  /*1d40*/  FSEL R6, R5.reuse, 1, P5 ;  /* 0x3f80000005067808 */ /* 0x040fe40002800000 */
[----:B------:R-:W-:Y:S01]  /*1d50*/  FSEL R5, R5, 1, !P5 ;  /* 0x3f80000005057808 */ /* 0x000fe20006800000 */
[----:B------:R-:W-:-:S04]  /*1d60*/  @!P3 FMUL R13, R13, 0.5 ;  /* 0x3f0000000d0db820 */ /* 0x000fc80000400000 */
[----:B------:R-:W0:Y:S04]  /*1d70*/  MUFU.EX2 R8, R13 ;  /* 0x0000000d00087308 */ /* 0x000e280000000800 */
[----:B------:R-:W-:-:S04]  /*1d80*/  @!P4 FMUL R11, R11, 0.5 ;  /* 0x3f0000000b0bc820 */ /* 0x000fc80000400000 */
[----:B------:R-:W1:Y:S01]  /*1d90*/  MUFU.EX2 R7, R11 ;  /* 0x0000000b00077308 */ /* 0x000e620000000800 */
[----:B0-----:R-:W-:-:S04]  /*1da0*/  @!P3 FMUL R8, R8, R8 ;  /* 0x000000080808b220 */ /* 0x001fc80000400000 */
[----:B------:R-:W-:Y:S01]  /*1db0*/  FFMA R5, R5, R8, R6 ;  /* 0x0000000805057223 */ /* 0x000fe20000000006 */
[----:B-1----:R-:W-:-:S04]  /*1dc0*/  @!P4 FMUL R7, R7, R7 ;  /* 0x000000070707c220 */ /* 0x002fc80000400000 */
[C---:B------:R-:W-:Y:S02]  /*1dd0*/  FSEL R6, R5.reuse, 1, P6 ;  /* 0x3f80000005067808 */ /* 0x040fe40003000000 */
[----:B------:R-:W-:-:S05]  /*1de0*/  FSEL R5, R5, 1, !P6 ;  /* 0x3f80000005057808 */ /* 0x000fca0007000000 */
[----:B------:R-:W-:-:S07]  /*1df0*/  FFMA R5, R5, R7, R6 ;  /* 0x0000000705057223 */ /* 0x000fce0000000006 */
.L_x_603:
[----:B------:R-:W0:Y:S01]  /*1e00*/  S2R R11, SR_LANEID ;  /* 0x00000000000b7919 */ /* 0x000e220000000000 */
[----:B------:R-:W-:Y:S01]  /*1e10*/  BSSY.RECONVERGENT B0, `(.L_x_607) ;  /* 0x0000014000007945 */ /* 0x000fe20003800200 */
[----:B------:R-:W-:Y:S01]  /*1e20*/  ISETP.NE.AND P3, PT, R17, RZ, PT ;  /* 0x000000ff1100720c */ /* 0x000fe20003f65270 */
[----:B------:R1:W2:Y:S04]  /*1e30*/  SHFL.DOWN PT, R7, R4, 0x1, 0x1f ;  /* 0x08201f0004077f89 */ /* 0x0002a800000e0000 */
[----:B------:R1:W3:Y:S01]  /*1e40*/  SHFL.DOWN PT, R8, R5, 0x1, 0x1f ;  /* 0x08201f0005087f89 */ /* 0x0002e200000e0000 */
[C---:B0-----:R-:W-:Y:S02]  /*1e50*/  ISETP.GT.AND P4, PT, R11.reuse, 0x1e, PT ;  /* 0x0000001e0b00780c */ /* 0x041fe40003f84270 */
[----:B------:R-:W-:-:S11]  /*1e60*/  ISETP.GT.AND P5, PT, R11, 0x1d, PT ;  /* 0x0000001d0b00780c */ /* 0x000fd60003fa4270 */
[----:B-123--:R-:W-:Y:S05]  /*1e70*/  @P4 BRA `(.L_x_608) ;  /* 0x0000000000344947 */ /* 0x00efea0003800000 */
[----:B------:R-:W-:-:S04]  /*1e80*/  FSETP.GT.AND P4, PT, R4, R7, PT ;  /* 0x000000070400720b */ /* 0x000fc80003f84000 */
[----:B------:R-:W-:Y:S02]  /*1e90*/  FSEL R6, R4, R7, P4 ;  /* 0x0000000704067208 */ /* 0x000fe40002000000 */
[----:B------:R-:W-:Y:S02]  /*1ea0*/  FSEL R7, R7, R4, P4 ;  /* 0x0000000407077208 */ /* 0x000fe40002000000 */
[----:B------:R-:W-:-:S03]  /*1eb0*/  MOV R4, R6 ;  /* 0x0000000600047202 */ /* 0x000fc60000000f00 */
[----:B------:R-:W-:-:S04]  /*1ec0*/  FADD R7, -R6, R7 ;  /* 0x0000000706077221 */ /* 0x000fc80000000100 */
[----:B------:R-:W-:Y:S01]  /*1ed0*/  FMUL R9, R7, 1.4426950216293334961 ;  /* 0x3fb8aa3b07097820 */ /* 0x000fe20000400000 */
[----:B------:R-:W-:Y:S02]  /*1ee0*/  FSEL R7, R5, R8, P4 ;  /* 0x0000000805077208 */ /* 0x000fe40002000000 */
[----:B------:R-:W-:Y:S02]  /*1ef0*/  FSEL R8, R8, R5, P4 ;  /* 0x0000000508087208 */ /* 0x000fe40002000000 */
[----:B------:R-:W-:-:S13]  /*1f00*/  FSETP.GEU.AND P6, PT, R9, -126, PT ;  /* 0xc2fc00000900780b */ /* 0x000fda0003fce000 */
[----:B------:R-:W-:-:S04]  /*1f10*/  @!P6 FMUL R9, R9, 0.5 ;  /* 0x3f0000000909e820 */ /* 0x000fc80000400000 */
[----:B------:R-:W0:Y:S02]  /*1f20*/  MUFU.EX2 R10, R9 ;  /* 0x00000009000a7308 */ /* 0x000e240000000800 */
[----:B0-----:R-:W-:-:S04]  /*1f30*/  @!P6 FMUL R10, R10, R10 ;  /* 0x0000000a0a0ae220 */ /* 0x001fc80000400000 */
[----:B------:R-:W-:-:S07]  /*1f40*/  FFMA R5, R8, R10, R7 ;  /* 0x0000000a08057223 */ /* 0x000fce0000000007 */
.L_x_608:
[----:B------:R-:W-:Y:S05]  /*1f50*/  BSYNC.RECONVERGENT B0 ;  /* 0x0000000000007941 */ /* 0x000fea0003800200 */
.L_x_607:
[----:B------:R0:W1:Y:S01]  /*1f60*/  SHFL.DOWN PT, R7, R4, 0x2, 0x1f ;  /* 0x08401f0004077f89 */ /* 0x00006200000e0000 */
[----:B------:R-:W-:Y:S01]  /*1f70*/  BSSY.RECONVERGENT B0, `(.L_x_609) ;  /* 0x0000011000007945 */ /* 0x000fe20003800200 */
[----:B------:R-:W-:Y:S02]  /*1f80*/  ISETP.GT.AND P4, PT, R11, 0x1b, PT ;  /* 0x0000001b0b00780c */ /* 0x000fe40003f84270 */
[----:B------:R0:W2:Y:S01]  /*1f90*/  SHFL.DOWN PT, R8, R5, 0x2, 0x1f ;  /* 0x08401f0005087f89 */ /* 0x0000a200000e0000 */
[----:B------:R-:W-:Y:S10]  /*1fa0*/  @P5 BRA `(.L_x_610) ;  /* 0x0000000000345947 */ /* 0x000ff40003800000 */
[----:B-1----:R-:W-:-:S04]  /*1fb0*/  FSETP.GT.AND P5, PT, R4, R7, PT ;  /* 0x000000070400720b */ /* 0x002fc80003fa4000 */
[----:B------:R-:W-:Y:S02]  /*1fc0*/  FSEL R6, R4, R7, P5 ;  /* 0x0000000704067208 */ /* 0x000fe40002800000 */
[----:B------:R-:W-:Y:S02]  /*1fd0*/  FSEL R7, R7, R4, P5 ;  /* 0x0000000407077208 */ /* 0x000fe40002800000 */
[----:B0-----:R-:W-:-:S03]  /*1fe0*/  MOV R4, R6 ;  /* 0x0000000600047202 */ /* 0x001fc60000000f00 */
[----:B------:R-:W-:-:S04]  /*1ff0*/  FADD R7, -R6, R7 ;  /* 0x0000000706077221 */ /* 0x000fc80000000100 */
[----:B------:R-:W-:Y:S01]  /*2000*/  FMUL R9, R7, 1.4426950216293334961 ;  /* 0x3fb8aa3b07097820 */ /* 0x000fe20000400000 */
[----:B--2---:R-:W-:Y:S02]  /*2010*/  FSEL R7, R5, R8, P5 ;  /* 0x0000000805077208 */ /* 0x004fe40002800000 */
[----:B------:R-:W-:Y:S02]  /*2020*/  FSEL R8, R8, R5, P5 ;  /* 0x0000000508087208 */ /* 0x000fe40002800000 */
[----:B------:R-:W-:-:S13]  /*2030*/  FSETP.GEU.AND P6, PT, R9, -126, PT ;  /* 0xc2fc00000900780b */ /* 0x000fda0003fce000 */
[----:B------:R-:W-:-:S04]  /*2040*/  @!P6 FMUL R9, R9, 0.5 ;  /* 0x3f0000000909e820 */ /* 0x000fc80000400000 */
[----:B------:R-:W0:Y:S02]  /*2050*/  MUFU.EX2 R10, R9 ;  /* 0x00000009000a7308 */ /* 0x000e240000000800 */
[----:B0-----:R-:W-:-:S04]  /*2060*/  @!P6 FMUL R10, R10, R10 ;  /* 0x0000000a0a0ae220 */ /* 0x001fc80000400000 */
[----:B------:R-:W-:-:S07]  /*2070*/  FFMA R5, R8, R10, R7 ;  /* 0x0000000a08057223 */ /* 0x000fce0000000007 */
.L_x_610:
[----:B------:R-:W-:Y:S05]  /*2080*/  BSYNC.RECONVERGENT B0 ;  /* 0x0000000000007941 */ /* 0x000fea0003800200 */
.L_x_609:
[----:B-1----:R1:W3:Y:S01]  /*2090*/  SHFL.DOWN PT, R7, R4, 0x4, 0x1f ;  /* 0x08801f0004077f89 */ /* 0x0022e200000e0000 */
[----:B------:R-:W-:Y:S01]  /*20a0*/  BSSY.RECONVERGENT B0, `(.L_x_611) ;  /* 0x0000011000007945 */ /* 0x000fe20003800200 */
[----:B------:R-:W-:Y:S02]  /*20b0*/  ISETP.GT.AND P5, PT, R11, 0x17, PT ;  /* 0x000000170b00780c */ /* 0x000fe40003fa4270 */
[----:B--2---:R1:W2:Y:S01]  /*20c0*/  SHFL.DOWN PT, R8, R5, 0x4, 0x1f ;  /* 0x08801f0005087f89 */ /* 0x0042a200000e0000 */
[----:B------:R-:W-:Y:S10]  /*20d0*/  @P4 BRA `(.L_x_612) ;  /* 0x0000000000344947 */ /* 0x000ff40003800000 */
[----:B---3--:R-:W-:-:S04]  /*20e0*/  FSETP.GT.AND P4, PT, R4, R7, PT ;  /* 0x000000070400720b */ /* 0x008fc80003f84000 */
[----:B------:R-:W-:Y:S02]  /*20f0*/  FSEL R6, R4, R7, P4 ;  /* 0x0000000704067208 */ /* 0x000fe40002000000 */
[----:B------:R-:W-:Y:S02]  /*2100*/  FSEL R7, R7, R4, P4 ;  /* 0x0000000407077208 */ /* 0x000fe40002000000 */
[----:B01----:R-:W-:-:S03]  /*2110*/  MOV R4, R6 ;  /* 0x0000000600047202 */ /* 0x003fc60000000f00 */
        /* <DEDUP_REMOVED lines=9> */
.L_x_612:
[----:B------:R-:W-:Y:S05]  /*21b0*/  BSYNC.RECONVERGENT B0 ;  /* 0x0000000000007941 */ /* 0x000fea0003800200 */
.L_x_611:
[----:B---3--:R3:W4:Y:S01]  /*21c0*/  SHFL.DOWN PT, R7, R4, 0x8, 0x1f ;  /* 0x09001f0004077f89 */ /* 0x00872200000e0000 */
[----:B------:R-:W-:Y:S01]  /*21d0*/  BSSY.RECONVERGENT B0, `(.L_x_613) ;  /* 0x0000011000007945 */ /* 0x000fe20003800200 */
[----:B------:R-:W-:Y:S02]  /*21e0*/  ISETP.GT.AND P4, PT, R11, 0xf, PT ;  /* 0x0000000f0b00780c */ /* 0x000fe40003f84270 */
[----:B--2---:R3:W2:Y:S01]  /*21f0*/  SHFL.DOWN PT, R8, R5, 0x8, 0x1f ;  /* 0x09001f0005087f89 */ /* 0x0046a200000e0000 */
[----:B------:R-:W-:Y:S10]  /*2200*/  @P5 BRA `(.L_x_614) ;  /* 0x0000000000345947 */ /* 0x000ff40003800000 */
[----:B----4-:R-:W-:-:S04]  /*2210*/  FSETP.GT.AND P5, PT, R4, R7, PT ;  /* 0x000000070400720b */ /* 0x010fc80003fa4000 */
[----:B------:R-:W-:Y:S02]  /*2220*/  FSEL R6, R4, R7, P5 ;  /* 0x0000000704067208 */ /* 0x000fe40002800000 */
[----:B------:R-:W-:Y:S02]  /*2230*/  FSEL R7, R7, R4, P5 ;  /* 0x0000000407077208 */ /* 0x000fe40002800000 */
[----:B01-3--:R-:W-:-:S03]  /*2240*/  MOV R4, R6 ;  /* 0x0000000600047202 */ /* 0x00bfc60000000f00 */
        /* <DEDUP_REMOVED lines=9> */
.L_x_614:
[----:B------:R-:W-:Y:S05]  /*22e0*/  BSYNC.RECONVERGENT B0 ;  /* 0x0000000000007941 */ /* 0x000fea0003800200 */
.L_x_613:
[----:B------:R0:W0:Y:S01]  /*22f0*/  SHFL.DOWN PT, R9, R4, 0x10, 0x1f ;  /* 0x0a001f0004097f89 */ /* 0x00002200000e0000 */
[----:B------:R-:W-:Y:S03]  /*2300*/  BSSY.RECONVERGENT B0, `(.L_x_615) ;  /* 0x0000017000007945 */ /* 0x000fe60003800200 */
[----:B------:R0:W0:Y:S01]  /*2310*/  SHFL.DOWN PT, R12, R5, 0x10, 0x1f ;  /* 0x0a001f00050c7f89 */ /* 0x00002200000e0000 */
[----:B------:R-:W-:Y:S05]  /*2320*/  @P4 BRA `(.L_x_616) ;  /* 0x0000000000504947 */ /* 0x000fea0003800000 */
[CC--:B0-----:R-:W-:Y:S02]  /*2330*/  FSETP.GT.AND P4, PT, R4.reuse, R9.reuse, PT ;  /* 0x000000090400720b */ /* 0x0c1fe40003f84000 */
[----:B------:R-:W-:Y:S02]  /*2340*/  ISETP.NE.AND P6, PT, R11, RZ, PT ;  /* 0x000000ff0b00720c */ /* 0x000fe40003fc5270 */
[----:B----4-:R-:W-:Y:S02]  /*2350*/  FSEL R7, R9, R4, P4 ;  /* 0x0000000409077208 */ /* 0x010fe40002000000 */
[----:B-1-3--:R-:W-:Y:S02]  /*2360*/  FSEL R4, R4, R9, P4 ;  /* 0x0000000904047208 */ /* 0x00afe40002000000 */
[----:B------:R-:W-:Y:S02]  /*2370*/  FSEL R6, R5, R12, P4 ;  /* 0x0000000c05067208 */ /* 0x000fe40002000000 */
[----:B------:R-:W-:Y:S01]  /*2380*/  FSEL R5, R12, R5, P4 ;  /* 0x000000050c057208 */ /* 0x000fe20002000000 */
        /* <DEDUP_REMOVED lines=8> */
[----:B--2---:R-:W1:Y:S01]  /*2410*/  MUFU.EX2 R8, R7 ;  /* 0x0000000700087308 */ /* 0x004e620000000800 */
[----:B0-----:R-:W-:-:S04]  /*2420*/  @!P6 LEA R10, R10, R9, 0x18 ;  /* 0x000000090a0ae211 */ /* 0x001fc800078ec0ff */
[----:B------:R-:W-:Y:S01]  /*2430*/  @!P6 IADD3 R10, PT, PT, R17, R10, RZ ;  /* 0x0000000a110ae210 */ /* 0x000fe20007ffe0ff */
[----:B-1----:R-:W-:-:S04]  /*2440*/  @!P5 FMUL R8, R8, R8 ;  /* 0x000000080808d220 */ /* 0x002fc80000400000 */
[----:B------:R-:W-:-:S05]  /*2450*/  FFMA R5, R5, R8, R6 ;  /* 0x0000000805057223 */ /* 0x000fca0000000006 */
[----:B------:R0:W-:Y:S02]  /*2460*/  @!P6 STS.64 [R10+0x20], R4 ;  /* 0x000020040a00e388 */ /* 0x0001e40000000a00 */
.L_x_616:
[----:B------:R-:W-:Y:S05]  /*2470*/  BSYNC.RECONVERGENT B0 ;  /* 0x0000000000007941 */ /* 0x000fea0003800200 */
.L_x_615:
[----:B------:R-:W-:Y:S06]  /*2480*/  BAR.SYNC.DEFER_BLOCKING 0x0 ;  /* 0x0000000000007b1d */ /* 0x000fec0000010000 */
[----:B------:R-:W-:Y:S04]  /*2490*/  BSSY.RECONVERGENT B0, `(.L_x_617) ;  /* 0x000018a000007945 */ /* 0x000fe80003800200 */
[----:B------:R-:W-:Y:S05]  /*24a0*/  @P3 BRA `(.L_x_618) ;  /* 0x0000001800203947 */ /* 0x000fea0003800000 */
[----:B------:R-:W5:Y:S01]  /*24b0*/  S2UR UR5, SR_CgaCtaId ;  /* 0x00000000000579c3 */ /* 0x000f620000008800 */
[----:B------:R-:W-:Y:S02]  /*24c0*/  UMOV UR4, 0x400 ;  /* 0x0000040000047882 */ /* 0x000fe40000000000 */
[----:B-----5:R-:W-:-:S09]  /*24d0*/  ULEA UR4, UR5, UR4, 0x18 ;  /* 0x0000000405047291 */ /* 0x020fd2000f8ec0ff */
[----:B----4-:R-:W4:Y:S04]  /*24e0*/  LDS.64 R6, [UR4+0x28] ;  /* 0x00002804ff067984 */ /* 0x010f280008000a00 */
[----:B0-2---:R-:W0:Y:S04]  /*24f0*/  LDS.128 R8, [UR4+0x30] ;  /* 0x00003004ff087984 */ /* 0x005e280008000c00 */
[----:B------:R-:W2:Y:S01]  /*2500*/  LDS.128 R12, [UR4+0x40] ;  /* 0x00004004ff0c7984 */ /* 0x000ea20008000c00 */
[----:B----4-:R-:W-:-:S04]  /*2510*/  FSETP.GT.AND P4, PT, R4, R6, PT ;  /* 0x000000060400720b */ /* 0x010fc80003f84000 */
[----:B------:R-:W-:Y:S02]  /*2520*/  FSEL R25, R4, R6, P4 ;  /* 0x0000000604197208 */ /* 0x000fe40002000000 */
[----:B-1-3--:R-:W-:Y:S02]  /*2530*/  FSEL R4, R6, R4, P4 ;  /* 0x0000000406047208 */ /* 0x00afe40002000000 */
[----:B0-----:R-:W-:-:S03]  /*2540*/  FSETP.GT.AND P6, PT, R25, R8, PT ;  /* 0x000000081900720b */ /* 0x001fc60003fc4000 */
[C---:B------:R-:W-:Y:S01]  /*2550*/  FADD R4, -R25.reuse, R4 ;  /* 0x0000000419047221 */ /* 0x040fe20000000100 */
[----:B------:R-:W-:Y:S02]  /*2560*/  FSEL R17, R25, R8, P6 ;  /* 0x0000000819117208 */ /* 0x000fe40003000000 */
[----:B------:R-:W-:Y:S01]  /*2570*/  FSEL R8, R8, R25, P6 ;  /* 0x0000001908087208 */ /* 0x000fe20003000000 */
[----:B------:R-:W-:-:S04]  /*2580*/  FMUL R6, R4, 1.4426950216293334961 ;  /* 0x3fb8aa3b04067820 */ /* 0x000fc80000400000 */
[----:B------:R-:W-:Y:S01]  /*2590*/  FADD R4, -R17, R8 ;  /* 0x0000000811047221 */ /* 0x000fe20000000100 */
[----:B------:R-:W-:-:S03]  /*25a0*/  FSETP.GEU.AND P5, PT, R6, -126, PT ;  /* 0xc2fc00000600780b */ /* 0x000fc60003fae000 */
[----:B------:R-:W-:Y:S01]  /*25b0*/  FMUL R24, R4, 1.4426950216293334961 ;  /* 0x3fb8aa3b04187820 */ /* 0x000fe20000400000 */
[----:B------:R-:W-:Y:S02]  /*25c0*/  FSEL R4, R5, R7, P4 ;  /* 0x0000000705047208 */ /* 0x000fe40002000000 */
[----:B------:R-:W-:Y:S02]  /*25d0*/  FSEL R7, R7, R5, P4 ;  /* 0x0000000507077208 */ /* 0x000fe40002000000 */
[----:B------:R-:W-:Y:S02]  /*25e0*/  FSETP.GEU.AND P3, PT, R24, -126, PT ;  /* 0xc2fc00001800780b */ /* 0x000fe40003f6e000 */
[----:B------:R-:W-:-:S03]  /*25f0*/  FSETP.GT.AND P4, PT, R17, R10, PT ;  /* 0x0000000a1100720b */ /* 0x000fc60003f84000 */
[----:B------:R-:W-:Y:S01]  /*2600*/  @!P5 FMUL R6, R6, 0.5 ;  /* 0x3f0000000606d820 */ /* 0x000fe20000400000 */
[----:B------:R-:W-:Y:S02]  /*2610*/  FSEL R5, R17, R10, P4 ;  /* 0x0000000a11057208 */ /* 0x000fe40002000000 */
[----:B------:R-:W-:Y:S01]  /*2620*/  FSEL R10, R10, R17, P4 ;  /* 0x000000110a0a7208 */ /* 0x000fe20002000000 */
[----:B------:R-:W0:Y:S04]  /*2630*/  MUFU.EX2 R8, R6 ;  /* 0x0000000600087308 */ /* 0x000e280000000800 */
[----:B------:R-:W-:Y:S01]  /*2640*/  FADD R10, -R5, R10 ;  /* 0x0000000a050a7221 */ /* 0x000fe20000000100 */
[----:B------:R-:W-:Y:S01]  /*2650*/  @!P3 FMUL R24, R24, 0.5 ;  /* 0x3f0000001818b820 */ /* 0x000fe20000400000 */
[----:B0-----:R-:W-:-:S04]  /*2660*/  @!P5 FMUL R8, R8, R8 ;  /* 0x000000080808d220 */ /* 0x001fc80000400000 */
[----:B------:R-:W-:Y:S01]  /*2670*/  FFMA R4, R7, R8, R4 ;  /* 0x0000000807047223 */ /* 0x000fe20000000004 */
[----:B------:R-:W-:Y:S02]  /*2680*/  FMUL R8, R10, 1.4426950216293334961 ;  /* 0x3fb8aa3b0a087820 */ /* 0x000fe40000400000 */
[----:B------:R-:W0:Y:S02]  /*2690*/  MUFU.EX2 R10, R24 ;  /* 0x00000018000a7308 */ /* 0x000e240000000800 */
[----:B------:R-:W-:Y:S02]  /*26a0*/  FSEL R17, R4, R9, P6 ;  /* 0x0000000904117208 */ /* 0x000fe40003000000 */
[----:B------:R-:W-:Y:S02]  /*26b0*/  FSEL R26, R9, R4, P6 ;  /* 0x00000004091a7208 */ /* 0x000fe40003000000 */
[----:B--2---:R-:W-:Y:S02]  /*26c0*/  FSETP.GT.AND P6, PT, R5, R12, PT ;  /* 0x0000000c0500720b */ /* 0x004fe40003fc4000 */
[----:B------:R-:W-:-:S02]  /*26d0*/  FSETP.GEU.AND P5, PT, R8, -126, PT ;  /* 0xc2fc00000800780b */ /* 0x000fc40003fae000 */
[----:B------:R-:W-:Y:S02]  /*26e0*/  FSEL R9, R5, R12, P6 ;  /* 0x0000000c05097208 */ /* 0x000fe40003000000 */
[----:B------:R-:W-:Y:S02]  /*26f0*/  FSEL R12, R12, R5, P6 ;  /* 0x000000050c0c7208 */ /* 0x000fe40003000000 */
[----:B------:R-:W1:Y:S03]  /*2700*/  LDS.128 R4, [UR4+0x50] ;  /* 0x00005004ff047984 */ /* 0x000e660008000c00 */
[----:B------:R-:W-:Y:S01]  /*2710*/  FADD R12, -R9, R12 ;  /* 0x0000000c090c7221 */ /* 0x000fe20000000100 */
[----:B0-----:R-:W-:-:S03]  /*2720*/  @!P3 FMUL R10, R10, R10 ;  /* 0x0000000a0a0ab220 */ /* 0x001fc60000400000 */
[----:B------:R-:W-:Y:S01]  /*2730*/  FMUL R24, R12, 1.4426950216293334961 ;  /* 0x3fb8aa3b0c187820 */ /* 0x000fe20000400000 */
[----:B------:R-:W-:Y:S01]  /*2740*/  @!P5 FMUL R8, R8, 0.5 ;  /* 0x3f0000000808d820 */ /* 0x000fe20000400000 */
[----:B------:R-:W-:-:S03]  /*2750*/  FFMA R26, R26, R10, R17 ;  /* 0x0000000a1a1a7223 */ /* 0x000fc60000000011 */
[----:B------:R-:W-:Y:S01]  /*2760*/  FSETP.GEU.AND P3, PT, R24, -126, PT ;  /* 0xc2fc00001800780b */ /* 0x000fe20003f6e000 */
[----:B------:R-:W0:Y:S01]  /*2770*/  MUFU.EX2 R25, R8 ;  /* 0x0000000800197308 */ /* 0x000e220000000800 */
[----:B------:R-:W-:Y:S02]  /*2780*/  FSEL R10, R26, R11, P4 ;  /* 0x0000000b1a0a7208 */ /* 0x000fe40002000000 */
[----:B------:R-:W-:Y:S02]  /*2790*/  FSEL R11, R11, R26, P4 ;  /* 0x0000001a0b0b7208 */ /* 0x000fe40002000000 */
[----:B------:R-:W-:-:S04]  /*27a0*/  FSETP.GT.AND P4, PT, R9, R14, PT ;  /* 0x0000000e0900720b */ /* 0x000fc80003f84000 */
[----:B------:R-:W-:Y:S02]  /*27b0*/  FSEL R17, R9, R14, P4 ;  /* 0x0000000e09117208 */ /* 0x000fe40002000000 */
[----:B------:R-:W-:Y:S01]  /*27c0*/  FSEL R14, R14, R9, P4 ;  /* 0x000000090e0e7208 */ /* 0x000fe20002000000 */
[----:B------:R-:W-:-:S04]  /*27d0*/  @!P3 FMUL R24, R24, 0.5 ;  /* 0x3f0000001818b820 */ /* 0x000fc80000400000 */
[----:B------:R-:W-:Y:S01]  /*27e0*/  FADD R12, -R17, R14 ;  /* 0x0000000e110c7221 */ /* 0x000fe20000000100 */
[----:B0-----:R-:W-:Y:S01]  /*27f0*/  @!P5 FMUL R25, R25, R25 ;  /* 0x000000191919d220 */ /* 0x001fe20000400000 */
[----:B------:R-:W0:Y:S02]  /*2800*/  MUFU.EX2 R14, R24 ;  /* 0x00000018000e7308 */ /* 0x000e240000000800 */
[----:B------:R-:W-:Y:S01]  /*2810*/  FMUL R12, R12, 1.4426950216293334961 ;  /* 0x3fb8aa3b0c0c7820 */ /* 0x000fe20000400000 */
[----:B------:R-:W-:-:S04]  /*2820*/  FFMA R10, R11, R25, R10 ;  /* 0x000000190b0a7223 */ /* 0x000fc8000000000a */
[----:B------:R-:W-:Y:S02]  /*2830*/  FSETP.GEU.AND P5, PT, R12, -126, PT ;  /* 0xc2fc00000c00780b */ /* 0x000fe40003fae000 */
[----:B------:R-:W-:Y:S02]  /*2840*/  FSEL R25, R10, R13, P6 ;  /* 0x0000000d0a197208 */ /* 0x000fe40003000000 */
[----:B------:R-:W-:Y:S02]  /*2850*/  FSEL R26, R13, R10, P6 ;  /* 0x0000000a0d1a7208 */ /* 0x000fe40003000000 */
[----:B------:R-:W2:Y:S01]  /*2860*/  LDS.128 R8, [UR4+0x60] ;  /* 0x00006004ff087984 */ /* 0x000ea20008000c00 */
[----:B-1----:R-:W-:Y:S01]  /*2870*/  FSETP.GT.AND P6, PT, R17, R4, PT ;  /* 0x000000041100720b */ /* 0x002fe20003fc4000 */
[----:B0-----:R-:W-:-:S03]  /*2880*/  @!P3 FMUL R14, R14, R14 ;  /* 0x0000000e0e0eb220 */ /* 0x001fc60000400000 */
[----:B------:R-:W-:Y:S02]  /*2890*/  FSEL R13, R17, R4, P6 ;  /* 0x00000004110d7208 */ /* 0x000fe40003000000 */
[----:B------:R-:W-:Y:S01]  /*28a0*/  FSEL R4, R4, R17, P6 ;  /* 0x0000001104047208 */ /* 0x000fe20003000000 */
[----:B------:R-:W-:Y:S01]  /*28b0*/  @!P5 FMUL R12, R12, 0.5 ;  /* 0x3f0000000c0cd820 */ /* 0x000fe20000400000 */
[----:B------:R-:W-:-:S03]  /*28c0*/  FFMA R26, R26, R14, R25 ;  /* 0x0000000e1a1a7223 */ /* 0x000fc60000000019 */
[----:B------:R-:W-:Y:S01]  /*28d0*/  FADD R4, -R13, R4 ;  /* 0x000000040d047221 */ /* 0x000fe20000000100 */
[----:B------:R-:W0:Y:S01]  /*28e0*/  MUFU.EX2 R25, R12 ;  /* 0x0000000c00197308 */ /* 0x000e220000000800 */
[----:B------:R-:W-:Y:S02]  /*28f0*/  FSEL R14, R26, R15, P4 ;  /* 0x0000000f1a0e7208 */ /* 0x000fe40002000000 */
[----:B------:R-:W-:Y:S01]  /*2900*/  FMUL R24, R4, 1.4426950216293334961 ;  /* 0x3fb8aa3b04187820 */ /* 0x000fe20000400000 */
[----:B------:R-:W-:Y:S02]  /*2910*/  FSEL R15, R15, R26, P4 ;  /* 0x0000001a0f0f7208 */ /* 0x000fe40002000000 */
[CC--:B------:R-:W-:Y:S02]  /*2920*/  FSETP.GT.AND P4, PT, R13.reuse, R6.reuse, PT ;  /* 0x000000060d00720b */ /* 0x0c0fe40003f84000 */
[----:B------:R-:W-:Y:S02]  /*2930*/  FSETP.GEU.AND P3, PT, R24, -126, PT ;  /* 0xc2fc00001800780b */ /* 0x000fe40003f6e000 */
[----:B------:R-:W-:-:S02]  /*2940*/  FSEL R17, R13, R6, P4 ;  /* 0x000000060d117208 */ /* 0x000fc40002000000 */
[----:B------:R-:W-:-:S05]  /*2950*/  FSEL R6, R6, R13, P4 ;  /* 0x0000000d06067208 */ /* 0x000fca0002000000 */
        /* <DEDUP_REMOVED lines=9> */
[CC--:B--2---:R-:W-:Y:S01]  /*29f0*/  FSETP.GT.AND P6, PT, R17.reuse, R8.reuse, PT ;  /* 0x000000081100720b */ /* 0x0c4fe20003fc4000 */
[----:B------:R-:W1:Y:S03]  /*2a00*/  LDS.128 R12, [UR4+0x70] ;  /* 0x00007004ff0c7984 */ /* 0x000e660008000c00 */
[----:B------:R-:W-:-:S02]  /*2a10*/  FSEL R5, R17, R8, P6 ;  /* 0x0000000811057208 */ /* 0x000fc40003000000 */
[----:B------:R-:W-:Y:S01]  /*2a20*/  FSEL R8, R8, R17, P6 ;  /* 0x0000001108087208 */ /* 0x000fe20003000000 */
[----:B------:R-:W-:-:S04]  /*2a30*/  @!P5 FMUL R4, R4, 0.5 ;  /* 0x3f0000000404d820 */ /* 0x000fc80000400000 */
[----:B------:R-:W-:Y:S01]  /*2a40*/  FADD R8, -R5, R8 ;  /* 0x0000000805087221 */ /* 0x000fe20000000100 */
[----:B------:R-:W2:Y:S01]  /*2a50*/  MUFU.EX2 R17, R4 ;  /* 0x0000000400117308 */ /* 0x000ea20000000800 */
[----:B0-----:R-:W-:Y:S02]  /*2a60*/  @!P3 FMUL R25, R25, R25 ;  /* 0x000000191919b220 */ /* 0x001fe40000400000 */
[----:B------:R-:W-:Y:S02]  /*2a70*/  FMUL R8, R8, 1.4426950216293334961 ;  /* 0x3fb8aa3b08087820 */ /* 0x000fe40000400000 */
[----:B------:R-:W-:-:S03]  /*2a80*/  FFMA R6, R27, R25, R6 ;  /* 0x000000191b067223 */ /* 0x000fc60000000006 */
[----:B------:R-:W-:Y:S02]  /*2a90*/  FSETP.GEU.AND P3, PT, R8, -126, PT ;  /* 0xc2fc00000800780b */ /* 0x000fe40003f6e000 */
[----:B------:R-:W-:Y:S02]  /*2aa0*/  FSEL R24, R6, R7, P4 ;  /* 0x0000000706187208 */ /* 0x000fe40002000000 */
[----:B------:R-:W-:Y:S02]  /*2ab0*/  FSEL R25, R7, R6, P4 ;  /* 0x0000000607197208 */ /* 0x000fe40002000000 */
[----:B------:R-:W-:Y:S01]  /*2ac0*/  FSETP.GT.AND P4, PT, R5, R10, PT ;  /* 0x0000000a0500720b */ /* 0x000fe20003f84000 */
[----:B--2---:R-:W-:-:S03]  /*2ad0*/  @!P5 FMUL R17, R17, R17 ;  /* 0x000000111111d220 */ /* 0x004fc60000400000 */
        /* <DEDUP_REMOVED lines=9> */
[CC--:B-1----:R-:W-:Y:S02]  /*2b70*/  FSETP.GT.AND P6, PT, R7.reuse, R12.reuse, PT ;  /* 0x0000000c0700720b */ /* 0x0c2fe40003fc4000 */
[----:B------:R-:W-:Y:S02]  /*2b80*/  FSETP.GEU.AND P5, PT, R10, -126, PT ;  /* 0xc2fc00000a00780b */ /* 0x000fe40003fae000 */
[----:B------:R-:W-:-:S02]  /*2b90*/  FSEL R9, R7, R12, P6 ;  /* 0x0000000c07097208 */ /* 0x000fc40003000000 */
        /* <DEDUP_REMOVED lines=79> */
[----:B------:R-:W-:Y:S01]  /*3090*/  @!P6 FMUL R10, R10, 0.5 ;  /* 0x3f0000000a0ae820 */ /* 0x000fe20000400000 */
[----:B------:R-:W-:Y:S01]  /*30a0*/  FMUL R25, R12, 1.4426950216293334961 ;  /* 0x3fb8aa3b0c197820 */ /* 0x000fe20000400000 */
[----:B------:R-:W-:Y:S02]  /*30b0*/  FFMA R24, R27, R17, R24 ;  /* 0x000000111b187223 */ /* 0x000fe40000000018 */
[----:B------:R-:W0:Y:S02]  /*30c0*/  MUFU.EX2 R26, R10 ;  /* 0x0000000a001a7308 */ /* 0x000e240000000800 */
[----:B------:R-:W-:Y:S02]  /*30d0*/  FSETP.GEU.AND P3, PT, R25, -126, PT ;  /* 0xc2fc00001900780b */ /* 0x000fe40003f6e000 */
[----:B------:R-:W-:Y:S02]  /*30e0*/  FSEL R8, R24, R11, P4 ;  /* 0x0000000b18087208 */ /* 0x000fe40002000000 */
[----:B------:R-:W-:-:S02]  /*30f0*/  FSEL R11, R11, R24, P4 ;  /* 0x000000180b0b7208 */ /* 0x000fc40002000000 */
[----:B------:R-:W-:-:S04]  /*3100*/  FSETP.GT.AND P4, PT, R9, R14, PT ;  /* 0x0000000e0900720b */ /* 0x000fc80003f84000 */
[----:B------:R-:W-:Y:S02]  /*3110*/  FSEL R17, R9, R14, P4 ;  /* 0x0000000e09117208 */ /* 0x000fe40002000000 */
[----:B------:R-:W-:Y:S01]  /*3120*/  FSEL R14, R14, R9, P4 ;  /* 0x000000090e0e7208 */ /* 0x000fe20002000000 */
[----:B------:R-:W-:Y:S01]  /*3130*/  @!P3 FMUL R25, R25, 0.5 ;  /* 0x3f0000001919b820 */ /* 0x000fe20000400000 */
[----:B0-----:R-:W-:-:S03]  /*3140*/  @!P6 FMUL R26, R26, R26 ;  /* 0x0000001a1a1ae220 */ /* 0x001fc60000400000 */
[----:B------:R-:W-:Y:S02]  /*3150*/  FADD R12, -R17, R14 ;  /* 0x0000000e110c7221 */ /* 0x000fe40000000100 */
[----:B------:R-:W0:Y:S01]  /*3160*/  MUFU.EX2 R14, R25 ;  /* 0x00000019000e7308 */ /* 0x000e220000000800 */
[----:B------:R-:W-:Y:S01]  /*3170*/  FFMA R8, R11, R26, R8 ;  /* 0x0000001a0b087223 */ /* 0x000fe20000000008 */
[----:B------:R-:W-:-:S04]  /*3180*/  FMUL R12, R12, 1.4426950216293334961 ;  /* 0x3fb8aa3b0c0c7820 */ /* 0x000fc80000400000 */
[----:B------:R-:W-:Y:S02]  /*3190*/  FSEL R27, R8, R13, P5 ;  /* 0x0000000d081b7208 */ /* 0x000fe40002800000 */
[----:B------:R-:W-:Y:S02]  /*31a0*/  FSETP.GEU.AND P6, PT, R12, -126, PT ;  /* 0xc2fc00000c00780b */ /* 0x000fe40003fce000 */
[----:B------:R-:W-:Y:S02]  /*31b0*/  FSEL R24, R13, R8, P5 ;  /* 0x000000080d187208 */ /* 0x000fe40002800000 */
[----:B------:R-:W2:Y:S01]  /*31c0*/  LDS.128 R8, [UR4+0xc0] ;  /* 0x0000c004ff087984 */ /* 0x000ea20008000c00 */
[----:B-1----:R-:W-:-:S04]  /*31d0*/  FSETP.GT.AND P5, PT, R17, R4, PT ;  /* 0x000000041100720b */ /* 0x002fc80003fa4000 */
[----:B------:R-:W-:Y:S01]  /*31e0*/  FSEL R13, R17, R4, P5 ;  /* 0x00000004110d7208 */ /* 0x000fe20002800000 */
[----:B0-----:R-:W-:Y:S01]  /*31f0*/  @!P3 FMUL R14, R14, R14 ;  /* 0x0000000e0e0eb220 */ /* 0x001fe20000400000 */
[----:B------:R-:W-:Y:S02]  /*3200*/  FSEL R4, R4, R17, P5 ;  /* 0x0000001104047208 */ /* 0x000fe40002800000 */
[----:B------:R-:W-:Y:S01]  /*3210*/  @!P6 FMUL R12, R12, 0.5 ;  /* 0x3f0000000c0ce820 */ /* 0x000fe20000400000 */
[----:B------:R-:W-:Y:S01]  /*3220*/  FFMA R14, R24, R14, R27 ;  /* 0x0000000e180e7223 */ /* 0x000fe2000000001b */
[C---:B------:R-:W-:Y:S01]  /*3230*/  FSETP.GT.AND P3, PT, R13.reuse, R6, PT ;  /* 0x000000060d00720b */ /* 0x040fe20003f64000 */
[----:B------:R-:W-:Y:S01]  /*3240*/  FADD R4, -R13, R4 ;  /* 0x000000040d047221 */ /* 0x000fe20000000100 */
[----:B------:R-:W0:Y:S02]  /*3250*/  MUFU.EX2 R26, R12 ;  /* 0x0000000c001a7308 */ /* 0x000e240000000800 */
[----:B------:R-:W-:Y:S01]  /*3260*/  FSEL R25, R14, R15, P4 ;  /* 0x0000000f0e197208 */ /* 0x000fe20002000000 */
[----:B------:R-:W-:Y:S01]  /*3270*/  FMUL R24, R4, 1.4426950216293334961 ;  /* 0x3fb8aa3b04187820 */ /* 0x000fe20000400000 */
[----:B------:R-:W-:-:S02]  /*3280*/  FSEL R14, R15, R14, P4 ;  /* 0x0000000e0f0e7208 */ /* 0x000fc40002000000 */
[----:B------:R-:W-:Y:S02]  /*3290*/  FSEL R17, R13, R6, P3 ;  /* 0x000000060d117208 */ /* 0x000fe40001800000 */
[----:B------:R-:W-:Y:S02]  /*32a0*/  FSETP.GEU.AND P4, PT, R24, -126, PT ;  /* 0xc2fc00001800780b */ /* 0x000fe40003f8e000 */
[----:B------:R-:W-:-:S05]  /*32b0*/  FSEL R6, R6, R13, P3 ;  /* 0x0000000d06067208 */ /* 0x000fca0001800000 */
[----:B------:R-:W-:Y:S01]  /*32c0*/  FADD R6, -R17, R6 ;  /* 0x0000000611067221 */ /* 0x000fe20000000100 */
[----:B0-----:R-:W-:-:S03]  /*32d0*/  @!P6 FMUL R26, R26, R26 ;  /* 0x0000001a1a1ae220 */ /* 0x001fc60000400000 */
[----:B------:R-:W-:Y:S02]  /*32e0*/  FMUL R4, R6, 1.4426950216293334961 ;  /* 0x3fb8aa3b06047820 */ /* 0x000fe40000400000 */
[----:B------:R-:W-:Y:S01]  /*32f0*/  @!P4 FMUL R24, R24, 0.5 ;  /* 0x3f0000001818c820 */ /* 0x000fe20000400000 */
[----:B------:R-:W-:Y:S02]  /*3300*/  FFMA R14, R14, R26, R25 ;  /* 0x0000001a0e0e7223 */ /* 0x000fe40000000019 */
[----:B------:R-:W-:Y:S01]  /*3310*/  FSETP.GEU.AND P6, PT, R4, -126, PT ;  /* 0xc2fc00000400780b */ /* 0x000fe20003fce000 */
[----:B------:R-:W0:Y:S02]  /*3320*/  MUFU.EX2 R25, R24 ;  /* 0x0000001800197308 */ /* 0x000e240000000800 */
[----:B------:R-:W-:Y:S02]  /*3330*/  FSEL R6, R14, R5, P5 ;  /* 0x000000050e067208 */ /* 0x000fe40002800000 */
[----:B------:R-:W-:-:S02]  /*3340*/  FSEL R27, R5, R14, P5 ;  /* 0x0000000e051b7208 */ /* 0x000fc40002800000 */
[CC--:B--2---:R-:W-:Y:S01]  /*3350*/  FSETP.GT.AND P5, PT, R17.reuse, R8.reuse, PT ;  /* 0x000000081100720b */ /* 0x0c4fe20003fa4000 */
[----:B------:R-:W1:Y:S03]  /*3360*/  LDS.128 R12, [UR4+0xd0] ;  /* 0x0000d004ff0c7984 */ /* 0x000e660008000c00 */
[----:B------:R-:W-:Y:S02]  /*3370*/  FSEL R5, R17, R8, P5 ;  /* 0x0000000811057208 */ /* 0x000fe40002800000 */
        /* <DEDUP_REMOVED lines=47> */
[CC--:B-1----:R-:W-:Y:S01]  /*3670*/  FSETP.GT.AND P5, PT, R17.reuse, R4.reuse, PT ;  /* 0x000000041100720b */ /* 0x0c2fe20003fa4000 */
[----:B------:R-:W1:Y:S03]  /*3680*/  LDS.128 R8, [UR4+0xf0] ;  /* 0x0000f004ff087984 */ /* 0x000e660008000c00 */
[----:B------:R-:W-:Y:S01]  /*3690*/  FSEL R13, R17, R4, P5 ;  /* 0x00000004110d7208 */ /* 0x000fe20002800000 */
[----:B0-----:R-:W-:Y:S01]  /*36a0*/  @!P4 FMUL R14, R14, R14 ;  /* 0x0000000e0e0ec220 */ /* 0x001fe20000400000 */
[----:B------:R-:W-:Y:S01]  /*36b0*/  FSEL R4, R4, R17, P5 ;  /* 0x0000001104047208 */ /* 0x000fe20002800000 */
[----:B------:R-:W-:-:S02]  /*36c0*/  @!P6 FMUL R12, R12, 0.5 ;  /* 0x3f0000000c0ce820 */ /* 0x000fc40000400000 */
[----:B------:R-:W-:Y:S02]  /*36d0*/  FFMA R14, R24, R14, R27 ;  /* 0x0000000e180e7223 */ /* 0x000fe4000000001b */
[----:B------:R-:W-:Y:S01]  /*36e0*/  FADD R4, -R13, R4 ;  /* 0x000000040d047221 */ /* 0x000fe20000000100 */
[----:B------:R-:W0:Y:S02]  /*36f0*/  MUFU.EX2 R26, R12 ;  /* 0x0000000c001a7308 */ /* 0x000e240000000800 */
[----:B------:R-:W-:Y:S01]  /*3700*/  FSEL R25, R14, R15, P3 ;  /* 0x0000000f0e197208 */ /* 0x000fe20001800000 */
[----:B------:R-:W-:Y:S01]  /*3710*/  FMUL R24, R4, 1.4426950216293334961 ;  /* 0x3fb8aa3b04187820 */ /* 0x000fe20000400000 */
[----:B------:R-:W-:Y:S02]  /*3720*/  FSEL R14, R15, R14, P3 ;  /* 0x0000000e0f0e7208 */ /* 0x000fe40001800000 */
[----:B------:R-:W-:Y:S02]  /*3730*/  FSETP.GT.AND P3, PT, R13, R6, PT ;  /* 0x000000060d00720b */ /* 0x000fe40003f64000 */
[----:B------:R-:W-:-:S02]  /*3740*/  FSETP.GEU.AND P4, PT, R24, -126, PT ;  /* 0xc2fc00001800780b */ /* 0x000fc40003f8e000 */
[----:B------:R-:W-:Y:S02]  /*3750*/  FSEL R17, R13, R6, P3 ;  /* 0x000000060d117208 */ /* 0x000fe40001800000 */
[----:B------:R-:W-:-:S05]  /*3760*/  FSEL R6, R6, R13, P3 ;  /* 0x0000000d06067208 */ /* 0x000fca0001800000 */
[----:B------:R-:W-:Y:S01]  /*3770*/  FADD R6, -R17, R6 ;  /* 0x0000000611067221 */ /* 0x000fe20000000100 */
[----:B0-----:R-:W-:-:S03]  /*3780*/  @!P6 FMUL R26, R26, R26 ;  /* 0x0000001a1a1ae220 */ /* 0x001fc60000400000 */
[----:B------:R-:W-:Y:S01]  /*3790*/  FMUL R4, R6, 1.4426950216293334961 ;  /* 0x3fb8aa3b06047820 */ /* 0x000fe20000400000 */
[----:B------:R-:W-:Y:S01]  /*37a0*/  @!P4 FMUL R24, R24, 0.5 ;  /* 0x3f0000001818c820 */ /* 0x000fe20000400000 */
[----:B------:R-:W-:-:S03]  /*37b0*/  FFMA R14, R14, R26, R25 ;  /* 0x0000001a0e0e7223 */ /* 0x000fc60000000019 */
[----:B------:R-:W0:Y:S01]  /*37c0*/  MUFU.EX2 R25, R24 ;  /* 0x0000001800197308 */ /* 0x000e220000000800 */
[----:B------:R-:W-:Y:S02]  /*37d0*/  FSETP.GEU.AND P6, PT, R4, -126, PT ;  /* 0xc2fc00000400780b */ /* 0x000fe40003fce000 */
[----:B------:R-:W-:Y:S02]  /*37e0*/  FSEL R6, R14, R5, P5 ;  /* 0x000000050e067208 */ /* 0x000fe40002800000 */
[----:B------:R-:W-:Y:S02]  /*37f0*/  FSEL R27, R5, R14, P5 ;  /* 0x0000000e051b7208 */ /* 0x000fe40002800000 */
[CC--:B-1----:R-:W-:Y:S01]  /*3800*/  FSETP.GT.AND P5, PT, R17.reuse, R8.reuse, PT ;  /* 0x000000081100720b */ /* 0x0c2fe20003fa4000 */
[----:B------:R-:W1:Y:S03]  /*3810*/  LDS.128 R12, [UR4+0x100] ;  /* 0x00010004ff0c7984 */ /* 0x000e660008000c00 */
[----:B------:R-:W-:-:S02]  /*3820*/  FSEL R5, R17, R8, P5 ;  /* 0x0000000811057208 */ /* 0x000fc40002800000 */
[----:B------:R-:W-:Y:S01]  /*3830*/  FSEL R8, R8, R17, P5 ;  /* 0x0000001108087208 */ /* 0x000fe20002800000 */
[----:B------:R-:W-:Y:S01]  /*3840*/  @!P6 FMUL R4, R4, 0.5 ;  /* 0x3f0000000404e820 */ /* 0x000fe20000400000 */
[----:B0-----:R-:W-:-:S03]  /*3850*/  @!P4 FMUL R25, R25, R25 ;  /* 0x000000191919c220 */ /* 0x001fc60000400000 */
[----:B------:R-:W-:Y:S01]  /*3860*/  FADD R8, -R5, R8 ;  /* 0x0000000805087221 */ /* 0x000fe20000000100 */
[----:B------:R-:W0:Y:S01]  /*3870*/  MUFU.EX2 R17, R4 ;  /* 0x0000000400117308 */ /* 0x000e220000000800 */
[----:B------:R-:W-:Y:S02]  /*3880*/  FFMA R6, R27, R25, R6 ;  /* 0x000000191b067223 */ /* 0x000fe40000000006 */
[----:B------:R-:W-:-:S03]  /*3890*/  FMUL R8, R8, 1.4426950216293334961 ;  /* 0x3fb8aa3b08087820 */ /* 0x000fc60000400000 */
[----:B------:R-:W-:Y:S02]  /*38a0*/  FSEL R24, R6, R7, P3 ;  /* 0x0000000706187208 */ /* 0x000fe40001800000 */
[----:B------:R-:W-:Y:S02]  /*38b0*/  FSETP.GEU.AND P4, PT, R8, -126, PT ;  /* 0xc2fc00000800780b */ /* 0x000fe40003f8e000 */
[----:B------:R-:W-:Y:S02]  /*38c0*/  FSEL R25, R7, R6, P3 ;  /* 0x0000000607197208 */ /* 0x000fe40001800000 */
[----:B------:R-:W-:-:S04]  /*38d0*/  FSETP.GT.AND P3, PT, R5, R10, PT ;  /* 0x0000000a0500720b */ /* 0x000fc80003f64000 */
[----:B------:R-:W-:Y:S01]  /*38e0*/  FSEL R7, R5, R10, P3 ;  /* 0x0000000a05077208 */ /* 0x000fe20001800000 */
[----:B0-----:R-:W-:Y:S01]  /*38f0*/  @!P6 FMUL R17, R17, R17 ;  /* 0x000000111111e220 */ /* 0x001fe20000400000 */
[----:B------:R-:W-:-:S03]  /*3900*/  FSEL R10, R10, R5, P3 ;  /* 0x000000050a0a7208 */ /* 0x000fc60001800000 */
[----:B------:R-:W-:Y:S01]  /*3910*/  @!P4 FMUL R8, R8, 0.5 ;  /* 0x3f0000000808c820 */ /* 0x000fe20000400000 */
[----:B------:R-:W-:Y:S01]  /*3920*/  FFMA R4, R25, R17, R24 ;  /* 0x0000001119047223 */ /* 0x000fe20000000018 */
[----:B------:R-:W-:Y:S02]  /*3930*/  FADD R10, -R7, R10 ;  /* 0x0000000a070a7221 */ /* 0x000fe40000000100 */
[----:B------:R-:W0:Y:S02]  /*3940*/  MUFU.EX2 R17, R8 ;  /* 0x0000000800117308 */ /* 0x000e240000000800 */
[----:B------:R-:W-:Y:S01]  /*3950*/  FMUL R10, R10, 1.4426950216293334961 ;  /* 0x3fb8aa3b0a0a7820 */ /* 0x000fe20000400000 */
[----:B------:R-:W-:Y:S02]  /*3960*/  FSEL R24, R4, R9, P5 ;  /* 0x0000000904187208 */ /* 0x000fe40002800000 */
[----:B------:R-:W-:Y:S02]  /*3970*/  FSEL R25, R9, R4, P5 ;  /* 0x0000000409197208 */ /* 0x000fe40002800000 */
[----:B-1----:R-:W-:-:S02]  /*3980*/  FSETP.GT.AND P6, PT, R7, R12, PT ;  /* 0x0000000c0700720b */ /* 0x002fc40003fc4000 */
[----:B------:R-:W-:Y:S02]  /*3990*/  FSETP.GEU.AND P5, PT, R10, -126, PT ;  /* 0xc2fc00000a00780b */ /* 0x000fe40003fae000 */
[----:B------:R-:W-:Y:S02]  /*39a0*/  FSEL R9, R7, R12, P6 ;  /* 0x0000000c07097208 */ /* 0x000fe40003000000 */
[----:B------:R-:W-:Y:S02]  /*39b0*/  FSEL R12, R12, R7, P6 ;  /* 0x000000070c0c7208 */ /* 0x000fe40003000000 */
[----:B------:R-:W1:Y:S01]  /*39c0*/  LDS.128 R4, [UR4+0x110] ;  /* 0x00011004ff047984 */ /* 0x000e620008000c00 */
[----:B0-----:R-:W-:Y:S02]  /*39d0*/  @!P4 FMUL R17, R17, R17 ;  /* 0x000000111111c220 */ /* 0x001fe40000400000 */
[----:B------:R-:W-:Y:S02]  /*39e0*/  FADD R12, -R9, R12 ;  /* 0x0000000c090c7221 */ /* 0x000fe40000000100 */
[----:B------:R-:W-:-:S02]  /*39f0*/  FFMA R24, R25, R17, R24 ;  /* 0x0000001119187223 */ /* 0x000fc40000000018 */
[----:B------:R-:W-:Y:S01]  /*3a00*/  @!P5 FMUL R10, R10, 0.5 ;  /* 0x3f0000000a0ad820 */ /* 0x000fe20000400000 */
[----:B------:R-:W-:-:S03]  /*3a10*/  FMUL R8, R12, 1.4426950216293334961 ;  /* 0x3fb8aa3b0c087820 */ /* 0x000fc60000400000 */
[----:B------:R-:W0:Y:S01]  /*3a20*/  MUFU.EX2 R25, R10 ;  /* 0x0000000a00197308 */ /* 0x000e220000000800 */
[----:B------:R-:W-:Y:S02]  /*3a30*/  FSEL R12, R24, R11, P3 ;  /* 0x0000000b180c7208 */ /* 0x000fe40001800000 */
[----:B------:R-:W-:Y:S02]  /*3a40*/  FSETP.GEU.AND P4, PT, R8, -126, PT ;  /* 0xc2fc00000800780b */ /* 0x000fe40003f8e000 */
[----:B------:R-:W-:Y:S02]  /*3a50*/  FSEL R17, R11, R24, P3 ;  /* 0x000000180b117208 */ /* 0x000fe40001800000 */
[----:B------:R-:W-:-:S04]  /*3a60*/  FSETP.GT.AND P3, PT, R9, R14, PT ;  /* 0x0000000e0900720b */ /* 0x000fc80003f64000 */
[----:B------:R-:W-:Y:S02]  /*3a70*/  FSEL R11, R9, R14, P3 ;  /* 0x0000000e090b7208 */ /* 0x000fe40001800000 */
[----:B------:R-:W-:-:S03]  /*3a80*/  FSEL R14, R14, R9, P3 ;  /* 0x000000090e0e7208 */ /* 0x000fc60001800000 */
[----:B------:R-:W-:Y:S01]  /*3a90*/  @!P4 FMUL R8, R8, 0.5 ;  /* 0x3f0000000808c820 */ /* 0x000fe20000400000 */
[----:B0-----:R-:W-:Y:S01]  /*3aa0*/  @!P5 FMUL R25, R25, R25 ;  /* 0x000000191919d220 */ /* 0x001fe20000400000 */
[----:B------:R-:W-:Y:S02]  /*3ab0*/  FADD R9, -R11, R14 ;  /* 0x0000000e0b097221 */ /* 0x000fe40000000100 */
[----:B------:R-:W0:Y:S01]  /*3ac0*/  MUFU.EX2 R14, R8 ;  /* 0x00000008000e7308 */ /* 0x000e220000000800 */
[----:B------:R-:W-:Y:S01]  /*3ad0*/  FFMA R12, R17, R25, R12 ;  /* 0x00000019110c7223 */ /* 0x000fe2000000000c */
[----:B------:R-:W-:-:S04]  /*3ae0*/  FMUL R10, R9, 1.4426950216293334961 ;  /* 0x3fb8aa3b090a7820 */ /* 0x000fc80000400000 */
[----:B------:R-:W-:Y:S02]  /*3af0*/  FSEL R9, R12, R13, P6 ;  /* 0x0000000d0c097208 */ /* 0x000fe40003000000 */
[----:B------:R-:W-:Y:S02]  /*3b00*/  FSETP.GEU.AND P5, PT, R10, -126, PT ;  /* 0xc2fc00000a00780b */ /* 0x000fe40003fae000 */
[----:B------:R-:W-:Y:S02]  /*3b10*/  FSEL R12, R13, R12, P6 ;  /* 0x0000000c0d0c7208 */ /* 0x000fe40003000000 */
[----:B-1----:R-:W-:-:S04]  /*3b20*/  FSETP.GT.AND P6, PT, R11, R4, PT ;  /* 0x000000040b00720b */ /* 0x002fc80003fc4000 */
[----:B------:R-:W-:Y:S01]  /*3b30*/  FSEL R13, R11, R4, P6 ;  /* 0x000000040b0d7208 */ /* 0x000fe20003000000 */
[----:B0-----:R-:W-:Y:S01]  /*3b40*/  @!P4 FMUL R14, R14, R14 ;  /* 0x0000000e0e0ec220 */ /* 0x001fe20000400000 */
[----:B------:R-:W-:Y:S02]  /*3b50*/  FSEL R4, R4, R11, P6 ;  /* 0x0000000b04047208 */ /* 0x000fe40003000000 */
[C---:B------:R-:W-:Y:S01]  /*3b60*/  FSETP.GT.AND P4, PT, R13.reuse, R6, PT ;  /* 0x000000060d00720b */ /* 0x040fe20003f84000 */
[----:B------:R-:W-:Y:S01]  /*3b70*/  @!P5 FMUL R10, R10, 0.5 ;  /* 0x3f0000000a0ad820 */ /* 0x000fe20000400000 */
[----:B------:R-:W-:Y:S01]  /*3b80*/  FFMA R12, R12, R14, R9 ;  /* 0x0000000e0c0c7223 */ /* 0x000fe20000000009 */
[C---:B------:R-:W-:Y:S01]  /*3b90*/  FADD R4, -R13.reuse, R4 ;  /* 0x000000040d047221 */ /* 0x040fe20000000100 */
[----:B------:R-:W-:Y:S01]  /*3ba0*/  FSEL R11, R6, R13, P4 ;  /* 0x0000000d060b7208 */ /* 0x000fe20002000000 */
[----:B------:R-:W0:Y:S01]  /*3bb0*/  MUFU.EX2 R8, R10 ;  /* 0x0000000a00087308 */ /* 0x000e220000000800 */
[----:B------:R-:W-:Y:S01]  /*3bc0*/  FSEL R6, R13, R6, P4 ;  /* 0x000000060d067208 */ /* 0x000fe20002000000 */
[----:B------:R-:W-:Y:S01]  /*3bd0*/  FMUL R9, R4, 1.4426950216293334961 ;  /* 0x3fb8aa3b04097820 */ /* 0x000fe20000400000 */
[----:B------:R-:W-:-:S02]  /*3be0*/  FSEL R4, R12, R15, P3 ;  /* 0x0000000f0c047208 */ /* 0x000fc40001800000 */
[----:B------:R-:W-:Y:S01]  /*3bf0*/  FSEL R15, R15, R12, P3 ;  /* 0x0000000c0f0f7208 */ /* 0x000fe20001800000 */
        /* <DEDUP_REMOVED lines=8> */
[----:B------:R-:W-:Y:S02]  /*3c80*/  FSEL R8, R4, R5, P6 ;  /* 0x0000000504087208 */ /* 0x000fe40003000000 */
[----:B------:R-:W-:Y:S01]  /*3c90*/  FSEL R5, R5, R4, P6 ;  /* 0x0000000405057208 */ /* 0x000fe20003000000 */
[----:B------:R-:W-:-:S04]  /*3ca0*/  @!P5 FMUL R11, R11, 0.5 ;  /* 0x3f0000000b0bd820 */ /* 0x000fc80000400000 */
[----:B------:R-:W1:Y:S01]  /*3cb0*/  MUFU.EX2 R12, R11 ;  /* 0x0000000b000c7308 */ /* 0x000e620000000800 */
[----:B0-----:R-:W-:-:S04]  /*3cc0*/  @!P3 FMUL R10, R10, R10 ;  /* 0x0000000a0a0ab220 */ /* 0x001fc80000400000 */
[----:B------:R-:W-:-:S05]  /*3cd0*/  FFMA R8, R5, R10, R8 ;  /* 0x0000000a05087223 */ /* 0x000fca0000000008 */
[----:B------:R-:W-:Y:S02]  /*3ce0*/  FSEL R4, R8, R7, P4 ;  /* 0x0000000708047208 */ /* 0x000fe40002000000 */
[----:B------:R-:W-:Y:S01]  /*3cf0*/  FSEL R7, R7, R8, P4 ;  /* 0x0000000807077208 */ /* 0x000fe20002000000 */
[----:B-1----:R-:W-:-:S04]  /*3d00*/  @!P5 FMUL R12, R12, R12 ;  /* 0x0000000c0c0cd220 */ /* 0x002fc80000400000 */
[----:B------:R-:W-:-:S05]  /*3d10*/  FFMA R7, R7, R12, R4 ;  /* 0x0000000c07077223 */ /* 0x000fca0000000004 */
[----:B------:R0:W-:Y:S02]  /*3d20*/  STS.64 [UR4+0x128], R6 ;  /* 0x00012806ff007988 */ /* 0x0001e40008000a04 */
.L_x_618:
[----:B------:R-:W-:Y:S05]  /*3d30*/  BSYNC.RECONVERGENT B0 ;  /* 0x0000000000007941 */ /* 0x000fea0003800200 */
.L_x_617:
[----:B------:R-:W5:Y:S08]  /*3d40*/  S2UR UR5, SR_CgaCtaId ;  /* 0x00000000000579c3 */ /* 0x000f700000008800 */
[----:B------:R-:W-:Y:S01]  /*3d50*/  BAR.SYNC.DEFER_BLOCKING 0x0 ;  /* 0x0000000000007b1d */ /* 0x000fe20000010000 */
[----:B01-3--:R-:W-:-:S05]  /*3d60*/  HFMA2 R4, -RZ, RZ, 15, 0 ;  /* 0x4b800000ff047431 */ /* 0x00bfca00000001ff */
[----:B------:R-:W-:Y:S02]  /*3d70*/  UMOV UR4, 0x400 ;  /* 0x0000040000047882 */ /* 0x000fe40000000000 */
[----:B-----5:R-:W-:-:S09]  /*3d80*/  ULEA UR4, UR5, UR4, 0x18 ;  /* 0x0000000405047291 */ /* 0x020fd2000f8ec0ff */
[----:B------:R-:W0:Y:S02]  /*3d90*/  LDS.64 R12, [UR4+0x128] ;  /* 0x00012804ff0c7984 */ /* 0x000e240008000a00 */
[----:B0-----:R-:W-:-:S04]  /*3da0*/  FSETP.GEU.AND P3, PT, |R13|, 1.175494350822287508e-38, PT ;  /* 0x008000000d00780b */ /* 0x001fc80003f6e200 */
[----:B------:R-:W-:-:S09]  /*3db0*/  FSEL R4, R4, 1, !P3 ;  /* 0x3f80000004047808 */ /* 0x000fd20005800000 */
[----:B------:R-:W-:-:S06]  /*3dc0*/  @!P3 FMUL R13, R13, 16777216 ;  /* 0x4b8000000d0db820 */ /* 0x000fcc0000400000 */
[----:B------:R-:W0:Y:S02]  /*3dd0*/  MUFU.RCP R13, R13 ;  /* 0x0000000d000d7308 */ /* 0x000e240000001000 */
[----:B0-----:R-:W-:Y:S01]  /*3de0*/  FMUL R13, R13, R4 ;  /* 0x000000040d0d7220 */ /* 0x001fe20000400000 */
[----:B------:R-:W-:Y:S06]  /*3df0*/  @!P0 BRA `(.L_x_619) ;  /* 0x0000000c00f48947 */ /* 0x000fec0003800000 */
[C---:B------:R-:W-:Y:S02]  /*3e00*/  IADD3 R4, PT, PT, R3.reuse, -0x1, RZ ;  /* 0xffffffff03047810 */ /* 0x040fe40007ffe0ff */
[----:B------:R-:W-:Y:S02]  /*3e10*/  LOP3.LUT R15, R3, 0x3, RZ, 0xc0, !PT ;  /* 0x00000003030f7812 */ /* 0x000fe400078ec0ff */
[----:B------:R-:W-:Y:S02]  /*3e20*/  ISETP.GE.U32.AND P3, PT, R4, 0x3, PT ;  /* 0x000000030400780c */ /* 0x000fe40003f66070 */
[----:B------:R-:W-:Y:S02]  /*3e30*/  ISETP.NE.AND P0, PT, R15, RZ, PT ;  /* 0x000000ff0f00720c */ /* 0x000fe40003f05270 */
[----:B------:R-:W-:-:S09]  /*3e40*/  MOV R14, RZ ;  /* 0x000000ff000e7202 */ /* 0x000fd20000000f00 */
[----:B------:R-:W-:Y:S05]  /*3e50*/  @!P3 BRA `(.L_x_620) ;  /* 0x00000008002cb947 */ /* 0x000fea0003800000 */
[----:B------:R-:W-:Y:S02]  /*3e60*/  LOP3.LUT R14, R3, 0x7fffc, RZ, 0xc0, !PT ;  /* 0x0007fffc030e7812 */ /* 0x000fe400078ec0ff */
[----:B------:R-:W-:Y:S02]  /*3e70*/  IADD3 R17, PT, PT, R16, 0x2000, RZ ;  /* 0x0000200010117810 */ /* 0x000fe40007ffe0ff */
[----:B------:R-:W-:-:S07]  /*3e80*/  IADD3 R24, PT, PT, -R14, RZ, RZ ;  /* 0x000000ff0e187210 */ /* 0x000fce0007ffe1ff */
.L_x_621:
[----:B------:R-:W-:Y:S01]  /*3e90*/  IADD3 R9, PT, PT, R17, -0x2000, RZ ;  /* 0xffffe00011097810 */ /* 0x000fe20007ffe0ff */
[----:B0-----:R-:W0:Y:S04]  /*3ea0*/  LDC.64 R26, c[0x0][0x388] ;  /* 0x0000e200ff1a7b82 */ /* 0x001e280000000a00 */
[----:B------:R-:W-:-:S06]  /*3eb0*/  IMAD.WIDE.U32 R4, R9, 0x4, R18 ;  /* 0x0000000409047825 */ /* 0x000fcc00078e0012 */
[----:B----4-:R-:W2:Y:S02]  /*3ec0*/  LDG.E.128.CONSTANT R4, desc[UR6][R4.64] ;  /* 0x0000000604047981 */ /* 0x010ea4000c1e9d00 */
[--C-:B--2---:R-:W-:Y:S01]  /*3ed0*/  FADD R8, R4, -R12.reuse ;  /* 0x8000000c04087221 */ /* 0x104fe20000000000 */
[----:B------:R-:W-:-:S03]  /*3ee0*/  FADD R6, R6, -R12 ;  /* 0x8000000c06067221 */ /* 0x000fc60000000000 */
[----:B------:R-:W-:Y:S01]  /*3ef0*/  FMUL R10, R8, 1.4426950216293334961 ;  /* 0x3fb8aa3b080a7820 */ /* 0x000fe20000400000 */
[----:B------:R-:W-:-:S04]  /*3f00*/  FADD R8, R5, -R12 ;  /* 0x8000000c05087221 */ /* 0x000fc80000000000 */
[----:B------:R-:W-:Y:S01]  /*3f10*/  FMUL R11, R8, 1.4426950216293334961 ;  /* 0x3fb8aa3b080b7820 */ /* 0x000fe20000400000 */
[----:B------:R-:W-:Y:S01]  /*3f20*/  FADD R8, R7, -R12 ;  /* 0x8000000c07087221 */ /* 0x000fe20000000000 */
[----:B------:R-:W-:Y:S01]  /*3f30*/  FMUL R7, R6, 1.4426950216293334961 ;  /* 0x3fb8aa3b06077820 */ /* 0x000fe20000400000 */
[----:B------:R-:W-:Y:S02]  /*3f40*/  FSETP.GEU.AND P3, PT, R10, -126, PT ;  /* 0xc2fc00000a00780b */ /* 0x000fe40003f6e000 */
[----:B------:R-:W-:Y:S01]  /*3f50*/  FMUL R29, R8, 1.4426950216293334961 ;  /* 0x3fb8aa3b081d7820 */ /* 0x000fe20000400000 */
[----:B------:R-:W-:Y:S01]  /*3f60*/  FSETP.GEU.AND P4, PT, R11, -126, PT ;  /* 0xc2fc00000b00780b */ /* 0x000fe20003f8e000 */
[----:B0-----:R-:W-:Y:S01]  /*3f70*/  IMAD.WIDE.U32 R8, R9, 0x4, R26 ;  /* 0x0000000409087825 */ /* 0x001fe200078e001a */
[----:B------:R-:W-:Y:S02]  /*3f80*/  FSETP.GEU.AND P5, PT, R7, -126, PT ;  /* 0xc2fc00000700780b */ /* 0x000fe40003fae000 */
[----:B------:R-:W-:-:S06]  /*3f90*/  FSETP.GEU.AND P6, PT, R29, -126, PT ;  /* 0xc2fc00001d00780b */ /* 0x000fcc0003fce000 */
[----:B------:R-:W-:-:S03]  /*3fa0*/  @!P3 FMUL R10, R10, 0.5 ;  /* 0x3f0000000a0ab820 */ /* 0x000fc60000400000 */
[----:B------:R-:W-:Y:S01]  /*3fb0*/  @!P4 FMUL R11, R11, 0.5 ;  /* 0x3f0000000b0bc820 */ /* 0x000fe20000400000 */
[----:B------:R-:W0:Y:S01]  /*3fc0*/  MUFU.EX2 R4, R10 ;  /* 0x0000000a00047308 */ /* 0x000e220000000800 */
[----:B------:R-:W-:Y:S02]  /*3fd0*/  @!P5 FMUL R7, R7, 0.5 ;  /* 0x3f0000000707d820 */ /* 0x000fe40000400000 */
[----:B------:R-:W-:-:S05]  /*3fe0*/  @!P6 FMUL R29, R29, 0.5 ;  /* 0x3f0000001d1de820 */ /* 0x000fca0000400000 */
        /* <DEDUP_REMOVED lines=10> */
[----:B------:R-:W-:Y:S01]  /*4090*/  FMUL R7, R13, R25 ;  /* 0x000000190d077220 */ /* 0x000fe20000400000 */
[----:B------:R-:W-:-:S04]  /*40a0*/  IADD3 R25, PT, PT, R17, -0x1000, RZ ;  /* 0xfffff00011197810 */ /* 0x000fc80007ffe0ff */
[----:B------:R0:W-:Y:S02]  /*40b0*/  STG.E.128 desc[UR6][R8.64], R4 ;  /* 0x0000000408007986 */ /* 0x0001e4000c101d06 */
[----:B0-----:R-:W-:-:S06]  /*40c0*/  IMAD.WIDE.U32 R8, R25, 0x4, R18 ;  /* 0x0000000419087825 */ /* 0x001fcc00078e0012 */
[----:B------:R-:W2:Y:S01]  /*40d0*/  LDG.E.128.CONSTANT R8, desc[UR6][R8.64] ;  /* 0x0000000608087981 */ /* 0x000ea2000c1e9d00 */
[----:B------:R-:W-:-:S06]  /*40e0*/  IMAD.WIDE.U32 R4, R17, 0x4, R18 ;  /* 0x0000000411047825 */ /* 0x000fcc00078e0012 */
[----:B------:R-:W3:Y:S01]  /*40f0*/  LDG.E.128.CONSTANT R4, desc[UR6][R4.64] ;  /* 0x0000000604047981 */ /* 0x000ee2000c1e9d00 */
[--C-:B--2---:R-:W-:Y:S01]  /*4100*/  FADD R29, R8, -R12.reuse ;  /* 0x8000000c081d7221 */ /* 0x104fe20000000000 */
[--C-:B------:R-:W-:Y:S01]  /*4110*/  FADD R28, R9, -R12.reuse ;  /* 0x8000000c091c7221 */ /* 0x100fe20000000000 */
[--C-:B------:R-:W-:Y:S01]  /*4120*/  FADD R8, R10, -R12.reuse ;  /* 0x8000000c0a087221 */ /* 0x100fe20000000000 */
[--C-:B------:R-:W-:Y:S01]  /*4130*/  FADD R11, R11, -R12.reuse ;  /* 0x8000000c0b0b7221 */ /* 0x100fe20000000000 */
[----:B------:R-:W-:Y:S01]  /*4140*/  FMUL R29, R29, 1.4426950216293334961 ;  /* 0x3fb8aa3b1d1d7820 */ /* 0x000fe20000400000 */
[----:B------:R-:W-:Y:S01]  /*4150*/  FMUL R10, R28, 1.4426950216293334961 ;  /* 0x3fb8aa3b1c0a7820 */ /* 0x000fe20000400000 */
[----:B------:R-:W-:Y:S01]  /*4160*/  FMUL R28, R8, 1.4426950216293334961 ;  /* 0x3fb8aa3b081c7820 */ /* 0x000fe20000400000 */
[----:B------:R-:W-:Y:S01]  /*4170*/  FMUL R8, R11, 1.4426950216293334961 ;  /* 0x3fb8aa3b0b087820 */ /* 0x000fe20000400000 */
[--C-:B---3--:R-:W-:Y:S01]  /*4180*/  FADD R4, R4, -R12.reuse ;  /* 0x8000000c04047221 */ /* 0x108fe20000000000 */
[----:B------:R-:W-:Y:S01]  /*4190*/  FSETP.GEU.AND P3, PT, R29, -126, PT ;  /* 0xc2fc00001d00780b */ /* 0x000fe20003f6e000 */
[--C-:B------:R-:W-:Y:S01]  /*41a0*/  FADD R5, R5, -R12.reuse ;  /* 0x8000000c05057221 */ /* 0x100fe20000000000 */
[----:B------:R-:W-:Y:S01]  /*41b0*/  FSETP.GEU.AND P4, PT, R10, -126, PT ;  /* 0xc2fc00000a00780b */ /* 0x000fe20003f8e000 */
[----:B------:R-:W-:Y:S01]  /*41c0*/  FADD R6, R6, -R12 ;  /* 0x8000000c06067221 */ /* 0x000fe20000000000 */
[----:B------:R-:W-:Y:S01]  /*41d0*/  FSETP.GEU.AND P5, PT, R28, -126, PT ;  /* 0xc2fc00001c00780b */ /* 0x000fe20003fae000 */
[----:B------:R-:W-:Y:S01]  /*41e0*/  FMUL R4, R4, 1.4426950216293334961 ;  /* 0x3fb8aa3b04047820 */ /* 0x000fe20000400000 */
[----:B------:R-:W-:Y:S01]  /*41f0*/  FSETP.GEU.AND P6, PT, R8, -126, PT ;  /* 0xc2fc00000800780b */ /* 0x000fe20003fce000 */
[----:B------:R-:W-:-:S06]  /*4200*/  FMUL R5, R5, 1.4426950216293334961 ;  /* 0x3fb8aa3b05057820 */ /* 0x000fcc0000400000 */
[----:B------:R-:W-:Y:S02]  /*4210*/  @!P3 FMUL R29, R29, 0.5 ;  /* 0x3f0000001d1db820 */ /* 0x000fe40000400000 */
[----:B------:R-:W-:Y:S02]  /*4220*/  @!P4 FMUL R10, R10, 0.5 ;  /* 0x3f0000000a0ac820 */ /* 0x000fe40000400000 */
[----:B------:R-:W-:Y:S01]  /*4230*/  @!P5 FMUL R28, R28, 0.5 ;  /* 0x3f0000001c1cd820 */ /* 0x000fe20000400000 */
[----:B------:R-:W0:Y:S01]  /*4240*/  MUFU.EX2 R9, R29 ;  /* 0x0000001d00097308 */ /* 0x000e220000000800 */
[----:B------:R-:W-:-:S07]  /*4250*/  @!P6 FMUL R8, R8, 0.5 ;  /* 0x3f0000000808e820 */ /* 0x000fce0000400000 */
[----:B------:R-:W1:Y:S08]  /*4260*/  MUFU.EX2 R11, R10 ;  /* 0x0000000a000b7308 */ /* 0x000e700000000800 */
[----:B------:R-:W2:Y:S01]  /*4270*/  MUFU.EX2 R10, R28 ;  /* 0x0000001c000a7308 */ /* 0x000ea20000000800 */
[----:B0-----:R-:W-:Y:S01]  /*4280*/  @!P3 FMUL R9, R9, R9 ;  /* 0x000000090909b220 */ /* 0x001fe20000400000 */
[----:B------:R-:W-:-:S06]  /*4290*/  FSETP.GEU.AND P3, PT, R4, -126, PT ;  /* 0xc2fc00000400780b */ /* 0x000fcc0003f6e000 */
[----:B------:R0:W3:Y:S01]  /*42a0*/  MUFU.EX2 R28, R8 ;  /* 0x00000008001c7308 */ /* 0x0000e20000000800 */
[----:B-1----:R-:W-:Y:S01]  /*42b0*/  @!P4 FMUL R11, R11, R11 ;  /* 0x0000000b0b0bc220 */ /* 0x002fe20000400000 */
[----:B------:R-:W-:-:S05]  /*42c0*/  FSETP.GEU.AND P4, PT, R5, -126, PT ;  /* 0xc2fc00000500780b */ /* 0x000fca0003f8e000 */
[----:B------:R-:W-:Y:S01]  /*42d0*/  @!P3 FMUL R4, R4, 0.5 ;  /* 0x3f0000000404b820 */ /* 0x000fe20000400000 */
[C---:B0-----:R-:W-:Y:S01]  /*42e0*/  FMUL R8, R13.reuse, R9 ;  /* 0x000000090d087220 */ /* 0x041fe20000400000 */
[----:B------:R-:W-:Y:S01]  /*42f0*/  FMUL R9, R13, R11 ;  /* 0x0000000b0d097220 */ /* 0x000fe20000400000 */
[----:B--2---:R-:W-:-:S04]  /*4300*/  @!P5 FMUL R10, R10, R10 ;  /* 0x0000000a0a0ad220 */ /* 0x004fc80000400000 */
[----:B------:R-:W-:Y:S01]  /*4310*/  FMUL R10, R13, R10 ;  /* 0x0000000a0d0a7220 */ /* 0x000fe20000400000 */
[----:B------:R-:W-:Y:S01]  /*4320*/  @!P4 FMUL R5, R5, 0.5 ;  /* 0x3f0000000505c820 */ /* 0x000fe20000400000 */
[----:B---3--:R-:W-:-:S04]  /*4330*/  @!P6 FMUL R28, R28, R28 ;  /* 0x0000001c1c1ce220 */ /* 0x008fc80000400000 */
[----:B------:R-:W-:Y:S01]  /*4340*/  FMUL R11, R13, R28 ;  /* 0x0000001c0d0b7220 */ /* 0x000fe20000400000 */
[----:B------:R-:W-:-:S04]  /*4350*/  IMAD.WIDE.U32 R28, R25, 0x4, R26 ;  /* 0x00000004191c7825 */ /* 0x000fc800078e001a */
[----:B------:R-:W-:Y:S01]  /*4360*/  FADD R25, R7, -R12 ;  /* 0x8000000c07197221 */ /* 0x000fe20000000000 */
[----:B------:R-:W-:Y:S02]  /*4370*/  FMUL R7, R6, 1.4426950216293334961 ;  /* 0x3fb8aa3b06077820 */ /* 0x000fe40000400000 */
[----:B------:R-:W0:Y:S01]  /*4380*/  MUFU.EX2 R6, R4 ;  /* 0x0000000400067308 */ /* 0x000e220000000800 */
[----:B------:R-:W-:Y:S01]  /*4390*/  FMUL R25, R25, 1.4426950216293334961 ;  /* 0x3fb8aa3b19197820 */ /* 0x000fe20000400000 */
[----:B------:R1:W-:Y:S01]  /*43a0*/  STG.E.128 desc[UR6][R28.64], R8 ;  /* 0x000000081c007986 */ /* 0x0003e2000c101d06 */
[----:B------:R-:W-:-:S03]  /*43b0*/  FSETP.GEU.AND P5, PT, R7, -126, PT ;  /* 0xc2fc00000700780b */ /* 0x000fc60003fae000 */
[----:B------:R-:W-:-:S10]  /*43c0*/  FSETP.GEU.AND P6, PT, R25, -126, PT ;  /* 0xc2fc00001900780b */ /* 0x000fd40003fce000 */
[----:B------:R-:W-:Y:S01]  /*43d0*/  @!P5 FMUL R7, R7, 0.5 ;  /* 0x3f0000000707d820 */ /* 0x000fe20000400000 */
[----:B0-----:R-:W-:Y:S02]  /*43e0*/  @!P3 FMUL R6, R6, R6 ;  /* 0x000000060606b220 */ /* 0x001fe40000400000 */
[----:B------:R-:W-:Y:S01]  /*43f0*/  @!P6 FMUL R25, R25, 0.5 ;  /* 0x3f0000001919e820 */ /* 0x000fe20000400000 */
[----:B-1----:R-:W0:Y:S01]  /*4400*/  MUFU.EX2 R10, R5 ;  /* 0x00000005000a7308 */ /* 0x002e220000000800 */
[----:B------:R-:W-:Y:S01]  /*4410*/  FMUL R4, R13, R6 ;  /* 0x000000060d047220 */ /* 0x000fe20000400000 */
[----:B------:R-:W-:-:S06]  /*4420*/  IMAD.WIDE.U32 R8, R17, 0x4, R26 ;  /* 0x0000000411087825 */ /* 0x000fcc00078e001a */
[----:B------:R-:W1:Y:S08]  /*4430*/  MUFU.EX2 R28, R7 ;  /* 0x00000007001c7308 */ /* 0x000e700000000800 */
[----:B------:R-:W2:Y:S01]  /*4440*/  MUFU.EX2 R11, R25 ;  /* 0x00000019000b7308 */ /* 0x000ea20000000800 */
[----:B0-----:R-:W-:-:S04]  /*4450*/  @!P4 FMUL R10, R10, R10 ;  /* 0x0000000a0a0ac220 */ /* 0x001fc80000400000 */
[----:B------:R-:W-:Y:S01]  /*4460*/  FMUL R5, R13, R10 ;  /* 0x0000000a0d057220 */ /* 0x000fe20000400000 */
[----:B------:R-:W-:Y:S01]  /*4470*/  IADD3 R10, PT, PT, R17, 0x1000, RZ ;  /* 0x00001000110a7810 */ /* 0x000fe20007ffe0ff */
[----:B-1----:R-:W-:-:S04]  /*4480*/  @!P5 FMUL R28, R28, R28 ;  /* 0x0000001c1c1cd220 */ /* 0x002fc80000400000 */
[----:B------:R-:W-:Y:S01]  /*4490*/  FMUL R6, R13, R28 ;  /* 0x0000001c0d067220 */ /* 0x000fe20000400000 */
[----:B--2---:R-:W-:-:S04]  /*44a0*/  @!P6 FMUL R11, R11, R11 ;  /* 0x0000000b0b0be220 */ /* 0x004fc80000400000 */
[----:B------:R-:W-:-:S05]  /*44b0*/  FMUL R7, R13, R11 ;  /* 0x0000000b0d077220 */ /* 0x000fca0000400000 */
[----:B------:R0:W-:Y:S02]  /*44c0*/  STG.E.128 desc[UR6][R8.64], R4 ;  /* 0x0000000408007986 */ /* 0x0001e4000c101d06 */
[----:B0-----:R-:W-:-:S06]  /*44d0*/  IMAD.WIDE.U32 R4, R10, 0x4, R18 ;  /* 0x000000040a047825 */ /* 0x001fcc00078e0012 */
[----:B------:R-:W2:Y:S01]  /*44e0*/  LDG.E.128.CONSTANT R4, desc[UR6][R4.64] ;  /* 0x0000000604047981 */ /* 0x000ea2000c1e9d00 */
[----:B------:R-:W-:Y:S01]  /*44f0*/  IMAD.WIDE.U32 R26, R10, 0x4, R26 ;  /* 0x000000040a1a7825 */ /* 0x000fe200078e001a */
[----:B------:R-:W-:Y:S02]  /*4500*/  IADD3 R24, PT, PT, R24, 0x4, RZ ;  /* 0x0000000418187810 */ /* 0x000fe40007ffe0ff */
        /* <DEDUP_REMOVED lines=23> */
[----:B-1----:R-:W-:Y:S01]  /*4680*/  @!P3 FMUL R4, R4, R4 ;  /* 0x000000040404b220 */ /* 0x002fe20000400000 */
[----:B------:R-:W-:-:S03]  /*4690*/  ISETP.NE.AND P3, PT, R24, RZ, PT ;  /* 0x000000ff1800720c */ /* 0x000fc60003f65270 */
[----:B------:R-:W-:Y:S01]  /*46a0*/  FMUL R4, R13, R4 ;  /* 0x000000040d047220 */ /* 0x000fe20000400000 */
[----:B--2---:R-:W-:-:S04]  /*46b0*/  @!P5 FMUL R8, R8, R8 ;  /* 0x000000080808d220 */ /* 0x004fc80000400000 */
[----:B------:R-:W-:Y:S01]  /*46c0*/  FMUL R6, R13, R8 ;  /* 0x000000080d067220 */ /* 0x000fe20000400000 */
[----:B0-----:R-:W-:-:S04]  /*46d0*/  @!P6 FMUL R7, R7, R7 ;  /* 0x000000070707e220 */ /* 0x001fc80000400000 */
[----:B------:R-:W-:-:S05]  /*46e0*/  FMUL R7, R13, R7 ;  /* 0x000000070d077220 */ /* 0x000fca0000400000 */
[----:B------:R0:W-:Y:S01]  /*46f0*/  STG.E.128 desc[UR6][R26.64], R4 ;  /* 0x000000041a007986 */ /* 0x0001e2000c101d06 */
[----:B------:R-:W-:Y:S05]  /*4700*/  @P3 BRA `(.L_x_621) ;  /* 0xfffffff400e03947 */ /* 0x000fea000383ffff */
.L_x_620:
[----:B------:R-:W-:Y:S05]  /*4710*/  @!P0 BRA `(.L_x_619) ;  /* 0x0000000400ac8947 */ /* 0x000fea0003800000 */
[----:B------:R-:W-:Y:S02]  /*4720*/  ISETP.NE.AND P3, PT, R15, 0x1, PT ;  /* 0x000000010f00780c */ /* 0x000fe40003f65270 */
[----:B------:R-:W-:-:S04]  /*4730*/  LOP3.LUT R3, R3, 0x1, RZ, 0xc0, !PT ;  /* 0x0000000103037812 */ /* 0x000fc800078ec0ff */
[----:B------:R-:W-:-:S07]  /*4740*/  ISETP.NE.U32.AND P0, PT, R3, 0x1, PT ;  /* 0x000000010300780c */ /* 0x000fce0003f05070 */
[----:B------:R-:W-:Y:S06]  /*4750*/  @!P3 BRA `(.L_x_622) ;  /* 0x000000040010b947 */ /* 0x000fec0003800000 */
[----:B------:R-:W-:Y:S01]  /*4760*/  LEA R24, R14, R16, 0xc ;  /* 0x000000100e187211 */ /* 0x000fe200078e60ff */
[----:B0-----:R-:W0:Y:S04]  /*4770*/  LDC.64 R26, c[0x0][0x388] ;  /* 0x0000e200ff1a7b82 */ /* 0x001e280000000a00 */
[----:B------:R-:W-:-:S06]  /*4780*/  IMAD.WIDE.U32 R4, R24, 0x4, R18 ;  /* 0x0000000418047825 */ /* 0x000fcc00078e0012 */
[----:B----4-:R-:W3:Y:S01]  /*4790*/  LDG.E.128.CONSTANT R4, desc[UR6][R4.64] ;  /* 0x0000000604047981 */ /* 0x010ee2000c1e9d00 */
[----:B------:R-:W-:-:S05]  /*47a0*/  IADD3 R3, PT, PT, R24, 0x1000, RZ ;  /* 0x0000100018037810 */ /* 0x000fca0007ffe0ff */
[----:B--2---:R-:W-:-:S06]  /*47b0*/  IMAD.WIDE.U32 R8, R3, 0x4, R18 ;  /* 0x0000000403087825 */ /* 0x004fcc00078e0012 */
[----:B------:R-:W2:Y:S01]  /*47c0*/  LDG.E.128.CONSTANT R8, desc[UR6][R8.64] ;  /* 0x0000000608087981 */ /* 0x000ea2000c1e9d00 */
[----:B------:R-:W-:Y:S01]  /*47d0*/  IADD3 R14, PT, PT, R14, 0x2, RZ ;  /* 0x000000020e0e7810 */ /* 0x000fe20007ffe0ff */
[----:B0-----:R-:W-:-:S04]  /*47e0*/  IMAD.WIDE.U32 R24, R24, 0x4, R26 ;  /* 0x0000000418187825 */ /* 0x001fc800078e001a */
[----:B------:R-:W-:-:S04]  /*47f0*/  IMAD.WIDE.U32 R26, R3, 0x4, R26 ;  /* 0x00000004031a7825 */ /* 0x000fc800078e001a */
[--C-:B---3--:R-:W-:Y:S01]  /*4800*/  FADD R15, R4, -R12.reuse ;  /* 0x8000000c040f7221 */ /* 0x108fe20000000000 */
[--C-:B------:R-:W-:Y:S01]  /*4810*/  FADD R6, R6, -R12.reuse ;  /* 0x8000000c06067221 */ /* 0x100fe20000000000 */
[--C-:B------:R-:W-:Y:S01]  /*4820*/  FADD R7, R7, -R12.reuse ;  /* 0x8000000c07077221 */ /* 0x100fe20000000000 */
[--C-:B------:R-:W-:Y:S01]  /*4830*/  FADD R17, R5, -R12.reuse ;  /* 0x8000000c05117221 */ /* 0x100fe20000000000 */
[----:B------:R-:W-:Y:S01]  /*4840*/  FMUL R15, R15, 1.4426950216293334961 ;  /* 0x3fb8aa3b0f0f7820 */ /* 0x000fe20000400000 */
[----:B------:R-:W-:Y:S01]  /*4850*/  FMUL R6, R6, 1.4426950216293334961 ;  /* 0x3fb8aa3b06067820 */ /* 0x000fe20000400000 */
[----:B------:R-:W-:Y:S01]  /*4860*/  FMUL R7, R7, 1.4426950216293334961 ;  /* 0x3fb8aa3b07077820 */ /* 0x000fe20000400000 */
[----:B------:R-:W-:Y:S02]  /*4870*/  FMUL R17, R17, 1.4426950216293334961 ;  /* 0x3fb8aa3b11117820 */ /* 0x000fe40000400000 */
[----:B------:R-:W-:Y:S02]  /*4880*/  FSETP.GEU.AND P5, PT, R15, -126, PT ;  /* 0xc2fc00000f00780b */ /* 0x000fe40003fae000 */
[----:B------:R-:W-:Y:S01]  /*4890*/  FSETP.GEU.AND P3, PT, R6, -126, PT ;  /* 0xc2fc00000600780b */ /* 0x000fe20003f6e000 */
[--C-:B--2---:R-:W-:Y:S01]  /*48a0*/  FADD R8, R8, -R12.reuse ;  /* 0x8000000c08087221 */ /* 0x104fe20000000000 */
[----:B------:R-:W-:Y:S01]  /*48b0*/  FSETP.GEU.AND P4, PT, R7, -126, PT ;  /* 0xc2fc00000700780b */ /* 0x000fe20003f8e000 */
[--C-:B------:R-:W-:Y:S01]  /*48c0*/  FADD R9, R9, -R12.reuse ;  /* 0x8000000c09097221 */ /* 0x100fe20000000000 */
[----:B------:R-:W-:Y:S01]  /*48d0*/  FSETP.GEU.AND P6, PT, R17, -126, PT ;  /* 0xc2fc00001100780b */ /* 0x000fe20003fce000 */
[--C-:B------:R-:W-:Y:S01]  /*48e0*/  FADD R10, R10, -R12.reuse ;  /* 0x8000000c0a0a7221 */ /* 0x100fe20000000000 */
[----:B------:R-:W-:Y:S01]  /*48f0*/  FADD R11, R11, -R12 ;  /* 0x8000000c0b0b7221 */ /* 0x000fe20000000000 */
[----:B------:R-:W-:-:S03]  /*4900*/  FMUL R8, R8, 1.4426950216293334961 ;  /* 0x3fb8aa3b08087820 */ /* 0x000fc60000400000 */
[----:B------:R-:W-:Y:S01]  /*4910*/  FMUL R28, R11, 1.4426950216293334961 ;  /* 0x3fb8aa3b0b1c7820 */ /* 0x000fe20000400000 */
[----:B------:R-:W-:Y:S02]  /*4920*/  @!P5 FMUL R15, R15, 0.5 ;  /* 0x3f0000000f0fd820 */ /* 0x000fe40000400000 */
[----:B------:R-:W-:Y:S02]  /*4930*/  @!P3 FMUL R6, R6, 0.5 ;  /* 0x3f0000000606b820 */ /* 0x000fe40000400000 */
[----:B------:R-:W-:Y:S01]  /*4940*/  @!P4 FMUL R7, R7, 0.5 ;  /* 0x3f0000000707c820 */ /* 0x000fe20000400000 */
[----:B------:R0:W1:Y:S01]  /*4950*/  MUFU.EX2 R4, R15 ;  /* 0x0000000f00047308 */ /* 0x0000620000000800 */
[----:B------:R-:W-:-:S07]  /*4960*/  @!P6 FMUL R17, R17, 0.5 ;  /* 0x3f0000001111e820 */ /* 0x000fce0000400000 */
[----:B------:R2:W3:Y:S01]  /*4970*/  MUFU.EX2 R5, R17 ;  /* 0x0000001100057308 */ /* 0x0004e20000000800 */
[----:B0-----:R-:W-:-:S07]  /*4980*/  FMUL R15, R9, 1.4426950216293334961 ;  /* 0x3fb8aa3b090f7820 */ /* 0x001fce0000400000 */
[----:B------:R-:W0:Y:S01]  /*4990*/  MUFU.EX2 R6, R6 ;  /* 0x0000000600067308 */ /* 0x000e220000000800 */
[----:B--2---:R-:W-:Y:S01]  /*49a0*/  FMUL R17, R10, 1.4426950216293334961 ;  /* 0x3fb8aa3b0a117820 */ /* 0x004fe20000400000 */
[----:B-1----:R-:W-:Y:S01]  /*49b0*/  @!P5 FMUL R4, R4, R4 ;  /* 0x000000040404d220 */ /* 0x002fe20000400000 */
[----:B------:R-:W-:-:S03]  /*49c0*/  FSETP.GEU.AND P5, PT, R8, -126, PT ;  /* 0xc2fc00000800780b */ /* 0x000fc60003fae000 */
[----:B------:R-:W-:Y:S02]  /*49d0*/  FMUL R4, R13, R4 ;  /* 0x000000040d047220 */ /* 0x000fe40000400000 */
[----:B------:R-:W1:Y:S01]  /*49e0*/  MUFU.EX2 R7, R7 ;  /* 0x0000000700077308 */ /* 0x000e620000000800 */
[----:B---3--:R-:W-:Y:S01]  /*49f0*/  @!P6 FMUL R5, R5, R5 ;  /* 0x000000050505e220 */ /* 0x008fe20000400000 */
[----:B------:R-:W-:-:S03]  /*4a00*/  FSETP.GEU.AND P6, PT, R15, -126, PT ;  /* 0xc2fc00000f00780b */ /* 0x000fc60003fce000 */
[----:B------:R-:W-:-:S03]  /*4a10*/  FMUL R5, R13, R5 ;  /* 0x000000050d057220 */ /* 0x000fc60000400000 */
[----:B------:R-:W-:Y:S01]  /*4a20*/  @!P5 FMUL R8, R8, 0.5 ;  /* 0x3f0000000808d820 */ /* 0x000fe20000400000 */
[----:B0-----:R-:W-:Y:S01]  /*4a30*/  @!P3 FMUL R6, R6, R6 ;  /* 0x000000060606b220 */ /* 0x001fe20000400000 */
[----:B------:R-:W-:-:S03]  /*4a40*/  FSETP.GEU.AND P3, PT, R17, -126, PT ;  /* 0xc2fc00001100780b */ /* 0x000fc60003f6e000 */
[----:B------:R-:W-:Y:S01]  /*4a50*/  FMUL R6, R13, R6 ;  /* 0x000000060d067220 */ /* 0x000fe20000400000 */
[----:B------:R-:W0:Y:S01]  /*4a60*/  MUFU.EX2 R8, R8 ;  /* 0x0000000800087308 */ /* 0x000e220000000800 */
[----:B------:R-:W-:Y:S01]  /*4a70*/  @!P6 FMUL R15, R15, 0.5 ;  /* 0x3f0000000f0fe820 */ /* 0x000fe20000400000 */
[----:B-1----:R-:W-:Y:S01]  /*4a80*/  @!P4 FMUL R7, R7, R7 ;  /* 0x000000070707c220 */ /* 0x002fe20000400000 */
[----:B------:R-:W-:-:S03]  /*4a90*/  FSETP.GEU.AND P4, PT, R28, -126, PT ;  /* 0xc2fc00001c00780b */ /* 0x000fc60003f8e000 */
[----:B------:R-:W-:Y:S02]  /*4aa0*/  FMUL R7, R13, R7 ;  /* 0x000000070d077220 */ /* 0x000fe40000400000 */
[----:B------:R-:W1:Y:S01]  /*4ab0*/  MUFU.EX2 R9, R15 ;  /* 0x0000000f00097308 */ /* 0x000e620000000800 */
[----:B------:R-:W-:Y:S02]  /*4ac0*/  @!P3 FMUL R17, R17, 0.5 ;  /* 0x3f0000001111b820 */ /* 0x000fe40000400000 */
[----:B------:R3:W-:Y:S05]  /*4ad0*/  STG.E.128 desc[UR6][R24.64], R4 ;  /* 0x0000000418007986 */ /* 0x0007ea000c101d06 */
[----:B------:R-:W2:Y:S01]  /*4ae0*/  MUFU.EX2 R10, R17 ;  /* 0x00000011000a7308 */ /* 0x000ea20000000800 */
[----:B------:R-:W-:Y:S01]  /*4af0*/  @!P4 FMUL R28, R28, 0.5 ;  /* 0x3f0000001c1cc820 */ /* 0x000fe20000400000 */
[----:B0-----:R-:W-:-:S04]  /*4b00*/  @!P5 FMUL R8, R8, R8 ;  /* 0x000000080808d220 */ /* 0x001fc80000400000 */
[----:B------:R-:W-:Y:S02]  /*4b10*/  FMUL R8, R13, R8 ;  /* 0x000000080d087220 */ /* 0x000fe40000400000 */
[----:B------:R-:W0:Y:S01]  /*4b20*/  MUFU.EX2 R11, R28 ;  /* 0x0000001c000b7308 */ /* 0x000e220000000800 */
[----:B-1----:R-:W-:-:S04]  /*4b30*/  @!P6 FMUL R9, R9, R9 ;  /* 0x000000090909e220 */ /* 0x002fc80000400000 */
[----:B------:R-:W-:Y:S01]  /*4b40*/  FMUL R9, R13, R9 ;  /* 0x000000090d097220 */ /* 0x000fe20000400000 */
[----:B--2---:R-:W-:-:S04]  /*4b50*/  @!P3 FMUL R10, R10, R10 ;  /* 0x0000000a0a0ab220 */ /* 0x004fc80000400000 */
[----:B------:R-:W-:Y:S01]  /*4b60*/  FMUL R10, R13, R10 ;  /* 0x0000000a0d0a7220 */ /* 0x000fe20000400000 */
[----:B0-----:R-:W-:-:S04]  /*4b70*/  @!P4 FMUL R11, R11, R11 ;  /* 0x0000000b0b0bc220 */ /* 0x001fc80000400000 */
[----:B------:R-:W-:-:S05]  /*4b80*/  FMUL R11, R13, R11 ;  /* 0x0000000b0d0b7220 */ /* 0x000fca0000400000 */
[----:B------:R3:W-:Y:S02]  /*4b90*/  STG.E.128 desc[UR6][R26.64], R8 ;  /* 0x000000081a007986 */ /* 0x0007e4000c101d06 */
.L_x_622:
[----:B------:R-:W-:Y:S05]  /*4ba0*/  @P0 BRA `(.L_x_619) ;  /* 0x0000000000880947 */ /* 0x000fea0003800000 */
[----:B------:R-:W-:-:S05]  /*4bb0*/  LEA R3, R14, R16, 0xc ;  /* 0x000000100e037211 */ /* 0x000fca00078e60ff */
[----:B0--3--:R-:W-:-:S06]  /*4bc0*/  IMAD.WIDE.U32 R4, R3, 0x4, R18 ;  /* 0x0000000403047825 */ /* 0x009fcc00078e0012 */
[----:B----4-:R-:W2:Y:S02]  /*4bd0*/  LDG.E.128.CONSTANT R4, desc[UR6][R4.64] ;  /* 0x0000000604047981 */ /* 0x010ea4000c1e9d00 */
[--C-:B--2---:R-:W-:Y:S01]  /*4be0*/  FADD R8, R4, -R12.reuse ;  /* 0x8000000c04087221 */ /* 0x104fe20000000000 */
[----:B------:R-:W-:-:S03]  /*4bf0*/  FADD R6, R6, -R12 ;  /* 0x8000000c06067221 */ /* 0x000fc60000000000 */
[----:B------:R-:W-:Y:S01]  /*4c00*/  FMUL R10, R8, 1.4426950216293334961 ;  /* 0x3fb8aa3b080a7820 */ /* 0x000fe20000400000 */
[--C-:B------:R-:W-:Y:S01]  /*4c10*/  FADD R8, R5, -R12.reuse ;  /* 0x8000000c05087221 */ /* 0x100fe20000000000 */
[----:B------:R-:W-:Y:S01]  /*4c20*/  FADD R12, R7, -R12 ;  /* 0x8000000c070c7221 */ /* 0x000fe20000000000 */
[----:B------:R-:W-:Y:S02]  /*4c30*/  FMUL R7, R6, 1.4426950216293334961 ;  /* 0x3fb8aa3b06077820 */ /* 0x000fe40000400000 */
[----:B------:R-:W-:Y:S01]  /*4c40*/  FMUL R11, R8, 1.4426950216293334961 ;  /* 0x3fb8aa3b080b7820 */ /* 0x000fe20000400000 */
[----:B------:R-:W-:Y:S01]  /*4c50*/  FMUL R14, R12, 1.4426950216293334961 ;  /* 0x3fb8aa3b0c0e7820 */ /* 0x000fe20000400000 */
[----:B------:R-:W-:Y:S01]  /*4c60*/  FSETP.GEU.AND P0, PT, R10, -126, PT ;  /* 0xc2fc00000a00780b */ /* 0x000fe20003f0e000 */
[----:B------:R-:W0:Y:S01]  /*4c70*/  LDC.64 R8, c[0x0][0x388] ;  /* 0x0000e200ff087b82 */ /* 0x000e220000000a00 */
[----:B------:R-:W-:Y:S02]  /*4c80*/  FSETP.GEU.AND P4, PT, R7, -126, PT ;  /* 0xc2fc00000700780b */ /* 0x000fe40003f8e000 */
[----:B------:R-:W-:-:S02]  /*4c90*/  FSETP.GEU.AND P3, PT, R11, -126, PT ;  /* 0xc2fc00000b00780b */ /* 0x000fc40003f6e000 */
        /* <DEDUP_REMOVED lines=8> */
[----:B------:R-:W2:Y:S01]  /*4d20*/  MUFU.EX2 R12, R7 ;  /* 0x00000007000c7308 */ /* 0x000ea20000000800 */
[----:B-1----:R-:W-:-:S04]  /*4d30*/  @!P0 FMUL R4, R4, R4 ;  /* 0x0000000404048220 */ /* 0x002fc80000400000 */
[----:B------:R-:W-:-:S03]  /*4d40*/  FMUL R4, R13, R4 ;  /* 0x000000040d047220 */ /* 0x000fc60000400000 */
[----:B------:R-:W1:Y:S01]  /*4d50*/  MUFU.EX2 R16, R14 ;  /* 0x0000000e00107308 */ /* 0x000e620000000800 */
[----:B0-----:R-:W-:-:S04]  /*4d60*/  @!P3 FMUL R6, R6, R6 ;  /* 0x000000060606b220 */ /* 0x001fc80000400000 */
[----:B------:R-:W-:Y:S01]  /*4d70*/  FMUL R5, R13, R6 ;  /* 0x000000060d057220 */ /* 0x000fe20000400000 */
[----:B--2---:R-:W-:-:S04]  /*4d80*/  @!P4 FMUL R12, R12, R12 ;  /* 0x0000000c0c0cc220 */ /* 0x004fc80000400000 */
[----:B------:R-:W-:Y:S01]  /*4d90*/  FMUL R6, R13, R12 ;  /* 0x0000000c0d067220 */ /* 0x000fe20000400000 */
[----:B-1----:R-:W-:-:S04]  /*4da0*/  @!P5 FMUL R16, R16, R16 ;  /* 0x000000101010d220 */ /* 0x002fc80000400000 */
[----:B------:R-:W-:-:S05]  /*4db0*/  FMUL R7, R13, R16 ;  /* 0x000000100d077220 */ /* 0x000fca0000400000 */
[----:B------:R1:W-:Y:S02]  /*4dc0*/  STG.E.128 desc[UR6][R8.64], R4 ;  /* 0x0000000408007986 */ /* 0x0003e4000c101d06 */
.L_x_619:
[----:B------:R-:W-:Y:S04]  /*4dd0*/  BSSY.RECONVERGENT B0, `(.L_x_623) ;  /* 0x0000023000007945 */ /* 0x000fe80003800200 */
[----:B------:R-:W-:Y:S05]  /*4de0*/  @P1 BRA `(.L_x_624) ;  /* 0x0000000000841947 */ /* 0x000fea0003800000 */
[----:B01-34-:R-:W3:Y:S04]  /*4df0*/  LDG.E.128.CONSTANT R4, desc[UR6][R22.64] ;  /* 0x0000000616047981 */ /* 0x01bee8000c1e9d00 */
[----:B------:R-:W3:Y:S02]  /*4e00*/  LDS R3, [UR4+0x128] ;  /* 0x00012804ff037984 */ /* 0x000ee40008000800 */
[--C-:B---3--:R-:W-:Y:S01]  /*4e10*/  FADD R4, R4, -R3.reuse ;  /* 0x8000000304047221 */ /* 0x108fe20000000000 */
[--C-:B------:R-:W-:Y:S01]  /*4e20*/  FADD R5, R5, -R3.reuse ;  /* 0x8000000305057221 */ /* 0x100fe20000000000 */
[--C-:B------:R-:W-:Y:S01]  /*4e30*/  FADD R6, R6, -R3.reuse ;  /* 0x8000000306067221 */ /* 0x100fe20000000000 */
[----:B------:R-:W-:Y:S01]  /*4e40*/  FADD R3, R7, -R3 ;  /* 0x8000000307037221 */ /* 0x000fe20000000000 */
[----:B--2---:R-:W-:Y:S01]  /*4e50*/  FMUL R8, R4, 1.4426950216293334961 ;  /* 0x3fb8aa3b04087820 */ /* 0x004fe20000400000 */
[----:B------:R-:W-:Y:S01]  /*4e60*/  FMUL R9, R5, 1.4426950216293334961 ;  /* 0x3fb8aa3b05097820 */ /* 0x000fe20000400000 */
[----:B------:R-:W-:Y:S01]  /*4e70*/  FMUL R7, R6, 1.4426950216293334961 ;  /* 0x3fb8aa3b06077820 */ /* 0x000fe20000400000 */
[----:B------:R-:W-:Y:S01]  /*4e80*/  FMUL R11, R3, 1.4426950216293334961 ;  /* 0x3fb8aa3b030b7820 */ /* 0x000fe20000400000 */
[----:B------:R-:W0:Y:S01]  /*4e90*/  LDC.64 R4, c[0x0][0x388] ;  /* 0x0000e200ff047b82 */ /* 0x000e220000000a00 */
        /* <DEDUP_REMOVED lines=22> */
.L_x_624:
[----:B------:R-:W-:Y:S05]  /*5000*/  BSYNC.RECONVERGENT B0 ;  /* 0x0000000000007941 */ /* 0x000fea0003800200 */
.L_x_623:
[----:B------:R-:W-:Y:S05]  /*5010*/  @P2 EXIT ;  /* 0x000000000000294d */ /* 0x000fea0003800000 */
[----:B0-----:R-:W5:Y:S04]  /*5020*/  LDG.E.CONSTANT R2, desc[UR6][R20.64] ;  /* 0x0000000614027981 */ /* 0x001f68000c1e9900 */
[----:B------:R-:W5:Y:S02]  /*5030*/  LDS R3, [UR4+0x128] ;  /* 0x00012804ff037984 */ /* 0x000f640008000800 */
[----:B-----5:R-:W-:-:S04]  /*5040*/  FADD R2, R2, -R3 ;  /* 0x8000000302027221 */ /* 0x020fc80000000000 */
[----:B-1-3--:R-:W-:Y:S02]  /*5050*/  FMUL R4, R2, 1.4426950216293334961 ;  /* 0x3fb8aa3b02047820 */ /* 0x00afe40000400000 */
        /* <DEDUP_REMOVED lines=9> */
.L_x_625:
        /* <DEDUP_REMOVED lines=9> */
.L_x_647:


//--------------------- .nv.shared._Z18_warpSoftmaxKernelI6__halfLi4ELi256ELi2EEvPKT_PS1_iii --------------------------
	.section	.nv.shared._Z18_warpSoftmaxKernelI6__halfLi4ELi256ELi2EEvPKT_PS1_iii,"aw",@nobits
	.sectionflags	@""
	.align	4
.nv.shared._Z18_warpSoftmaxKernelI6__halfLi4ELi256ELi2EEvPKT_PS1_iii:
	.zero		3072


//--------------------- .nv.shared.reserved.0     --------------------------
	.section	.nv.shared.reserved.0,"aw",@nobits
	.weak		__nv_reservedSMEM_offset_0_alias
	.size		__nv_reservedSMEM_offset_0_alias, 0, 64
	.other		__nv_reservedSMEM_offset_0_alias,@"STO_CUDA_RESERVED_SHARED STV_DEFAULT"
__nv_reservedSMEM_offset_0_alias:
	.zero		0
	.zero		64


//--------------------- .nv.global                --------------------------
	.section	.nv.global,"aw",@nobits
.nv.global:
	.type		_ZN34_INTERNAL_10e5358a_4_k_cu_1c6f2c204cuda3std3__48in_placeE,@object
	.size		_ZN34_INTERNAL_10e5358a_4_k_cu_1c6f2c204cuda3std3__48in_placeE,(_ZN34_INTERNAL_10e5358a_4_k_cu_1c6f2c204cuda3std6ranges3__45__cpo8distanceE - _ZN34_INTERNAL_10e5358a_4_k_cu_1c6f2c204cuda3std3__48in_placeE)
_ZN34_INTERNAL_10e5358a_4_k_cu_1c6f2c204cuda3std3__48in_placeE:
	.zero		1
	.type		_ZN34_INTERNAL_10e5358a_4_k_cu_1c6f2c204cuda3std6ranges3__45__cpo8distanceE,@object
	.size		_ZN34_INTERNAL_10e5358a_4_k_cu_1c6f2c204cuda3std6ranges3__45__cpo8distanceE,(_ZN34_INTERNAL_10e5358a_4_k_cu_1c6f2c204cuda3std3__45__cpo6cbeginE - _ZN34_INTERNAL_10e5358a_4_k_cu_1c6f2c204cuda3std6ranges3__45__cpo8distanceE)
_ZN34_INTERNAL_10e5358a_4_k_cu_1c6f2c204cuda3std6ranges3__45__cpo8distanceE:
	.zero		1
	.type		_ZN34_INTERNAL_10e5358a_4_k_cu_1c6f2c204cuda3std3__45__cpo6cbeginE,@object
	.size		_ZN34_INTERNAL_10e5358a_4_k_cu_1c6f2c204cuda3std3__45__cpo6cbeginE,(_ZN34_INTERNAL_10e5358a_4_k_cu_1c6f2c204cuda3std6ranges3__45__cpo7advanceE - _ZN34_INTERNAL_10e5358a_4_k_cu_1c6f2c204cuda3std3__45__cpo6cbeginE)
_ZN34_INTERNAL_10e5358a_4_k_cu_1c6f2c204cuda3std3__45__cpo6cbeginE:
	.zero		1
	.type		_ZN34_INTERNAL_10e5358a_4_k_cu_1c6f2c204cuda3std6ranges3__45__cpo7advanceE,@object
	.size		_ZN34_INTERNAL_10e5358a_4_k_cu_1c6f2c204cuda3std6ranges3__45__cpo7advanceE,(_ZN34_INTERNAL_10e5358a_4_k_cu_1c6f2c204cuda3std3__45__cpo7crbeginE - _ZN34_INTERNAL_10e5358a_4_k_cu_1c6f2c204cuda3std6ranges3__45__cpo7advanceE)
_ZN34_INTERNAL_10e5358a_4_k_cu_1c6f2c204cuda3std6ranges3__45__cpo7advanceE:
	.zero		1
	.type		_ZN34_INTERNAL_10e5358a_4_k_cu_1c6f2c204cuda3std3__45__cpo7crbeginE,@object
	.size		_ZN34_INTERNAL_10e5358a_4_k_cu_1c6f2c204cuda3std3__45__cpo7crbeginE,(_ZN34_INTERNAL_10e5358a_4_k_cu_1c6f2c204cuda3std6ranges3__45__cpo4dataE - _ZN34_INTERNAL_10e5358a_4_k_cu_1c6f2c204cuda3std3__45__cpo7crbeginE)
_ZN34_INTERNAL_10e5358a_4_k_cu_1c6f2c204cuda3std3__45__cpo7crbeginE:
	.zero		1
	.type		_ZN34_INTERNAL_10e5358a_4_k_cu_1c6f2c204cuda3std6ranges3__45__cpo4dataE,@object
	.size		_ZN34_INTERNAL_10e5358a_4_k_cu_1c6f2c204cuda3std6ranges3__45__cpo4dataE,(_ZN34_INTERNAL_10e5358a_4_k_cu_1c6f2c204cuda3std6ranges3__45__cpo5beginE - _ZN34_INTERNAL_10e5358a_4_k_cu_1c6f2c204cuda3std6ranges3__45__cpo4dataE)
_ZN34_INTERNAL_10e5358a_4_k_cu_1c6f2c204cuda3std6ranges3__45__cpo4dataE:
	.zero		1
	.type		_ZN34_INTERNAL_10e5358a_4_k_cu_1c6f2c204cuda3std6ranges3__45__cpo5beginE,@object
	.size		_ZN34_INTERNAL_10e5358a_4_k_cu_1c6f2c204cuda3std6ranges3__45__cpo5beginE,(_ZN34_INTERNAL_10e5358a_4_k_cu_1c6f2c204cuda3std3__436_GLOBAL__N__10e5358a_4_k_cu_1c6f2c206ignoreE - _ZN34_INTERNAL_10e5358a_4_k_cu_1c6f2c204cuda3std6ranges3__45__cpo5beginE)
_ZN34_INTERNAL_10e5358a_4_k_cu_1c6f2c204cuda3std6ranges3__45__cpo5beginE:
	.zero		1
	.type		_ZN34_INTERNAL_10e5358a_4_k_cu_1c6f2c204cuda3std3__436_GLOBAL__N__10e5358a_4_k_cu_1c6f2c206ignoreE,@object
	.size		_ZN34_INTERNAL_10e5358a_4_k_cu_1c6f2c204cuda3std3__436_GLOBAL__N__10e5358a_4_k_cu_1c6f2c206ignoreE,(_ZN34_INTERNAL_10e5358a_4_k_cu_1c6f2c204cuda3std6ranges3__45__cpo4sizeE - _ZN34_INTERNAL_10e5358a_4_k_cu_1c6f2c204cuda3std3__436_GLOBAL__N__10e5358a_4_k_cu_1c6f2c206ignoreE)
_ZN34_INTERNAL_10e5358a_4_k_cu_1c6f2c204cuda3std3__436_GLOBAL__N__10e5358a_4_k_cu_1c6f2c206ignoreE:
	.zero		1
	.type		_ZN34_INTERNAL_10e5358a_4_k_cu_1c6f2c204cuda3std6ranges3__45__cpo4sizeE,@object
	.size		_ZN34_INTERNAL_10e5358a_4_k_cu_1c6f2c204cuda3std6ranges3__45__cpo4sizeE,(_ZN34_INTERNAL_10e5358a_4_k_cu_1c6f2c204cuda3std3__45__cpo5beginE - _ZN34_INTERNAL_10e5358a_4_k_cu_1c6f2c204cuda3std6ranges3__45__cpo4sizeE)
_ZN34_INTERNAL_10e5358a_4_k_cu_1c6f2c204cuda3std6ranges3__45__cpo4sizeE:
	.zero		1
	.type		_ZN34_INTERNAL_10e5358a_4_k_cu_1c6f2c204cuda3std3__45__cpo5beginE,@object
	.size		_ZN34_INTERNAL_10e5358a_4_k_cu_1c6f2c204cuda3std3__45__cpo5beginE,(_ZN34_INTERNAL_10e5358a_4_k_cu_1c6f2c204cuda3std6ranges3__45__cpo6cbeginE - _ZN34_INTERNAL_10e5358a_4_k_cu_1c6f2c204cuda3std3__45__cpo5beginE)
_ZN34_INTERNAL_10e5358a_4_k_cu_1c6f2c204cuda3std3__45__cpo5beginE:
	.zero		1
	.type		_ZN34_INTERNAL_10e5358a_4_k_cu_1c6f2c204cuda3std6ranges3__45__cpo6cbeginE,@object
	.size		_ZN34_INTERNAL_10e5358a_4_k_cu_1c6f2c204cuda3std6ranges3__45__cpo6cbeginE,(_ZN34_INTERNAL_10e5358a_4_k_cu_1c6f2c204cuda3std3__45__cpo6rbeginE - _ZN34_INTERNAL_10e5358a_4_k_cu_1c6f2c204cuda3std6ranges3__45__cpo6cbeginE)
_ZN34_INTERNAL_10e5358a_4_k_cu_1c6f2c204cuda3std6ranges3__45__cpo6cbeginE:
	.zero		1
	.type		_ZN34_INTERNAL_10e5358a_4_k_cu_1c6f2c204cuda3std3__45__cpo6rbeginE,@object
	.size		_ZN34_INTERNAL_10e5358a_4_k_cu_1c6f2c204cuda3std3__45__cpo6rbeginE,(_ZN34_INTERNAL_10e5358a_4_k_cu_1c6f2c204cuda3std6ranges3__45__cpo4nextE - _ZN34_INTERNAL_10e5358a_4_k_cu_1c6f2c204cuda3std3__45__cpo6rbeginE)
_ZN34_INTERNAL_10e5358a_4_k_cu_1c6f2c204cuda3std3__45__cpo6rbeginE:
	.zero		1
	.type		_ZN34_INTERNAL_10e5358a_4_k_cu_1c6f2c204cuda3std6ranges3__45__cpo4nextE,@object
	.size		_ZN34_INTERNAL_10e5358a_4_k_cu_1c6f2c204cuda3std6ranges3__45__cpo4nextE,(_ZN34_INTERNAL_10e5358a_4_k_cu_1c6f2c204cuda3std6ranges3__45__cpo4swapE - _ZN34_INTERNAL_10e5358a_4_k_cu_1c6f2c204cuda3std6ranges3__45__cpo4nextE)
_ZN34_INTERNAL_10e5358a_4_k_cu_1c6f2c204cuda3std6ranges3__45__cpo4nextE:
	.zero		1
	.type		_ZN34_INTERNAL_10e5358a_4_k_cu_1c6f2c204cuda3std6ranges3__45__cpo4swapE,@object
	.size		_ZN34_INTERNAL_10e5358a_4_k_cu_1c6f2c204cuda3std6ranges3__45__cpo4swapE,(_ZN34_INTERNAL_10e5358a_4_k_cu_1c6f2c204cuda3std3__420unreachable_sentinelE - _ZN34_INTERNAL_10e5358a_4_k_cu_1c6f2c204cuda3std6ranges3__45__cpo4swapE)
_ZN34_INTERNAL_10e5358a_4_k_cu_1c6f2c204cuda3std6ranges3__45__cpo4swapE:
	.zero		1
	.type		_ZN34_INTERNAL_10e5358a_4_k_cu_1c6f2c204cuda3std3__420unreachable_sentinelE,@object
	.size		_ZN34_INTERNAL_10e5358a_4_k_cu_1c6f2c204cuda3std3__420unreachable_sentinelE,(_ZN34_INTERNAL_10e5358a_4_k_cu_1c6f2c206thrust24THRUST_300001_SM_1000_NS6system6detail10sequential3seqE - _ZN34_INTERNAL_10e5358a_4_k_cu_1c6f2c204cuda3std3__420unreachable_sentinelE)
_ZN34_INTERNAL_10e5358a_4_k_cu_1c6f2c204cuda3std3__420unreachable_sentinelE:
	.zero		1
	.type		_ZN34_INTERNAL_10e5358a_4_k_cu_1c6f2c206thrust24THRUST_300001_SM_1000_NS6system6detail10sequential3seqE,@object
	.size		_ZN34_INTERNAL_10e5358a_4_k_cu_1c6f2c206thrust24THRUST_300001_SM_1000_NS6system6detail10sequential3seqE,(_ZN34_INTERNAL_10e5358a_4_k_cu_1c6f2c204cuda3std3__45__cpo4cendE - _ZN34_INTERNAL_10e5358a_4_k_cu_1c6f2c206thrust24THRUST_300001_SM_1000_NS6system6detail10sequential3seqE)
_ZN34_INTERNAL_10e5358a_4_k_cu_1c6f2c206thrust24THRUST_300001_SM_1000_NS6system6detail10sequential3seqE:
	.zero		1
	.type		_ZN34_INTERNAL_10e5358a_4_k_cu_1c6f2c204cuda3std3__45__cpo4cendE,@object
	.size		_ZN34_INTERNAL_10e5358a_4_k_cu_1c6f2c204cuda3std3__45__cpo4cendE,(_ZN34_INTERNAL_10e5358a_4_k_cu_1c6f2c204cuda3std6ranges3__45__cpo9iter_swapE - _ZN34_INTERNAL_10e5358a_4_k_cu_1c6f2c204cuda3std3__45__cpo4cendE)
_ZN34_INTERNAL_10e5358a_4_k_cu_1c6f2c204cuda3std3__45__cpo4cendE:
	.zero		1
	.type		_ZN34_INTERNAL_10e5358a_4_k_cu_1c6f2c204cuda3std6ranges3__45__cpo9iter_swapE,@object
	.size		_ZN34_INTERNAL_10e5358a_4_k_cu_1c6f2c204cuda3std6ranges3__45__cpo9iter_swapE,(_ZN34_INTERNAL_10e5358a_4_k_cu_1c6f2c204cuda3std3__45__cpo5crendE - _ZN34_INTERNAL_10e5358a_4_k_cu_1c6f2c204cuda3std6ranges3__45__cpo9iter_swapE)
_ZN34_INTERNAL_10e5358a_4_k_cu_1c6f2c204cuda3std6ranges3__45__cpo9iter_swapE:
	.zero		1
	.type		_ZN34_INTERNAL_10e5358a_4_k_cu_1c6f2c204cuda3std3__45__cpo5crendE,@object
	.size		_ZN34_INTERNAL_10e5358a_4_k_cu_1c6f2c204cuda3std3__45__cpo5crendE,(_ZN34_INTERNAL_10e5358a_4_k_cu_1c6f2c204cuda3std6ranges3__45__cpo5cdataE - _ZN34_INTERNAL_10e5358a_4_k_cu_1c6f2c204cuda3std3__45__cpo5crendE)
_ZN34_INTERNAL_10e5358a_4_k_cu_1c6f2c204cuda3std3__45__cpo5crendE:
	.zero		1
	.type		_ZN34_INTERNAL_10e5358a_4_k_cu_1c6f2c204cuda3std6ranges3__45__cpo5cdataE,@object
	.size		_ZN34_INTERNAL_10e5358a_4_k_cu_1c6f2c204cuda3std6ranges3__45__cpo5cdataE,(_ZN34_INTERNAL_10e5358a_4_k_cu_1c6f2c204cuda3std6ranges3__45__cpo3endE - _ZN34_INTERNAL_10e5358a_4_k_cu_1c6f2c204cuda3std6ranges3__45__cpo5cdataE)
_ZN34_INTERNAL_10e5358a_4_k_cu_1c6f2c204cuda3std6ranges3__45__cpo5cdataE:
	.zero		1
	.type		_ZN34_INTERNAL_10e5358a_4_k_cu_1c6f2c204cuda3std6ranges3__45__cpo3endE,@object
	.size		_ZN34_INTERNAL_10e5358a_4_k_cu_1c6f2c204cuda3std6ranges3__45__cpo3endE,(_ZN34_INTERNAL_10e5358a_4_k_cu_1c6f2c204cuda3std3__419piecewise_constructE - _ZN34_INTERNAL_10e5358a_4_k_cu_1c6f2c204cuda3std6ranges3__45__cpo3endE)
_ZN34_INTERNAL_10e5358a_4_k_cu_1c6f2c204cuda3std6ranges3__45__cpo3endE:
	.zero		1
	.type		_ZN34_INTERNAL_10e5358a_4_k_cu_1c6f2c204cuda3std3__419piecewise_constructE,@object
	.size		_ZN34_INTERNAL_10e5358a_4_k_cu_1c6f2c204cuda3std3__419piecewise_constructE,(_ZN34_INTERNAL_10e5358a_4_k_cu_1c6f2c204cuda3std6ranges3__45__cpo5ssizeE - _ZN34_INTERNAL_10e5358a_4_k_cu_1c6f2c204cuda3std3__419piecewise_constructE)
_ZN34_INTERNAL_10e5358a_4_k_cu_1c6f2c204cuda3std3__419piecewise_constructE:
	.zero		1
	.type		_ZN34_INTERNAL_10e5358a_4_k_cu_1c6f2c204cuda3std6ranges3__45__cpo5ssizeE,@object
	.size		_ZN34_INTERNAL_10e5358a_4_k_cu_1c6f2c204cuda3std6ranges3__45__cpo5ssizeE,(_ZN34_INTERNAL_10e5358a_4_k_cu_1c6f2c204cuda3std3__45__cpo3endE - _ZN34_INTERNAL_10e5358a_4_k_cu_1c6f2c204cuda3std6ranges3__45__cpo5ssizeE)
_ZN34_INTERNAL_10e5358a_4_k_cu_1c6f2c204cuda3std6ranges3__45__cpo5ssizeE:
	.zero		1
	.type		_ZN34_INTERNAL_10e5358a_4_k_cu_1c6f2c204cuda3std3__45__cpo3endE,@object
	.size		_ZN34_INTERNAL_10e5358a_4_k_cu_1c6f2c204cuda3std3__45__cpo3endE,(_ZN34_INTERNAL_10e5358a_4_k_cu_1c6f2c204cuda3std6ranges3__45__cpo4cendE - _ZN34_INTERNAL_10e5358a_4_k_cu_1c6f2c204cuda3std3__45__cpo3endE)
_ZN34_INTERNAL_10e5358a_4_k_cu_1c6f2c204cuda3std3__45__cpo3endE:
	.zero		1
	.type		_ZN34_INTERNAL_10e5358a_4_k_cu_1c6f2c204cuda3std6ranges3__45__cpo4cendE,@object
	.size		_ZN34_INTERNAL_10e5358a_4_k_cu_1c6f2c204cuda3std6ranges3__45__cpo4cendE,(_ZN34_INTERNAL_10e5358a_4_k_cu_1c6f2c204cuda3std3__45__cpo4rendE - _ZN34_INTERNAL_10e5358a_4_k_cu_1c6f2c204cuda3std6ranges3__45__cpo4cendE)
_ZN34_INTERNAL_10e5358a_4_k_cu_1c6f2c204cuda3std6ranges3__45__cpo4cendE:
	.zero		1
	.type		_ZN34_INTERNAL_10e5358a_4_k_cu_1c6f2c204cuda3std3__45__cpo4rendE,@object
	.size		_ZN34_INTERNAL_10e5358a_4_k_cu_1c6f2c204cuda3std3__45__cpo4rendE,(_ZN34_INTERNAL_10e5358a_4_k_cu_1c6f2c204cuda3std6ranges3__45__cpo4prevE - _ZN34_INTERNAL_10e5358a_4_k_cu_1c6f2c204cuda3std3__45__cpo4rendE)
_ZN34_INTERNAL_10e5358a_4_k_cu_1c6f2c204cuda3std3__45__cpo4rendE:
	.zero		1
	.type		_ZN34_INTERNAL_10e5358a_4_k_cu_1c6f2c204cuda3std6ranges3__45__cpo4prevE,@object
	.size		_ZN34_INTERNAL_10e5358a_4_k_cu_1c6f2c204cuda3std6ranges3__45__cpo4prevE,(_ZN34_INTERNAL_10e5358a_4_k_cu_1c6f2c204cuda3std6ranges3__45__cpo9iter_moveE - _ZN34_INTERNAL_10e5358a_4_k_cu_1c6f2c204cuda3std6ranges3__45__cpo4prevE)
_ZN34_INTERNAL_10e5358a_4_k_cu_1c6f2c204cuda3std6ranges3__45__cpo4prevE:
	.zero		1
	.type		_ZN34_INTERNAL_10e5358a_4_k_cu_1c6f2c204cuda3std6ranges3__45__cpo9iter_moveE,@object
	.size		_ZN34_INTERNAL_10e5358a_4_k_cu_1c6f2c204cuda3std6ranges3__45__cpo9iter_moveE,(.L_13 - _ZN34_INTERNAL_10e5358a_4_k_cu_1c6f2c204cuda3std6ranges3__45__cpo9iter_moveE)
_ZN34_INTERNAL_10e5358a_4_k_cu_1c6f2c204cuda3std6ranges3__45__cpo9iter_moveE:
	.zero		1
.L_13:


//--------------------- .nv.shared._Z18_warpSoftmaxKernelI6__halfLi8ELi128ELi2EEvPKT_PS1_iii --------------------------
	.section	.nv.shared._Z18_warpSoftmaxKernelI6__halfLi8ELi128ELi2EEvPKT_PS1_iii,"aw",@nobits
	.sectionflags	@""
	.align	4
.nv.shared._Z18_warpSoftmaxKernelI6__halfLi8ELi128ELi2EEvPKT_PS1_iii:
	.zero		2048


//--------------------- .nv.shared._Z18_warpSoftmaxKernelI6__halfLi16ELi64ELi2EEvPKT_PS1_iii --------------------------
	.section	.nv.shared._Z18_warpSoftmaxKernelI6__halfLi16ELi64ELi2EEvPKT_PS1_iii,"aw",@nobits
	.sectionflags	@""
	.align	4
.nv.shared._Z18_warpSoftmaxKernelI6__halfLi16ELi64ELi2EEvPKT_PS1_iii:
	.zero		1536


//--------------------- .nv.shared._Z18_warpSoftmaxKernelI6__halfLi32ELi32ELi32EEvPKT_PS1_iii --------------------------
	.section	.nv.shared._Z18_warpSoftmaxKernelI6__halfLi32ELi32ELi32EEvPKT_PS1_iii,"aw",@nobits
	.sectionflags	@""
	.align	4
.nv.shared._Z18_warpSoftmaxKernelI6__halfLi32ELi32ELi32EEvPKT_PS1_iii:
	.zero		1280


//--------------------- .nv.shared._Z19_blockSoftmaxKernelI6__halfLi1024ELi4EEvPKT_PS1_ii --------------------------
	.section	.nv.shared._Z19_blockSoftmaxKernelI6__halfLi1024ELi4EEvPKT_PS1_ii,"aw",@nobits
	.sectionflags	@""
	.align	8
.nv.shared._Z19_blockSoftmaxKernelI6__halfLi1024ELi4EEvPKT_PS1_ii:
	.zero		1328


//--------------------- .nv.shared._Z19_blockSoftmaxKernelI6__halfLi1024ELi16EEvPKT_PS1_ii --------------------------
	.section	.nv.shared._Z19_blockSoftmaxKernelI6__halfLi1024ELi16EEvPKT_PS1_ii,"aw",@nobits
	.sectionflags	@""
	.align	8
.nv.shared._Z19_blockSoftmaxKernelI6__halfLi1024ELi16EEvPKT_PS1_ii:
	.zero		1328


//--------------------- .nv.shared._Z19_blockSoftmaxKernelI6__halfLi1024ELi32EEvPKT_PS1_ii --------------------------
	.section	.nv.shared._Z19_blockSoftmaxKernelI6__halfLi1024ELi32EEvPKT_PS1_ii,"aw",@nobits
	.sectionflags	@""
	.align	8
.nv.shared._Z19_blockSoftmaxKernelI6__halfLi1024ELi32EEvPKT_PS1_ii:
	.zero		1328


//--------------------- .nv.shared._Z19_blockSoftmaxKernelI6__halfLi1024ELi64EEvPKT_PS1_ii --------------------------
	.section	.nv.shared._Z19_blockSoftmaxKernelI6__halfLi1024ELi64EEvPKT_PS1_ii,"aw",@nobits
	.sectionflags	@""
	.align	8
.nv.shared._Z19_blockSoftmaxKernelI6__halfLi1024ELi64EEvPKT_PS1_ii:
	.zero		1328


//--------------------- .nv.shared._Z19_blockSoftmaxKernelI6__halfLi1024ELi128EEvPKT_PS1_ii --------------------------
	.section	.nv.shared._Z19_blockSoftmaxKernelI6__halfLi1024ELi128EEvPKT_PS1_ii,"aw",@nobits
	.sectionflags	@""
	.align	8
.nv.shared._Z19_blockSoftmaxKernelI6__halfLi1024ELi128EEvPKT_PS1_ii:
	.zero		1328


//--------------------- .nv.shared._Z19_blockSoftmaxKernelI6__halfLi1024EEvPKT_PS1_ii --------------------------
	.section	.nv.shared._Z19_blockSoftmaxKernelI6__halfLi1024EEvPKT_PS1_ii,"aw",@nobits
	.sectionflags	@""
	.align	8
.nv.shared._Z19_blockSoftmaxKernelI6__halfLi1024EEvPKT_PS1_ii:
	.zero		1328


//--------------------- .nv.shared._Z18_warpSoftmaxKernelIfLi4ELi256ELi2EEvPKT_PS0_iii --------------------------
	.section	.nv.shared._Z18_warpSoftmaxKernelIfLi4ELi256ELi2EEvPKT_PS0_iii,"aw",@nobits
	.sectionflags	@""
	.align	4
.nv.shared._Z18_warpSoftmaxKernelIfLi4ELi256ELi2EEvPKT_PS0_iii:
	.zero		3072


//--------------------- .nv.shared._Z18_warpSoftmaxKernelIfLi8ELi128ELi2EEvPKT_PS0_iii --------------------------
	.section	.nv.shared._Z18_warpSoftmaxKernelIfLi8ELi128ELi2EEvPKT_PS0_iii,"aw",@nobits
	.sectionflags	@""
	.align	4
.nv.shared._Z18_warpSoftmaxKernelIfLi8ELi128ELi2EEvPKT_PS0_iii:
	.zero		2048


//--------------------- .nv.shared._Z18_warpSoftmaxKernelIfLi16ELi64ELi2EEvPKT_PS0_iii --------------------------
	.section	.nv.shared._Z18_warpSoftmaxKernelIfLi16ELi64ELi2EEvPKT_PS0_iii,"aw",@nobits
	.sectionflags	@""
	.align	4
.nv.shared._Z18_warpSoftmaxKernelIfLi16ELi64ELi2EEvPKT_PS0_iii:
	.zero		1536


//--------------------- .nv.shared._Z18_warpSoftmaxKernelIfLi32ELi32ELi32EEvPKT_PS0_iii --------------------------
	.section	.nv.shared._Z18_warpSoftmaxKernelIfLi32ELi32ELi32EEvPKT_PS0_iii,"aw",@nobits
	.sectionflags	@""
	.align	4
.nv.shared._Z18_warpSoftmaxKernelIfLi32ELi32ELi32EEvPKT_PS0_iii:
	.zero		1280


//--------------------- .nv.shared._Z19_blockSoftmaxKernelIfLi1024ELi4EEvPKT_PS0_ii --------------------------
	.section	.nv.shared._Z19_blockSoftmaxKernelIfLi1024ELi4EEvPKT_PS0_ii,"aw",@nobits
	.sectionflags	@""
	.align	8
.nv.shared._Z19_blockSoftmaxKernelIfLi1024ELi4EEvPKT_PS0_ii:
	.zero		1328


//--------------------- .nv.shared._Z19_blockSoftmaxKernelIfLi1024ELi16EEvPKT_PS0_ii --------------------------
	.section	.nv.shared._Z19_blockSoftmaxKernelIfLi1024ELi16EEvPKT_PS0_ii,"aw",@nobits
	.sectionflags	@""
	.align	8
.nv.shared._Z19_blockSoftmaxKernelIfLi1024ELi16EEvPKT_PS0_ii:
	.zero		1328


//--------------------- .nv.shared._Z19_blockSoftmaxKernelIfLi1024ELi32EEvPKT_PS0_ii --------------------------
	.section	.nv.shared._Z19_blockSoftmaxKernelIfLi1024ELi32EEvPKT_PS0_ii,"aw",@nobits
	.sectionflags	@""
	.align	8
.nv.shared._Z19_blockSoftmaxKernelIfLi1024ELi32EEvPKT_PS0_ii:
	.zero		1328


//--------------------- .nv.shared._Z19_blockSoftmaxKernelIfLi1024ELi64EEvPKT_PS0_ii --------------------------
	.section	.nv.shared._Z19_blockSoftmaxKernelIfLi1024ELi64EEvPKT_PS0_ii,"aw",@nobits
	.sectionflags	@""
	.align	8
.nv.shared._Z19_blockSoftmaxKernelIfLi1024ELi64EEvPKT_PS0_ii:
	.zero		1328


//--------------------- .nv.shared._Z19_blockSoftmaxKernelIfLi1024ELi128EEvPKT_PS0_ii --------------------------
	.section	.nv.shared._Z19_blockSoftmaxKernelIfLi1024ELi128EEvPKT_PS0_ii,"aw",@nobits
	.sectionflags	@""
	.align	8
.nv.shared._Z19_blockSoftmaxKernelIfLi1024ELi128EEvPKT_PS0_ii:
	.zero		1328


//--------------------- .nv.shared._Z19_blockSoftmaxKernelIfLi1024EEvPKT_PS0_ii --------------------------
	.section	.nv.shared._Z19_blockSoftmaxKernelIfLi1024EEvPKT_PS0_ii,"aw",@nobits
	.sectionflags	@""
	.align	8
.nv.shared._Z19_blockSoftmaxKernelIfLi1024EEvPKT_PS0_ii:
	.zero		1328


//--------------------- .nv.shared._Z26_warpSoftmaxKernel_stride1ILi32ELi32EEvPfS0_ii --------------------------
	.section	.nv.shared._Z26_warpSoftmaxKernel_stride1ILi32ELi32EEvPfS0_ii,"aw",@nobits
	.sectionflags	@""
	.align	4
.nv.shared._Z26_warpSoftmaxKernel_stride1ILi32ELi32EEvPfS0_ii:
	.zero		1280


//--------------------- .nv.shared._Z27_blockSoftmaxKernel_stride1ILi1024EEvPfS0_ii --------------------------
	.section	.nv.shared._Z27_blockSoftmaxKernel_stride1ILi1024EEvPfS0_ii,"aw",@nobits
	.sectionflags	@""
	.align	8
.nv.shared._Z27_blockSoftmaxKernel_stride1ILi1024EEvPfS0_ii:
	.zero		1328


//--------------------- .nv.constant0._Z18_warpSoftmaxKernelI6__halfLi4ELi256ELi2EEvPKT_PS1_iii --------------------------
	.section	.nv.constant0._Z18_warpSoftmaxKernelI6__halfLi4ELi256ELi2EEvPKT_PS1_iii,"a",@progbits
	.sectionflags	@""
	.align	4
.nv.constant0._Z18_warpSoftmaxKernelI6__halfLi4ELi256ELi2EEvPKT_PS1_iii:
	.zero		924


//--------------------- .nv.constant0._Z18_warpSoftmaxKernelI6__halfLi8ELi128ELi2EEvPKT_PS1_iii --------------------------
	.section	.nv.constant0._Z18_warpSoftmaxKernelI6__halfLi8ELi128ELi2EEvPKT_PS1_iii,"a",@progbits
	.sectionflags	@""
	.align	4
.nv.constant0._Z18_warpSoftmaxKernelI6__halfLi8ELi128ELi2EEvPKT_PS1_iii:
	.zero		924


//--------------------- .nv.constant0._Z18_warpSoftmaxKernelI6__halfLi16ELi64ELi2EEvPKT_PS1_iii --------------------------
	.section	.nv.constant0._Z18_warpSoftmaxKernelI6__halfLi16ELi64ELi2EEvPKT_PS1_iii,"a",@progbits
	.sectionflags	@""
	.align	4
.nv.constant0._Z18_warpSoftmaxKernelI6__halfLi16ELi64ELi2EEvPKT_PS1_iii:
	.zero		924


//--------------------- .nv.constant0._Z18_warpSoftmaxKernelI6__halfLi32ELi32ELi32EEvPKT_PS1_iii --------------------------
	.section	.nv.constant0._Z18_warpSoftmaxKernelI6__halfLi32ELi32ELi32EEvPKT_PS1_iii,"a",@progbits
	.sectionflags	@""
	.align	4
.nv.constant0._Z18_warpSoftmaxKernelI6__halfLi32ELi32ELi32EEvPKT_PS1_iii:
	.zero		924


//--------------------- .nv.constant0._Z19_blockSoftmaxKernelI6__halfLi1024ELi4EEvPKT_PS1_ii --------------------------
	.section	.nv.constant0._Z19_blockSoftmaxKernelI6__halfLi1024ELi4EEvPKT_PS1_ii,"a",@progbits
	.sectionflags	@""
	.align	4
.nv.constant0._Z19_blockSoftmaxKernelI6__halfLi1024ELi4EEvPKT_PS1_ii:
	.zero		920


//--------------------- .nv.constant0._Z19_blockSoftmaxKernelI6__halfLi1024ELi16EEvPKT_PS1_ii --------------------------
	.section	.nv.constant0._Z19_blockSoftmaxKernelI6__halfLi1024ELi16EEvPKT_PS1_ii,"a",@progbits
	.sectionflags	@""
	.align	4
.nv.constant0._Z19_blockSoftmaxKernelI6__halfLi1024ELi16EEvPKT_PS1_ii:
	.zero		920


//--------------------- .nv.constant0._Z19_blockSoftmaxKernelI6__halfLi1024ELi32EEvPKT_PS1_ii --------------------------
	.section	.nv.constant0._Z19_blockSoftmaxKernelI6__halfLi1024ELi32EEvPKT_PS1_ii,"a",@progbits
	.sectionflags	@""
	.align	4
.nv.constant0._Z19_blockSoftmaxKernelI6__halfLi1024ELi32EEvPKT_PS1_ii:
	.zero		920


//--------------------- .nv.constant0._Z19_blockSoftmaxKernelI6__halfLi1024ELi64EEvPKT_PS1_ii --------------------------
	.section	.nv.constant0._Z19_blockSoftmaxKernelI6__halfLi1024ELi64EEvPKT_PS1_ii,"a",@progbits
	.sectionflags	@""
	.align	4
.nv.constant0._Z19_blockSoftmaxKernelI6__halfLi1024ELi64EEvPKT_PS1_ii:
	.zero		920


//--------------------- .nv.constant0._Z19_blockSoftmaxKernelI6__halfLi1024ELi128EEvPKT_PS1_ii --------------------------
	.section	.nv.constant0._Z19_blockSoftmaxKernelI6__halfLi1024ELi128EEvPKT_PS1_ii,"a",@progbits
	.sectionflags	@""
	.align	4
.nv.constant0._Z19_blockSoftmaxKernelI6__halfLi1024ELi128EEvPKT_PS1_ii:
	.zero		920


//--------------------- .nv.constant0._Z19_blockSoftmaxKernelI6__halfLi1024EEvPKT_PS1_ii --------------------------
	.section	.nv.constant0._Z19_blockSoftmaxKernelI6__halfLi1024EEvPKT_PS1_ii,"a",@progbits
	.sectionflags	@""
	.align	4
.nv.constant0._Z19_blockSoftmaxKernelI6__halfLi1024EEvPKT_PS1_ii:
	.zero		920


//--------------------- .nv.constant0._Z18_warpSoftmaxKernelIfLi4ELi256ELi2EEvPKT_PS0_iii --------------------------
	.section	.nv.constant0._Z18_warpSoftmaxKernelIfLi4ELi256ELi2EEvPKT_PS0_iii,"a",@progbits
	.sectionflags	@""
	.align	4
.nv.constant0._Z18_warpSoftmaxKernelIfLi4ELi256ELi2EEvPKT_PS0_iii:
	.zero		924


//--------------------- .nv.constant0._Z18_warpSoftmaxKernelIfLi8ELi128ELi2EEvPKT_PS0_iii --------------------------
	.section	.nv.constant0._Z18_warpSoftmaxKernelIfLi8ELi128ELi2EEvPKT_PS0_iii,"a",@progbits
	.sectionflags	@""
	.align	4
.nv.constant0._Z18_warpSoftmaxKernelIfLi8ELi128ELi2EEvPKT_PS0_iii:
	.zero		924


//--------------------- .nv.constant0._Z18_warpSoftmaxKernelIfLi16ELi64ELi2EEvPKT_PS0_iii --------------------------
	.section	.nv.constant0._Z18_warpSoftmaxKernelIfLi16ELi64ELi2EEvPKT_PS0_iii,"a",@progbits
	.sectionflags	@""
	.align	4
.nv.constant0._Z18_warpSoftmaxKernelIfLi16ELi64ELi2EEvPKT_PS0_iii:
	.zero		924


//--------------------- .nv.constant0._Z18_warpSoftmaxKernelIfLi32ELi32ELi32EEvPKT_PS0_iii --------------------------
	.section	.nv.constant0._Z18_warpSoftmaxKernelIfLi32ELi32ELi32EEvPKT_PS0_iii,"a",@progbits
	.sectionflags	@""
	.align	4
.nv.constant0._Z18_warpSoftmaxKernelIfLi32ELi32ELi32EEvPKT_PS0_iii:
	.zero		924


//--------------------- .nv.constant0._Z19_blockSoftmaxKernelIfLi1024ELi4EEvPKT_PS0_ii --------------------------
	.section	.nv.constant0._Z19_blockSoftmaxKernelIfLi1024ELi4EEvPKT_PS0_ii,"a",@progbits
	.sectionflags	@""
	.align	4
.nv.constant0._Z19_blockSoftmaxKernelIfLi1024ELi4EEvPKT_PS0_ii:
	.zero		920


//--------------------- .nv.constant0._Z19_blockSoftmaxKernelIfLi1024ELi16EEvPKT_PS0_ii --------------------------
	.section	.nv.constant0._Z19_blockSoftmaxKernelIfLi1024ELi16EEvPKT_PS0_ii,"a",@progbits
	.sectionflags	@""
	.align	4
.nv.constant0._Z19_blockSoftmaxKernelIfLi1024ELi16EEvPKT_PS0_ii:
	.zero		920


//--------------------- .nv.constant0._Z19_blockSoftmaxKernelIfLi1024ELi32EEvPKT_PS0_ii --------------------------
	.section	.nv.constant0._Z19_blockSoftmaxKernelIfLi1024ELi32EEvPKT_PS0_ii,"a",@progbits
	.sectionflags	@""
	.align	4
.nv.constant0._Z19_blockSoftmaxKernelIfLi1024ELi32EEvPKT_PS0_ii:
	.zero		920


//--------------------- .nv.constant0._Z19_blockSoftmaxKernelIfLi1024ELi64EEvPKT_PS0_ii --------------------------
	.section	.nv.constant0._Z19_blockSoftmaxKernelIfLi1024ELi64EEvPKT_PS0_ii,"a",@progbits
	.sectionflags	@""
	.align	4
.nv.constant0._Z19_blockSoftmaxKernelIfLi1024ELi64EEvPKT_PS0_ii:
	.zero		920


//--------------------- .nv.constant0._Z19_blockSoftmaxKernelIfLi1024ELi128EEvPKT_PS0_ii --------------------------
	.section	.nv.constant0._Z19_blockSoftmaxKernelIfLi1024ELi128EEvPKT_PS0_ii,"a",@progbits
	.sectionflags	@""
	.align	4
.nv.constant0._Z19_blockSoftmaxKernelIfLi1024ELi128EEvPKT_PS0_ii:
	.zero		920


//--------------------- .nv.constant0._Z19_blockSoftmaxKernelIfLi1024EEvPKT_PS0_ii --------------------------
	.section	.nv.constant0._Z19_blockSoftmaxKernelIfLi1024EEvPKT_PS0_ii,"a",@progbits
	.sectionflags	@""
	.align	4
.nv.constant0._Z19_blockSoftmaxKernelIfLi1024EEvPKT_PS0_ii:
	.zero		920


//--------------------- .nv.constant0._Z26_warpSoftmaxKernel_stride1ILi32ELi32EEvPfS0_ii --------------------------
	.section	.nv.constant0._Z26_warpSoftmaxKernel_stride1ILi32ELi32EEvPfS0_ii,"a",@progbits
	.sectionflags	@""
	.align	4
.nv.constant0._Z26_warpSoftmaxKernel_stride1ILi32ELi32EEvPfS0_ii:
	.zero		920


//--------------------- .nv.constant0._Z27_blockSoftmaxKernel_stride1ILi1024EEvPfS0_ii --------------------------
	.section	.nv.constant0._Z27_blockSoftmaxKernel_stride1ILi1024EEvPfS0_ii,"a",@progbits
	.sectionflags	@""
	.align	4
.nv.constant0._Z27_blockSoftmaxKernel_stride1ILi1024EEvPfS0_ii:
	.zero		920


//--------------------- SYMBOLS --------------------------

	.type		.nv.reservedSmem.offset0,@object
	.size		.nv.reservedSmem.offset0,0x4
	.type		.nv.reservedSmem.cap,@object
	.size		.nv.reservedSmem.cap,0x4
